def matmul_kernel(
    a_ptr,
    b_ptr,
    c_ptr,
    M,
    N,
    K,
    stride_am,
    stride_ak,
    stride_bk,
    stride_bn,
    stride_cm,
    stride_cn,
    BLOCK_M: tl.constexpr,
    BLOCK_N: tl.constexpr,
    BLOCK_K: tl.constexpr,
    GROUP_M: tl.constexpr,
):
    pid = tl.program_id(axis=0)
    num_pid_m = tl.cdiv(M, BLOCK_M)
    num_pid_n = tl.cdiv(N, BLOCK_N)
    num_pid_in_group = GROUP_M * num_pid_n
    group_id = pid // num_pid_in_group
    first_pid_m = group_id * GROUP_M
    group_size_m = min(num_pid_m - first_pid_m, GROUP_M)
    pid_m = first_pid_m + ((pid % num_pid_in_group) % group_size_m)
    pid_n = (pid % num_pid_in_group) // group_size_m

    offs_am = (pid_m * BLOCK_M + tl.arange(0, BLOCK_M)) % M
    offs_bn = (pid_n * BLOCK_N + tl.arange(0, BLOCK_N)) % N
    offs_k = tl.arange(0, BLOCK_K)
    a_ptrs = a_ptr + offs_am[:, None] * stride_am + offs_k[None, :] * stride_ak
    b_ptrs = b_ptr + offs_k[:, None] * stride_bk + offs_bn[None, :] * stride_bn

    acc = tl.zeros((BLOCK_M, BLOCK_N), dtype=tl.float32)
    for kk in range(0, tl.cdiv(K, BLOCK_K)):
        a = tl.load(a_ptrs, mask=offs_k[None, :] < K - kk * BLOCK_K, other=0.0)
        b = tl.load(b_ptrs, mask=offs_k[:, None] < K - kk * BLOCK_K, other=0.0)
        acc = tl.dot(a, b, acc)
        a_ptrs += BLOCK_K * stride_ak
        b_ptrs += BLOCK_K * stride_bk

    c = acc.to(c_ptr.dtype.element_ty)
    offs_cm = pid_m * BLOCK_M + tl.arange(0, BLOCK_M)
    offs_cn = pid_n * BLOCK_N + tl.arange(0, BLOCK_N)
    c_ptrs = c_ptr + offs_cm[:, None] * stride_cm + offs_cn[None, :] * stride_cn
    mask = (offs_cm[:, None] < M) & (offs_cn[None, :] < N)
    tl.store(c_ptrs, c, mask=mask)

# config = {"BLOCK_K": 32, "BLOCK_M": 32, "BLOCK_N": 256, "GROUP_M": 8, "arch": "sm_90", "dtype": "bf16", "num_ctas": 1, "num_stages": 2, "num_warps": 2}
# arch = sm_90


// ===== COMPILED SASS (sm_90a) =====

	.target	sm_90a

	.elftype	@"ET_EXEC"


//--------------------- .note.nv.tkinfo           --------------------------
	.section	.note.nv.tkinfo,"",@"SHT_NOTE"
	.sectionflags	@"SHF_NOTE_NV_TKINFO"
	.tkinfo
        /*0018*/ 	.word	0x00000002
        /*0030*/ 	.string	""
        /*0030*/ 	.string	"ptxas"
        /*0030*/ 	.string	"Cuda compilation tools, release 13.0, V13.0.88"
        /*0030*/ 	.string	"Build cuda_13.0.r13.0/compiler.36424714_0"
        /*0030*/ 	.string	"-v  -suppress-debug-info  -lineinfo  -arch sm_90a "



//--------------------- .note.nv.cuinfo           --------------------------
	.section	.note.nv.cuinfo,"",@"SHT_NOTE"
	.sectionflags	@"SHF_NOTE_NV_CUINFO"
        /*0018*/ 	.short	0x0002
        /*001a*/ 	.short	0x005a
        /*001c*/ 	.short	0x0082
	.zero		2


//--------------------- .nv.info                  --------------------------
	.section	.nv.info,"",@"SHT_CUDA_INFO"
	.align	4


	//----- nvinfo : EIATTR_REGCOUNT
	.align		4
        /*0000*/ 	.byte	0x04, 0x2f
        /*0002*/ 	.short	(.L_1 - .L_0)
	.align		4
.L_0:
        /*0004*/ 	.word	index@(matmul_kernel)
        /*0008*/ 	.word	0x00000020


	//----- nvinfo : EIATTR_FRAME_SIZE
	.align		4
.L_1:
        /*000c*/ 	.byte	0x04, 0x11
        /*000e*/ 	.short	(.L_3 - .L_2)
	.align		4
.L_2:
        /*0010*/ 	.word	index@(matmul_kernel)
        /*0014*/ 	.word	0x000012b8


	//----- nvinfo : EIATTR_MIN_STACK_SIZE
	.align		4
.L_3:
        /*0018*/ 	.byte	0x04, 0x12
        /*001a*/ 	.short	(.L_5 - .L_4)
	.align		4
.L_4:
        /*001c*/ 	.word	index@(matmul_kernel)
        /*0020*/ 	.word	0x000012b8
.L_5:


//--------------------- .nv.compat                --------------------------
	.section	.nv.compat,"",@"SHT_CUDA_COMPAT_INFO"
	.align	4
        /*0000*/ 	.byte	0x02, 0x09, 0x01, 0x00, 0x02, 0x02, 0x01, 0x00, 0x02, 0x05, 0x05, 0x00, 0x03, 0x07, 0x01, 0x01
        /*0010*/ 	.byte	0x02, 0x03, 0x00, 0x00, 0x02, 0x06, 0x01, 0x00, 0x04, 0x0b, 0x08, 0x00, 0x00, 0x00, 0x00, 0x00
        /*0020*/ 	.byte	0x00, 0x00, 0x00, 0x00


//--------------------- .nv.info.matmul_kernel    --------------------------
	.section	.nv.info.matmul_kernel,"",@"SHT_CUDA_INFO"
	.sectionflags	@""
	.align	4


	//----- nvinfo : EIATTR_CUDA_API_VERSION
	.align		4
        /*0000*/ 	.byte	0x04, 0x37
        /*0002*/ 	.short	(.L_7 - .L_6)
.L_6:
        /*0004*/ 	.word	0x00000082


	//----- nvinfo : EIATTR_KPARAM_INFO
	.align		4
.L_7:
        /*0008*/ 	.byte	0x04, 0x17
        /*000a*/ 	.short	(.L_9 - .L_8)
.L_8:
        /*000c*/ 	.word	0x00000000
        /*0010*/ 	.short	0x000d
        /*0012*/ 	.short	0x0048
        /*0014*/ 	.byte	0x00, 0xf4, 0x21, 0x00


	//----- nvinfo : EIATTR_KPARAM_INFO
	.align		4
.L_9:
        /*0018*/ 	.byte	0x04, 0x17
        /*001a*/ 	.short	(.L_11 - .L_10)
.L_10:
        /*001c*/ 	.word	0x00000000
        /*0020*/ 	.short	0x000c
        /*0022*/ 	.short	0x0040
        /*0024*/ 	.byte	0x00, 0xf4, 0x21, 0x00


	//----- nvinfo : EIATTR_KPARAM_INFO
	.align		4
.L_11:
        /*0028*/ 	.byte	0x04, 0x17
        /*002a*/ 	.short	(.L_13 - .L_12)
.L_12:
        /*002c*/ 	.word	0x00000000
        /*0030*/ 	.short	0x000b
        /*0032*/ 	.short	0x0038
        /*0034*/ 	.byte	0x00, 0xf0, 0x11, 0x00


	//----- nvinfo : EIATTR_KPARAM_INFO
	.align		4
.L_13:
        /*0038*/ 	.byte	0x04, 0x17
        /*003a*/ 	.short	(.L_15 - .L_14)
.L_14:
        /*003c*/ 	.word	0x00000000
        /*0040*/ 	.short	0x000a
        /*0042*/ 	.short	0x0034
        /*0044*/ 	.byte	0x00, 0xf0, 0x11, 0x00


	//----- nvinfo : EIATTR_KPARAM_INFO
	.align		4
.L_15:
        /*0048*/ 	.byte	0x04, 0x17
        /*004a*/ 	.short	(.L_17 - .L_16)
.L_16:
        /*004c*/ 	.word	0x00000000
        /*0050*/ 	.short	0x0009
        /*0052*/ 	.short	0x0030
        /*0054*/ 	.byte	0x00, 0xf0, 0x11, 0x00


	//----- nvinfo : EIATTR_KPARAM_INFO
	.align		4
.L_17:
        /*0058*/ 	.byte	0x04, 0x17
        /*005a*/ 	.short	(.L_19 - .L_18)
.L_18:
        /*005c*/ 	.word	0x00000000
        /*0060*/ 	.short	0x0008
        /*0062*/ 	.short	0x002c
        /*0064*/ 	.byte	0x00, 0xf0, 0x11, 0x00


	//----- nvinfo : EIATTR_KPARAM_INFO
	.align		4
.L_19:
        /*0068*/ 	.byte	0x04, 0x17
        /*006a*/ 	.short	(.L_21 - .L_20)
.L_20:
        /*006c*/ 	.word	0x00000000
        /*0070*/ 	.short	0x0007
        /*0072*/ 	.short	0x0028
        /*0074*/ 	.byte	0x00, 0xf0, 0x11, 0x00


	//----- nvinfo : EIATTR_KPARAM_INFO
	.align		4
.L_21:
        /*0078*/ 	.byte	0x04, 0x17
        /*007a*/ 	.short	(.L_23 - .L_22)
.L_22:
        /*007c*/ 	.word	0x00000000
        /*0080*/ 	.short	0x0006
        /*0082*/ 	.short	0x0024
        /*0084*/ 	.byte	0x00, 0xf0, 0x11, 0x00


	//----- nvinfo : EIATTR_KPARAM_INFO
	.align		4
.L_23:
        /*0088*/ 	.byte	0x04, 0x17
        /*008a*/ 	.short	(.L_25 - .L_24)
.L_24:
        /*008c*/ 	.word	0x00000000
        /*0090*/ 	.short	0x0005
        /*0092*/ 	.short	0x0020
        /*0094*/ 	.byte	0x00, 0xf0, 0x11, 0x00


	//----- nvinfo : EIATTR_KPARAM_INFO
	.align		4
.L_25:
        /*0098*/ 	.byte	0x04, 0x17
        /*009a*/ 	.short	(.L_27 - .L_26)
.L_26:
        /*009c*/ 	.word	0x00000000
        /*00a0*/ 	.short	0x0004
        /*00a2*/ 	.short	0x001c
        /*00a4*/ 	.byte	0x00, 0xf0, 0x11, 0x00


	//----- nvinfo : EIATTR_KPARAM_INFO
	.align		4
.L_27:
        /*00a8*/ 	.byte	0x04, 0x17
        /*00aa*/ 	.short	(.L_29 - .L_28)
.L_28:
        /*00ac*/ 	.word	0x00000000
        /*00b0*/ 	.short	0x0003
        /*00b2*/ 	.short	0x0018
        /*00b4*/ 	.byte	0x00, 0xf0, 0x11, 0x00


	//----- nvinfo : EIATTR_KPARAM_INFO
	.align		4
.L_29:
        /*00b8*/ 	.byte	0x04, 0x17
        /*00ba*/ 	.short	(.L_31 - .L_30)
.L_30:
        /*00bc*/ 	.word	0x00000000
        /*00c0*/ 	.short	0x0002
        /*00c2*/ 	.short	0x0010
        /*00c4*/ 	.byte	0x00, 0xf4, 0x21, 0x00


	//----- nvinfo : EIATTR_KPARAM_INFO
	.align		4
.L_31:
        /*00c8*/ 	.byte	0x04, 0x17
        /*00ca*/ 	.short	(.L_33 - .L_32)
.L_32:
        /*00cc*/ 	.word	0x00000000
        /*00d0*/ 	.short	0x0001
        /*00d2*/ 	.short	0x0008
        /*00d4*/ 	.byte	0x00, 0xf4, 0x21, 0x00


	//----- nvinfo : EIATTR_KPARAM_INFO
	.align		4
.L_33:
        /*00d8*/ 	.byte	0x04, 0x17
        /*00da*/ 	.short	(.L_35 - .L_34)
.L_34:
        /*00dc*/ 	.word	0x00000000
        /*00e0*/ 	.short	0x0000
        /*00e2*/ 	.short	0x0000
        /*00e4*/ 	.byte	0x00, 0xf4, 0x21, 0x00


	//----- nvinfo : EIATTR_SPARSE_MMA_MASK
	.align		4
.L_35:
        /*00e8*/ 	.byte	0x03, 0x50
        /*00ea*/ 	.short	0x0000


	//----- nvinfo : EIATTR_MAXREG_COUNT
	.align		4
        /*00ec*/ 	.byte	0x03, 0x1b
        /*00ee*/ 	.short	0x00ff


	//----- nvinfo : EIATTR_NUM_BARRIERS
	.align		4
        /*00f0*/ 	.byte	0x02, 0x4c
        /*00f2*/ 	.byte	0x01
	.zero		1


	//----- nvinfo : EIATTR_ANNOTATIONS
	.align		4
        /*00f4*/ 	.byte	0x04, 0x55
        /*00f6*/ 	.short	(.L_37 - .L_36)


	//   ....[0]....
.L_36:
        /*00f8*/ 	.word	0x00000001
        /*00fc*/ 	.byte	0xe0, 0x05, 0x00, 0x00, 0x01, 0x00, 0x00, 0x00, 0x10, 0x06, 0x00, 0x00, 0x01, 0x00, 0x00, 0x00
        /* <DEDUP_REMOVED lines=2386> */
        /*962c*/ 	.byte	0x70, 0x53, 0x02, 0x00, 0x01, 0x00, 0x00, 0x00, 0x80, 0x53, 0x02, 0x00


	//----- nvinfo : EIATTR_MERCURY_ISA_VERSION
	.align		4
.L_37:
        /*9638*/ 	.byte	0x03, 0x5f
        /*963a*/ 	.short	0x0101


	//----- nvinfo : EIATTR_EXIT_INSTR_OFFSETS
	.align		4
        /*963c*/ 	.byte	0x04, 0x1c
        /*963e*/ 	.short	(.L_39 - .L_38)


	//   ....[0]....
.L_38:
        /*9640*/ 	.word	0x000257b0


	//   ....[1]....
        /*9644*/ 	.word	0x000257e0


	//----- nvinfo : EIATTR_REQNTID
	.align		4
.L_39:
        /*9648*/ 	.byte	0x04, 0x10
        /*964a*/ 	.short	(.L_41 - .L_40)
.L_40:
        /*964c*/ 	.word	0x00000040
        /*9650*/ 	.word	0x00000001
        /*9654*/ 	.word	0x00000001


	//----- nvinfo : EIATTR_CBANK_PARAM_SIZE
	.align		4
.L_41:
        /*9658*/ 	.byte	0x03, 0x19
        /*965a*/ 	.short	0x0050


	//----- nvinfo : EIATTR_PARAM_CBANK
	.align		4
        /*965c*/ 	.byte	0x04, 0x0a
        /*965e*/ 	.short	(.L_43 - .L_42)
	.align		4
.L_42:
        /*9660*/ 	.word	index@(.nv.constant0.matmul_kernel)
        /*9664*/ 	.short	0x0210
        /*9666*/ 	.short	0x0050


	//----- nvinfo : EIATTR_SW_WAR
	.align		4
.L_43:
        /*9668*/ 	.byte	0x04, 0x36
        /*966a*/ 	.short	(.L_45 - .L_44)
.L_44:
        /*966c*/ 	.word	0x00000008
.L_45:


//--------------------- .nv.callgraph             --------------------------
	.section	.nv.callgraph,"",@"SHT_CUDA_CALLGRAPH"
	.align	4
	.sectionentsize	8
	.align		4
        /*0000*/ 	.word	0x00000000
	.align		4
        /*0004*/ 	.word	0xffffffff
	.align		4
        /*0008*/ 	.word	0x00000000
	.align		4
        /*000c*/ 	.word	0xfffffffe
	.align		4
        /*0010*/ 	.word	0x00000000
	.align		4
        /*0014*/ 	.word	0xfffffffd
	.align		4
        /*0018*/ 	.word	0x00000000
	.align		4
        /*001c*/ 	.word	0xfffffffc


//--------------------- .text.matmul_kernel       --------------------------
	.section	.text.matmul_kernel,"ax",@progbits
	.align	128
        .global         matmul_kernel
        .type           matmul_kernel,@function
        .size           matmul_kernel,(.L_x_4 - matmul_kernel)
        .other          matmul_kernel,@"STO_CUDA_ENTRY STV_DEFAULT"
matmul_kernel:
.text.matmul_kernel:
[----:B------:R-:W0:Y:S08]  /*0000*/  LDC R1, c[0x0][0x28] ;  /* 0x00000a00ff017b82 */ /* 0x000e300000000800 */
[----:B------:R-:W1:Y:S01]  /*0010*/  LDC.64 R14, c[0x0][0x228] ;  /* 0x00008a00ff0e7b82 */ /* 0x000e620000000a00 */
[----:B------:R-:W2:Y:S01]  /*0020*/  S2R R5, SR_CTAID.X ;  /* 0x0000000000057919 */ /* 0x000ea20000002500 */
[----:B0-----:R-:W-:Y:S01]  /*0030*/  VIADD R1, R1, 0xffffed48 ;  /* 0xffffed4801017836 */ /* 0x001fe20000000000 */
[----:B------:R-:W-:Y:S01]  /*0040*/  ULDC.64 UR6, c[0x0][0x208] ;  /* 0x0000820000067ab9 */ /* 0x000fe20000000a00 */
[----:B------:R-:W-:Y:S01]  /*0050*/  ULDC UR8, c[0x0][0x230] ;  /* 0x00008c0000087ab9 */ /* 0x000fe20000000800 */
[----:B------:R-:W0:Y:S01]  /*0060*/  S2R R12, SR_TID.X ;  /* 0x00000000000c7919 */ /* 0x000e220000002100 */
[----:B-1----:R-:W-:-:S05]  /*0070*/  VIADD R0, R15, 0xff ;  /* 0x000000ff0f007836 */ /* 0x002fca0000000000 */
[----:B------:R-:W-:-:S04]  /*0080*/  SHF.R.S32.HI R3, RZ, 0x1f, R0 ;  /* 0x0000001fff037819 */ /* 0x000fc80000011400 */
[----:B------:R-:W-:Y:S02]  /*0090*/  LEA.HI R3, R3, R0, RZ, 0x8 ;  /* 0x0000000003037211 */ /* 0x000fe400078f40ff */
[----:B--2---:R-:W-:Y:S02]  /*00a0*/  IABS R8, R5 ;  /* 0x0000000500087213 */ /* 0x004fe40000000000 */
[----:B------:R-:W-:Y:S02]  /*00b0*/  SHF.R.S32.HI R0, RZ, 0x8, R3 ;  /* 0x00000008ff007819 */ /* 0x000fe40000011403 */
[----:B0-----:R-:W-:-:S03]  /*00c0*/  LOP3.LUT R13, R12, 0x1f, RZ, 0xc0, !PT ;  /* 0x0000001f0c0d7812 */ /* 0x001fc600078ec0ff */
[----:B------:R-:W-:-:S05]  /*00d0*/  IMAD.SHL.U32 R0, R0, 0x8, RZ ;  /* 0x0000000800007824 */ /* 0x000fca00078e00ff */
[-C--:B------:R-:W-:Y:S02]  /*00e0*/  IABS R7, R0.reuse ;  /* 0x0000000000077213 */ /* 0x080fe40000000000 */
[----:B------:R-:W-:Y:S02]  /*00f0*/  IABS R10, R0 ;  /* 0x00000000000a7213 */ /* 0x000fe40000000000 */
[----:B------:R-:W0:Y:S08]  /*0100*/  I2F.RP R4, R7 ;  /* 0x0000000700047306 */ /* 0x000e300000209400 */
[----:B0-----:R-:W0:Y:S02]  /*0110*/  MUFU.RCP R4, R4 ;  /* 0x0000000400047308 */ /* 0x001e240000001000 */
[----:B0-----:R-:W-:-:S02]  /*0120*/  VIADD R2, R4, 0xffffffe ;  /* 0x0ffffffe04027836 */ /* 0x001fc40000000000 */
[----:B------:R-:W-:-:S04]  /*0130*/  IMAD.MOV R4, RZ, RZ, -R10 ;  /* 0x000000ffff047224 */ /* 0x000fc800078e0a0a */
[----:B------:R0:W1:Y:S02]  /*0140*/  F2I.FTZ.U32.TRUNC.NTZ R3, R2 ;  /* 0x0000000200037305 */ /* 0x000064000021f000 */
[----:B0-----:R-:W-:Y:S02]  /*0150*/  IMAD.MOV.U32 R2, RZ, RZ, RZ ;  /* 0x000000ffff027224 */ /* 0x001fe400078e00ff */
[----:B-1----:R-:W-:-:S04]  /*0160*/  IMAD.MOV R6, RZ, RZ, -R3 ;  /* 0x000000ffff067224 */ /* 0x002fc800078e0a03 */
[----:B------:R-:W-:Y:S02]  /*0170*/  IMAD R9, R6, R7, RZ ;  /* 0x0000000706097224 */ /* 0x000fe400078e02ff */
[----:B------:R-:W-:Y:S02]  /*0180*/  IMAD.MOV.U32 R6, RZ, RZ, R8 ;  /* 0x000000ffff067224 */ /* 0x000fe400078e0008 */
[----:B------:R-:W-:-:S06]  /*0190*/  IMAD.HI.U32 R3, R3, R9, R2 ;  /* 0x0000000903037227 */ /* 0x000fcc00078e0002 */
[----:B------:R-:W-:-:S04]  /*01a0*/  IMAD.HI.U32 R3, R3, R6, RZ ;  /* 0x0000000603037227 */ /* 0x000fc800078e00ff */
[----:B------:R-:W-:-:S05]  /*01b0*/  IMAD R2, R3, R4, R6 ;  /* 0x0000000403027224 */ /* 0x000fca00078e0206 */
[----:B------:R-:W-:-:S13]  /*01c0*/  ISETP.GT.U32.AND P1, PT, R7, R2, PT ;  /* 0x000000020700720c */ /* 0x000fda0003f24070 */
[----:B------:R-:W-:Y:S02]  /*01d0*/  @!P1 IMAD.IADD R2, R2, 0x1, -R7 ;  /* 0x0000000102029824 */ /* 0x000fe400078e0a07 */
[----:B------:R-:W-:Y:S01]  /*01e0*/  @!P1 VIADD R3, R3, 0x1 ;  /* 0x0000000103039836 */ /* 0x000fe20000000000 */
[----:B------:R-:W-:Y:S02]  /*01f0*/  ISETP.NE.AND P1, PT, R0, RZ, PT ;  /* 0x000000ff0000720c */ /* 0x000fe40003f25270 */
[----:B------:R-:W-:Y:S02]  /*0200*/  ISETP.GE.U32.AND P0, PT, R2, R7, PT ;  /* 0x000000070200720c */ /* 0x000fe40003f06070 */
[----:B------:R-:W-:-:S04]  /*0210*/  LOP3.LUT R2, R5, R0, RZ, 0x3c, !PT ;  /* 0x0000000005027212 */ /* 0x000fc800078e3cff */
[----:B------:R-:W-:Y:S01]  /*0220*/  ISETP.GE.AND P2, PT, R2, RZ, PT ;  /* 0x000000ff0200720c */ /* 0x000fe20003f46270 */
[----:B------:R-:W-:-:S06]  /*0230*/  VIADD R2, R14, 0x1f ;  /* 0x0000001f0e027836 */ /* 0x000fcc0000000000 */
[----:B------:R-:W-:-:S04]  /*0240*/  @P0 VIADD R3, R3, 0x1 ;  /* 0x0000000103030836 */ /* 0x000fc80000000000 */
[----:B------:R-:W-:Y:S01]  /*0250*/  IMAD.MOV.U32 R4, RZ, RZ, R3 ;  /* 0x000000ffff047224 */ /* 0x000fe200078e0003 */
[----:B------:R-:W-:-:S03]  /*0260*/  SHF.R.S32.HI R3, RZ, 0x1f, R2 ;  /* 0x0000001fff037819 */ /* 0x000fc60000011402 */
[----:B------:R-:W-:Y:S01]  /*0270*/  @!P2 IMAD.MOV R4, RZ, RZ, -R4 ;  /* 0x000000ffff04a224 */ /* 0x000fe200078e0a04 */
[----:B------:R-:W-:Y:S02]  /*0280*/  @!P1 LOP3.LUT R4, RZ, R0, RZ, 0x33, !PT ;  /* 0x00000000ff049212 */ /* 0x000fe400078e33ff */
[----:B------:R-:W-:-:S03]  /*0290*/  LEA.HI R2, R3, R2, RZ, 0x5 ;  /* 0x0000000203027211 */ /* 0x000fc600078f28ff */
[----:B------:R-:W-:Y:S02]  /*02a0*/  IMAD.SHL.U32 R3, R4, 0x8, RZ ;  /* 0x0000000804037824 */ /* 0x000fe400078e00ff */
[----:B------:R-:W-:-:S03]  /*02b0*/  IMAD.MOV R4, RZ, RZ, -R4 ;  /* 0x000000ffff047224 */ /* 0x000fc600078e0a04 */
[----:B------:R-:W-:Y:S01]  /*02c0*/  LEA.HI.SX32 R2, R2, -R3, 0x1b ;  /* 0x8000000302027211 */ /* 0x000fe200078fdaff */
[----:B------:R-:W-:-:S03]  /*02d0*/  IMAD R11, R0, R4, R5 ;  /* 0x00000004000b7224 */ /* 0x000fc600078e0205 */
[----:B------:R-:W-:Y:S02]  /*02e0*/  VIMNMX R2, R2, 0x8, PT ;  /* 0x0000000802027848 */ /* 0x000fe40003fe0100 */
[----:B------:R-:W-:Y:S02]  /*02f0*/  IABS R4, R11 ;  /* 0x0000000b00047213 */ /* 0x000fe40000000000 */
[----:B------:R-:W-:-:S04]  /*0300*/  IABS R9, R2 ;  /* 0x0000000200097213 */ /* 0x000fc80000000000 */
[----:B------:R-:W0:Y:S08]  /*0310*/  I2F.RP R8, R9 ;  /* 0x0000000900087306 */ /* 0x000e300000209400 */
[----:B0-----:R-:W0:Y:S02]  /*0320*/  MUFU.RCP R8, R8 ;  /* 0x0000000800087308 */ /* 0x001e240000001000 */
[----:B0-----:R-:W-:-:S06]  /*0330*/  VIADD R6, R8, 0xffffffe ;  /* 0x0ffffffe08067836 */ /* 0x001fcc0000000000 */
[----:B------:R0:W1:Y:S02]  /*0340*/  F2I.FTZ.U32.TRUNC.NTZ R7, R6 ;  /* 0x0000000600077305 */ /* 0x000064000021f000 */
[----:B0-----:R-:W-:Y:S02]  /*0350*/  IMAD.MOV.U32 R6, RZ, RZ, RZ ;  /* 0x000000ffff067224 */ /* 0x001fe400078e00ff */
[----:B-1----:R-:W-:-:S04]  /*0360*/  IMAD.MOV R10, RZ, RZ, -R7 ;  /* 0x000000ffff0a7224 */ /* 0x002fc800078e0a07 */
[----:B------:R-:W-:Y:S01]  /*0370*/  IMAD.MOV.U32 R0, RZ, RZ, R10 ;  /* 0x000000ffff007224 */ /* 0x000fe200078e000a */
[----:B------:R-:W-:-:S03]  /*0380*/  IABS R10, R2 ;  /* 0x00000002000a7213 */ /* 0x000fc60000000000 */
[----:B------:R-:W-:Y:S02]  /*0390*/  IMAD R5, R0, R9, RZ ;  /* 0x0000000900057224 */ /* 0x000fe400078e02ff */
[----:B------:R-:W-:Y:S02]  /*03a0*/  IMAD.MOV.U32 R0, RZ, RZ, R4 ;  /* 0x000000ffff007224 */ /* 0x000fe400078e0004 */
[----:B------:R-:W-:Y:S01]  /*03b0*/  IMAD.HI.U32 R7, R7, R5, R6 ;  /* 0x0000000507077227 */ /* 0x000fe200078e0006 */
[----:B------:R-:W-:-:S03]  /*03c0*/  SHF.R.U32.HI R6, RZ, 0x5, R12 ;  /* 0x00000005ff067819 */ /* 0x000fc6000001160c */
[----:B------:R-:W-:Y:S02]  /*03d0*/  IMAD.MOV R4, RZ, RZ, -R10 ;  /* 0x000000ffff047224 */ /* 0x000fe400078e0a0a */
[----:B------:R-:W-:-:S04]  /*03e0*/  IMAD.HI.U32 R7, R7, R0, RZ ;  /* 0x0000000007077227 */ /* 0x000fc800078e00ff */
[----:B------:R-:W-:Y:S02]  /*03f0*/  IMAD R0, R7, R4, R0 ;  /* 0x0000000407007224 */ /* 0x000fe400078e0200 */
[----:B------:R-:W0:Y:S03]  /*0400*/  LDC R4, c[0x0][0x230] ;  /* 0x00008c00ff047b82 */ /* 0x000e260000000800 */
[----:B------:R-:W-:-:S13]  /*0410*/  ISETP.GT.U32.AND P1, PT, R9, R0, PT ;  /* 0x000000000900720c */ /* 0x000fda0003f24070 */
[----:B------:R-:W-:Y:S02]  /*0420*/  @!P1 IMAD.IADD R0, R0, 0x1, -R9 ;  /* 0x0000000100009824 */ /* 0x000fe400078e0a09 */
[----:B------:R-:W-:Y:S01]  /*0430*/  @!P1 VIADD R7, R7, 0x1 ;  /* 0x0000000107079836 */ /* 0x000fe20000000000 */
[----:B------:R-:W-:Y:S02]  /*0440*/  ISETP.NE.AND P1, PT, R2, RZ, PT ;  /* 0x000000ff0200720c */ /* 0x000fe40003f25270 */
[----:B------:R-:W-:Y:S02]  /*0450*/  ISETP.GE.U32.AND P0, PT, R0, R9, PT ;  /* 0x000000090000720c */ /* 0x000fe40003f06070 */
[----:B------:R-:W-:Y:S01]  /*0460*/  LOP3.LUT R0, R11, R2, RZ, 0x3c, !PT ;  /* 0x000000020b007212 */ /* 0x000fe200078e3cff */
[----:B0-----:R-:W-:-:S03]  /*0470*/  VIADD R16, R4, 0x1f ;  /* 0x0000001f04107836 */ /* 0x001fc60000000000 */
[----:B------:R-:W-:-:S07]  /*0480*/  ISETP.GE.AND P2, PT, R0, RZ, PT ;  /* 0x000000ff0000720c */ /* 0x000fce0003f46270 */
[----:B------:R-:W-:Y:S01]  /*0490*/  @P0 VIADD R7, R7, 0x1 ;  /* 0x0000000107070836 */ /* 0x000fe20000000000 */
[----:B------:R-:W-:-:S05]  /*04a0*/  ISETP.GT.AND P0, PT, R16, 0x1f, PT ;  /* 0x0000001f1000780c */ /* 0x000fca0003f04270 */
[----:B------:R-:W-:Y:S01]  /*04b0*/  @!P2 IMAD.MOV R7, RZ, RZ, -R7 ;  /* 0x000000ffff07a224 */ /* 0x000fe200078e0a07 */
[----:B------:R-:W-:-:S05]  /*04c0*/  @!P1 LOP3.LUT R7, RZ, R2, RZ, 0x33, !PT ;  /* 0x00000002ff079212 */ /* 0x000fca00078e33ff */
[----:B------:R-:W-:-:S04]  /*04d0*/  IMAD.MOV R5, RZ, RZ, -R7 ;  /* 0x000000ffff057224 */ /* 0x000fc800078e0a07 */
[----:B------:R-:W-:Y:S01]  /*04e0*/  IMAD R0, R2, R5, R11 ;  /* 0x0000000502007224 */ /* 0x000fe200078e020b */
[----:B------:R-:W-:-:S03]  /*04f0*/  SGXT.U32 R2, R6, 0x1 ;  /* 0x000000010602781a */ /* 0x000fc60000000000 */
[----:B------:R-:W-:Y:S01]  /*0500*/  IMAD.IADD R0, R3, 0x1, R0 ;  /* 0x0000000103007824 */ /* 0x000fe200078e0200 */
[C---:B------:R-:W-:Y:S02]  /*0510*/  LOP3.LUT R3, R2.reuse, 0x4, RZ, 0xfc, !PT ;  /* 0x0000000402037812 */ /* 0x040fe400078efcff */
[C---:B------:R-:W-:Y:S01]  /*0520*/  LOP3.LUT R3, R2.reuse, 0xa, RZ, 0xfc, !PT ;  /* 0x0000000a02037812 */ /* 0x040fe200078efcff */
[----:B------:R-:W-:Y:S01]  /*0530*/  IMAD.SHL.U32 R3, R7, 0x100, RZ ;  /* 0x0000010007037824 */ /* 0x000fe200078e00ff */
[----:B------:R-:W-:Y:S01]  /*0540*/  LOP3.LUT R5, R2, 0x2, RZ, 0xfc, !PT ;  /* 0x0000000202057812 */ /* 0x000fe200078efcff */
[----:B------:R-:W-:Y:S01]  /*0550*/  IMAD R0, R0, 0x20, R13 ;  /* 0x0000002000007824 */ /* 0x000fe200078e020d */
[C---:B------:R-:W-:Y:S02]  /*0560*/  LOP3.LUT R4, R2.reuse, 0x6, RZ, 0xfc, !PT ;  /* 0x0000000602047812 */ /* 0x040fe400078efcff */
[C---:B------:R-:W-:Y:S02]  /*0570*/  LOP3.LUT R5, R2.reuse, 0x8, RZ, 0xfc, !PT ;  /* 0x0000000802057812 */ /* 0x040fe400078efcff */
[----:B------:R-:W-:-:S02]  /*0580*/  LOP3.LUT R4, R2, 0xc, RZ, 0xfc, !PT ;  /* 0x0000000c02047812 */ /* 0x000fc400078efcff */
[C---:B------:R-:W-:Y:S02]  /*0590*/  LOP3.LUT R5, R2.reuse, 0xe, RZ, 0xfc, !PT ;  /* 0x0000000e02057812 */ /* 0x040fe400078efcff */
[C---:B------:R-:W-:Y:S02]  /*05a0*/  LOP3.LUT R4, R2.reuse, 0x10, RZ, 0xfc, !PT ;  /* 0x0000001002047812 */ /* 0x040fe400078efcff */
[C-C-:B------:R-:W-:Y:S02]  /*05b0*/  LOP3.LUT R7, R3.reuse, 0x2, R2.reuse, 0xfe, !PT ;  /* 0x0000000203077812 */ /* 0x140fe400078efe02 */
[----:B------:R-:W-:Y:S02]  /*05c0*/  LOP3.LUT R5, R2, 0x14, RZ, 0xfc, !PT ;  /* 0x0000001402057812 */ /* 0x000fe400078efcff */
[C---:B------:R-:W-:Y:S01]  /*05d0*/  LOP3.LUT R4, R3.reuse, R2, RZ, 0xfc, !PT ;  /* 0x0000000203047212 */ /* 0x040fe200078efcff */
[----:B------:R0:W-:Y:S01]  /*05e0*/  STL [R1+0x7d8], R7 ;  /* 0x0007d80701007387 */ /* 0x0001e20000100800 */
[----:B------:R-:W-:-:S02]  /*05f0*/  LOP3.LUT R5, R3, 0x4, R2, 0xfe, !PT ;  /* 0x0000000403057812 */ /* 0x000fc400078efe02 */
[----:B------:R-:W-:Y:S01]  /*0600*/  LOP3.LUT R6, R2, 0x12, RZ, 0xfc, !PT ;  /* 0x0000001202067812 */ /* 0x000fe200078efcff */
[----:B------:R-:W-:Y:S01]  /*0610*/  STL [R1+0x798], R4 ;  /* 0x0007980401007387 */ /* 0x000fe20000100800 */
[C-C-:B------:R-:W-:Y:S02]  /*0620*/  LOP3.LUT R6, R3.reuse, 0x6, R2.reuse, 0xfe, !PT ;  /* 0x0000000603067812 */ /* 0x140fe400078efe02 */
[C---:B------:R-:W-:Y:S01]  /*0630*/  LOP3.LUT R29, R4.reuse, 0xde, RZ, 0xfc, !PT ;  /* 0x000000de041d7812 */ /* 0x040fe200078efcff */
[----:B------:R1:W-:Y:S01]  /*0640*/  STL [R1+0x7dc], R5 ;  /* 0x0007dc0501007387 */ /* 0x0003e20000100800 */
[----:B------:R-:W-:Y:S02]  /*0650*/  LOP3.LUT R28, R4, 0xe8, RZ, 0xfc, !PT ;  /* 0x000000e8041c7812 */ /* 0x000fe400078efcff */
[C-C-:B0-----:R-:W-:Y:S01]  /*0660*/  LOP3.LUT R7, R3.reuse, 0xc, R2.reuse, 0xfe, !PT ;  /* 0x0000000c03077812 */ /* 0x141fe200078efe02 */
[----:B------:R0:W-:Y:S01]  /*0670*/  STL [R1+0x7e0], R6 ;  /* 0x0007e00601007387 */ /* 0x0001e20000100800 */
[----:B-1----:R-:W-:-:S02]  /*0680*/  LOP3.LUT R5, R3, 0x8, R2, 0xfe, !PT ;  /* 0x0000000803057812 */ /* 0x002fc400078efe02 */
[----:B0-----:R-:W-:-:S03]  /*0690*/  LOP3.LUT R6, R3, 0xa, R2, 0xfe, !PT ;  /* 0x0000000a03067812 */ /* 0x001fc600078efe02 */
[----:B------:R0:W-:Y:S04]  /*06a0*/  STL [R1+0x7e4], R5 ;  /* 0x0007e40501007387 */ /* 0x0001e80000100800 */
[----:B------:R1:W-:Y:S04]  /*06b0*/  STL [R1+0x7e8], R6 ;  /* 0x0007e80601007387 */ /* 0x0003e80000100800 */
[----:B------:R2:W-:Y:S01]  /*06c0*/  STL [R1+0x7ec], R7 ;  /* 0x0007ec0701007387 */ /* 0x0005e20000100800 */
[C-C-:B0-----:R-:W-:Y:S02]  /*06d0*/  LOP3.LUT R5, R3.reuse, 0xe, R2.reuse, 0xfe, !PT ;  /* 0x0000000e03057812 */ /* 0x141fe400078efe02 */
[----:B-1----:R-:W-:-:S03]  /*06e0*/  LOP3.LUT R6, R3, 0x10, R2, 0xfe, !PT ;  /* 0x0000001003067812 */ /* 0x002fc600078efe02 */
[----:B------:R0:W-:Y:S01]  /*06f0*/  STL [R1+0x7f0], R5 ;  /* 0x0007f00501007387 */ /* 0x0001e20000100800 */
[----:B--2---:R-:W-:-:S03]  /*0700*/  LOP3.LUT R7, R3, 0x12, R2, 0xfe, !PT ;  /* 0x0000001203077812 */ /* 0x004fc600078efe02 */
        /* <DEDUP_REMOVED lines=11> */
[----:B------:R-:W-:Y:S02]  /*07c0*/  LOP3.LUT R3, R3, 0x1e, R2, 0xfe, !PT ;  /* 0x0000001e03037812 */ /* 0x000fe400078efe02 */
[----:B--2---:R-:W-:Y:S01]  /*07d0*/  LOP3.LUT R7, R4, 0xee, RZ, 0xfc, !PT ;  /* 0x000000ee04077812 */ /* 0x004fe200078efcff */
[----:B------:R1:W-:Y:S04]  /*07e0*/  STL [R1+0x80c], R6 ;  /* 0x00080c0601007387 */ /* 0x0003e80000100800 */
[----:B------:R2:W-:Y:S01]  /*07f0*/  STL [R1+0x810], R3 ;  /* 0x0008100301007387 */ /* 0x0005e20000100800 */
[----:B0-----:R-:W-:Y:S02]  /*0800*/  LOP3.LUT R5, R2, 0x16, RZ, 0xfc, !PT ;  /* 0x0000001602057812 */ /* 0x001fe400078efcff */
[----:B------:R-:W-:-:S02]  /*0810*/  LOP3.LUT R2, R4, 0x20, RZ, 0xfc, !PT ;  /* 0x0000002004027812 */ /* 0x000fc400078efcff */
[C---:B------:R-:W-:Y:S02]  /*0820*/  LOP3.LUT R5, R4.reuse, 0x24, RZ, 0xfc, !PT ;  /* 0x0000002404057812 */ /* 0x040fe400078efcff */
[C---:B-1----:R-:W-:Y:S01]  /*0830*/  LOP3.LUT R6, R4.reuse, 0xf0, RZ, 0xfc, !PT ;  /* 0x000000f004067812 */ /* 0x042fe200078efcff */
[----:B------:R0:W-:Y:S01]  /*0840*/  STL [R1+0x820], R2 ;  /* 0x0008200201007387 */ /* 0x0001e20000100800 */
[----:B--2---:R-:W-:-:S05]  /*0850*/  LOP3.LUT R3, R4, 0x22, RZ, 0xfc, !PT ;  /* 0x0000002204037812 */ /* 0x004fca00078efcff */
[----:B------:R1:W-:Y:S01]  /*0860*/  STL [R1+0x824], R3 ;  /* 0x0008240301007387 */ /* 0x0003e20000100800 */
[----:B0-----:R-:W-:-:S03]  /*0870*/  LOP3.LUT R2, R4, 0x26, RZ, 0xfc, !PT ;  /* 0x0000002604027812 */ /* 0x001fc600078efcff */
[----:B------:R0:W-:Y:S04]  /*0880*/  STL [R1+0x828], R5 ;  /* 0x0008280501007387 */ /* 0x0001e80000100800 */
[----:B------:R2:W-:Y:S01]  /*0890*/  STL [R1+0x82c], R2 ;  /* 0x00082c0201007387 */ /* 0x0005e20000100800 */
[C---:B-1----:R-:W-:Y:S02]  /*08a0*/  LOP3.LUT R3, R4.reuse, 0x28, RZ, 0xfc, !PT ;  /* 0x0000002804037812 */ /* 0x042fe400078efcff */
[----:B0-----:R-:W-:-:S03]  /*08b0*/  LOP3.LUT R5, R4, 0x2a, RZ, 0xfc, !PT ;  /* 0x0000002a04057812 */ /* 0x001fc600078efcff */
[----:B------:R0:W-:Y:S01]  /*08c0*/  STL [R1+0x830], R3 ;  /* 0x0008300301007387 */ /* 0x0001e20000100800 */
[----:B--2---:R-:W-:-:S03]  /*08d0*/  LOP3.LUT R2, R4, 0x2c, RZ, 0xfc, !PT ;  /* 0x0000002c04027812 */ /* 0x004fc600078efcff */
[----:B------:R1:W-:Y:S04]  /*08e0*/  STL [R1+0x834], R5 ;  /* 0x0008340501007387 */ /* 0x0003e80000100800 */
[----:B------:R2:W-:Y:S01]  /*08f0*/  STL [R1+0x83c], R2 ;  /* 0x00083c0201007387 */ /* 0x0005e20000100800 */
[C---:B0-----:R-:W-:Y:S02]  /*0900*/  LOP3.LUT R3, R4.reuse, 0x2e, RZ, 0xfc, !PT ;  /* 0x0000002e04037812 */ /* 0x041fe400078efcff */
[----:B-1----:R-:W-:-:S03]  /*0910*/  LOP3.LUT R5, R4, 0x30, RZ, 0xfc, !PT ;  /* 0x0000003004057812 */ /* 0x002fc600078efcff */
        /* <DEDUP_REMOVED lines=175> */
[----:B--2---:R-:W-:-:S05]  /*1410*/  LOP3.LUT R2, R4, 0xe0, RZ, 0xfc, !PT ;  /* 0x000000e004027812 */ /* 0x004fca00078efcff */
[----:B------:R1:W-:Y:S01]  /*1420*/  STL [R1+0x9ac], R2 ;  /* 0x0009ac0201007387 */ /* 0x0003e20000100800 */
[----:B0-----:R-:W-:-:S03]  /*1430*/  LOP3.LUT R3, R4, 0xe2, RZ, 0xfc, !PT ;  /* 0x000000e204037812 */ /* 0x001fc600078efcff */
[----:B------:R-:W-:Y:S04]  /*1440*/  STL [R1+0x950], R29 ;  /* 0x0009501d01007387 */ /* 0x000fe80000100800 */
[----:B------:R0:W-:Y:S01]  /*1450*/  STL [R1+0x9a4], R5 ;  /* 0x0009a40501007387 */ /* 0x0001e20000100800 */
[----:B-1----:R-:W-:-:S03]  /*1460*/  LOP3.LUT R2, R4, 0xe6, RZ, 0xfc, !PT ;  /* 0x000000e604027812 */ /* 0x002fc600078efcff */
[----:B------:R-:W-:Y:S04]  /*1470*/  STL [R1+0x9a8], R3 ;  /* 0x0009a80301007387 */ /* 0x000fe80000100800 */
[----:B------:R1:W-:Y:S01]  /*1480*/  STL [R1+0x9c4], R2 ;  /* 0x0009c40201007387 */ /* 0x0003e20000100800 */
[----:B0-----:R-:W-:-:S03]  /*1490*/  LOP3.LUT R5, R4, 0xea, RZ, 0xfc, !PT ;  /* 0x000000ea04057812 */ /* 0x001fc600078efcff */
[----:B------:R-:W-:Y:S04]  /*14a0*/  STL [R1+0x9c0], R28 ;  /* 0x0009c01c01007387 */ /* 0x000fe80000100800 */
[----:B------:R0:W-:Y:S01]  /*14b0*/  STL [R1+0x9c8], R5 ;  /* 0x0009c80501007387 */ /* 0x0001e20000100800 */
[----:B-1----:R-:W-:-:S03]  /*14c0*/  LOP3.LUT R2, R4, 0xec, RZ, 0xfc, !PT ;  /* 0x000000ec04027812 */ /* 0x002fc600078efcff */
[----:B------:R1:W-:Y:S04]  /*14d0*/  STL [R1+0x9d4], R7 ;  /* 0x0009d40701007387 */ /* 0x0003e80000100800 */
[----:B------:R-:W-:Y:S01]  /*14e0*/  STL [R1+0x9cc], R2 ;  /* 0x0009cc0201007387 */ /* 0x000fe20000100800 */
[----:B0-----:R-:W-:-:S03]  /*14f0*/  LOP3.LUT R5, R4, 0xf2, RZ, 0xfc, !PT ;  /* 0x000000f204057812 */ /* 0x001fc600078efcff */
[----:B------:R0:W-:Y:S01]  /*1500*/  STL [R1+0x9d0], R6 ;  /* 0x0009d00601007387 */ /* 0x0001e20000100800 */
[----:B-1----:R-:W-:-:S03]  /*1510*/  LOP3.LUT R7, R4, 0xf8, RZ, 0xfc, !PT ;  /* 0x000000f804077812 */ /* 0x002fc600078efcff */
[----:B------:R1:W-:Y:S01]  /*1520*/  STL [R1+0x9d8], R5 ;  /* 0x0009d80501007387 */ /* 0x0003e20000100800 */
[C---:B0-----:R-:W-:Y:S02]  /*1530*/  LOP3.LUT R6, R4.reuse, 0xf4, RZ, 0xfc, !PT ;  /* 0x000000f404067812 */ /* 0x041fe400078efcff */
[----:B-1----:R-:W-:-:S03]  /*1540*/  LOP3.LUT R5, R4, 0xf6, RZ, 0xfc, !PT ;  /* 0x000000f604057812 */ /* 0x002fc600078efcff */
[----:B------:R0:W-:Y:S04]  /*1550*/  STL [R1+0x9bc], R6 ;  /* 0x0009bc0601007387 */ /* 0x0001e80000100800 */
[----:B------:R1:W-:Y:S04]  /*1560*/  STL [R1+0x9b8], R5 ;  /* 0x0009b80501007387 */ /* 0x0003e80000100800 */
[----:B------:R2:W-:Y:S01]  /*1570*/  STL [R1+0x9b4], R7 ;  /* 0x0009b40701007387 */ /* 0x0005e20000100800 */
[C---:B0-----:R-:W-:Y:S02]  /*1580*/  LOP3.LUT R6, R4.reuse, 0xfa, RZ, 0xfc, !PT ;  /* 0x000000fa04067812 */ /* 0x041fe400078efcff */
[----:B-1----:R-:W-:-:S03]  /*1590*/  LOP3.LUT R5, R4, 0xfc, RZ, 0xfc, !PT ;  /* 0x000000fc04057812 */ /* 0x002fc600078efcff */
[----:B------:R2:W-:Y:S01]  /*15a0*/  STL [R1+0x9b0], R6 ;  /* 0x0009b00601007387 */ /* 0x0005e20000100800 */
[----:B------:R-:W-:-:S03]  /*15b0*/  LOP3.LUT R4, R4, 0xfe, RZ, 0xfc, !PT ;  /* 0x000000fe04047812 */ /* 0x000fc600078efcff */
[----:B------:R2:W-:Y:S04]  /*15c0*/  STL [R1+0x9a0], R5 ;  /* 0x0009a00501007387 */ /* 0x0005e80000100800 */
[----:B------:R2:W-:Y:S04]  /*15d0*/  STL [R1+0x81c], R4 ;  /* 0x00081c0401007387 */ /* 0x0005e80000100800 */
[----:B------:R2:W-:Y:S01]  /*15e0*/  STL [R1+0x7d4], R0 ;  /* 0x0007d40001007387 */ /* 0x0005e20000100800 */
[----:B------:R-:W-:Y:S05]  /*15f0*/  @P0 BRA `(.L_x_0) ;  /* 0x0000000000e40947 */ /* 0x000fea0003800000 */
[C---:B------:R-:W-:Y:S01]  /*1600*/  IMAD.SHL.U32 R2, R12.reuse, 0x40, RZ ;  /* 0x000000400c027824 */ /* 0x040fe200078e00ff */
[----:B------:R-:W-:Y:S01]  /*1610*/  CS2R R24, SRZ ;  /* 0x0000000000187805 */ /* 0x000fe2000001ff00 */
[----:B--2---:R-:W-:Y:S01]  /*1620*/  IMAD.SHL.U32 R0, R12, 0x8, RZ ;  /* 0x000000080c007824 */ /* 0x004fe200078e00ff */
[----:B------:R-:W-:Y:S02]  /*1630*/  CS2R R26, SRZ ;  /* 0x00000000001a7805 */ /* 0x000fe4000001ff00 */
[----:B------:R-:W-:Y:S01]  /*1640*/  CS2R R20, SRZ ;  /* 0x0000000000147805 */ /* 0x000fe2000001ff00 */
[----:B------:R0:W-:Y:S01]  /*1650*/  STL [R1+0x814], R2 ;  /* 0x0008140201007387 */ /* 0x0001e20000100800 */
[----:B------:R-:W-:Y:S02]  /*1660*/  CS2R R22, SRZ ;  /* 0x0000000000167805 */ /* 0x000fe4000001ff00 */
[----:B------:R-:W-:Y:S02]  /*1670*/  CS2R R16, SRZ ;  /* 0x0000000000107805 */ /* 0x000fe4000001ff00 */
[----:B------:R-:W-:Y:S01]  /*1680*/  CS2R R18, SRZ ;  /* 0x0000000000127805 */ /* 0x000fe2000001ff00 */
[----:B------:R0:W-:Y:S01]  /*1690*/  STL [R1+0x818], R0 ;  /* 0x0008180001007387 */ /* 0x0001e20000100800 */
[----:B------:R-:W-:-:S02]  /*16a0*/  CS2R R12, SRZ ;  /* 0x00000000000c7805 */ /* 0x000fc4000001ff00 */
[----:B------:R-:W-:Y:S02]  /*16b0*/  CS2R R14, SRZ ;  /* 0x00000000000e7805 */ /* 0x000fe4000001ff00 */
[----:B------:R-:W-:Y:S01]  /*16c0*/  CS2R R8, SRZ ;  /* 0x0000000000087805 */ /* 0x000fe2000001ff00 */
[----:B------:R0:W-:Y:S01]  /*16d0*/  STL [R1], RZ ;  /* 0x000000ff01007387 */ /* 0x0001e20000100800 */
[----:B------:R-:W-:Y:S02]  /*16e0*/  CS2R R10, SRZ ;  /* 0x00000000000a7805 */ /* 0x000fe4000001ff00 */
[----:B------:R-:W-:Y:S02]  /*16f0*/  CS2R R4, SRZ ;  /* 0x0000000000047805 */ /* 0x000fe4000001ff00 */
[----:B------:R-:W-:Y:S01]  /*1700*/  CS2R R6, SRZ ;  /* 0x0000000000067805 */ /* 0x000fe2000001ff00 */
[----:B------:R0:W-:Y:S04]  /*1710*/  STL [R1+0x4], RZ ;  /* 0x000004ff01007387 */ /* 0x0001e80000100800 */
        /* <DEDUP_REMOVED lines=37> */
[----:B------:R0:W-:Y:S01]  /*1970*/  STL [R1+0x9c], RZ ;  /* 0x00009cff01007387 */ /* 0x0001e20000100800 */
[----:B------:R-:W-:Y:S05]  /*1980*/  BRA `(.L_x_1) ;  /* 0x000001f400547947 */ /* 0x000fea0003800000 */
.L_x_0:
[----:B--2---:R-:W2:Y:S01]  /*1990*/  LDL R6, [R1+0x798] ;  /* 0x0007980001067983 */ /* 0x004ea20000100800 */
[----:B------:R-:W-:Y:S01]  /*19a0*/  IMAD.MOV.U32 R19, RZ, RZ, R29 ;  /* 0x000000ffff137224 */ /* 0x000fe200078e001d */
[----:B------:R-:W-:Y:S02]  /*19b0*/  IABS R29, R15 ;  /* 0x0000000f001d7213 */ /* 0x000fe40000000000 */
[----:B------:R-:W3:Y:S01]  /*19c0*/  LDL R25, [R1+0x9b0] ;  /* 0x0009b00001197983 */ /* 0x000ee20000100800 */
[----:B------:R-:W-:-:S03]  /*19d0*/  IABS R0, R14 ;  /* 0x0000000e00007213 */ /* 0x000fc60000000000 */
[----:B------:R-:W4:Y:S04]  /*19e0*/  LDL R11, [R1+0x9a0] ;  /* 0x0009a000010b7983 */ /* 0x000f280000100800 */
[----:B------:R-:W5:Y:S04]  /*19f0*/  LDL R7, [R1+0x9b4] ;  /* 0x0009b40001077983 */ /* 0x000f680000100800 */
[----:B------:R-:W4:Y:S04]  /*1a00*/  LDL R16, [R1+0x9d4] ;  /* 0x0009d40001107983 */ /* 0x000f280000100800 */
[----:B------:R-:W4:Y:S04]  /*1a10*/  LDL R17, [R1+0x9d0] ;  /* 0x0009d00001117983 */ /* 0x000f280000100800 */
[----:B------:R-:W4:Y:S04]  /*1a20*/  LDL R10, [R1+0x9d8] ;  /* 0x0009d800010a7983 */ /* 0x000f280000100800 */
[----:B------:R-:W5:Y:S04]  /*1a30*/  LDL R22, [R1+0x9c8] ;  /* 0x0009c80001167983 */ /* 0x000f680000100800 */
[----:B------:R-:W4:Y:S04]  /*1a40*/  LDL R23, [R1+0x9ac] ;  /* 0x0009ac0001177983 */ /* 0x000f280000100800 */
[----:B------:R-:W4:Y:S04]  /*1a50*/  LDL R9, [R1+0x9a4] ;  /* 0x0009a40001097983 */ /* 0x000f280000100800 */
[----:B------:R-:W4:Y:S04]  /*1a60*/  LDL R8, [R1+0x968] ;  /* 0x0009680001087983 */ /* 0x000f280000100800 */
[----:B------:R-:W4:Y:S04]  /*1a70*/  LDL R12, [R1+0x9c4] ;  /* 0x0009c400010c7983 */ /* 0x000f280000100800 */
[----:B------:R-:W4:Y:S04]  /*1a80*/  LDL R18, [R1+0x95c] ;  /* 0x00095c0001127983 */ /* 0x000f280000100800 */
[----:B------:R-:W5:Y:S04]  /*1a90*/  LDL R26, [R1+0x9b8] ;  /* 0x0009b800011a7983 */ /* 0x000f680000100800 */
[----:B------:R-:W4:Y:S01]  /*1aa0*/  LDL R27, [R1+0x9bc] ;  /* 0x0009bc00011b7983 */ /* 0x000f220000100800 */
[----:B------:R-:W-:Y:S01]  /*1ab0*/  IMAD.MOV.U32 R13, RZ, RZ, R3 ;  /* 0x000000ffff0d7224 */ /* 0x000fe200078e0003 */
[----:B------:R-:W-:Y:S01]  /*1ac0*/  ULDC UR4, c[0x0][0x234] ;  /* 0x00008d0000047ab9 */ /* 0x000fe20000000800 */
[----:B------:R-:W-:Y:S01]  /*1ad0*/  IMAD.MOV.U32 R20, RZ, RZ, R2 ;  /* 0x000000ffff147224 */ /* 0x000fe200078e0002 */
[----:B------:R0:W-:Y:S01]  /*1ae0*/  STL [R1+0xb54], R15 ;  /* 0x000b540f01007387 */ /* 0x0001e20000100800 */
[----:B------:R-:W-:Y:S01]  /*1af0*/  IMAD.MOV.U32 R21, RZ, RZ, R28 ;  /* 0x000000ffff157224 */ /* 0x000fe200078e001c */
[----:B------:R-:W-:Y:S01]  /*1b00*/  ULDC.64 UR10, c[0x0][0x210] ;  /* 0x00008400000a7ab9 */ /* 0x000fe20000000a00 */
[----:B------:R-:W-:Y:S01]  /*1b10*/  IMAD.MOV.U32 R4, RZ, RZ, RZ ;  /* 0x000000ffff047224 */ /* 0x000fe200078e00ff */
[----:B------:R-:W-:Y:S01]  /*1b20*/  ULDC UR5, c[0x0][0x238] ;  /* 0x00008e0000057ab9 */ /* 0x000fe20000000800 */
[----:B------:R-:W-:Y:S01]  /*1b30*/  ULDC UR9, c[0x0][0x238] ;  /* 0x00008e0000097ab9 */ /* 0x000fe20000000800 */
[----:B------:R-:W-:Y:S01]  /*1b40*/  ULDC UR13, c[0x0][0x238] ;  /* 0x00008e00000d7ab9 */ /* 0x000fe20000000800 */
[----:B------:R-:W-:Y:S01]  /*1b50*/  ULDC UR12, c[0x0][0x238] ;  /* 0x00008e00000c7ab9 */ /* 0x000fe20000000800 */
[----:B------:R-:W-:Y:S01]  /*1b60*/  ULDC UR14, c[0x0][0x238] ;  /* 0x00008e00000e7ab9 */ /* 0x000fe20000000800 */
[----:B------:R-:W-:Y:S01]  /*1b70*/  ULDC UR15, c[0x0][0x238] ;  /* 0x00008e00000f7ab9 */ /* 0x000fe20000000800 */
[----:B0-----:R-:W4:Y:S01]  /*1b80*/  LDL R15, [R1+0x81c] ;  /* 0x00081c00010f7983 */ /* 0x001f220000100800 */
[----:B------:R-:W-:Y:S01]  /*1b90*/  ULDC UR16, c[0x0][0x238] ;  /* 0x00008e0000107ab9 */ /* 0x000fe20000000800 */
[----:B------:R-:W-:-:S02]  /*1ba0*/  ULDC UR17, c[0x0][0x238] ;  /* 0x00008e0000117ab9 */ /* 0x000fc40000000800 */
[----:B------:R0:W-:Y:S04]  /*1bb0*/  STL [R1+0xb58], R14 ;  /* 0x000b580e01007387 */ /* 0x0001e80000100800 */
[----:B0-----:R-:W4:Y:S01]  /*1bc0*/  LDL R14, [R1+0x7d4] ;  /* 0x0007d400010e7983 */ /* 0x001f220000100800 */
[----:B------:R-:W0:Y:S08]  /*1bd0*/  I2F.RP R3, R29 ;  /* 0x0000001d00037306 */ /* 0x000e300000209400 */
[----:B------:R-:W1:Y:S08]  /*1be0*/  I2F.RP R2, R0 ;  /* 0x0000000000027306 */ /* 0x000e700000209400 */
[----:B0-----:R-:W0:Y:S08]  /*1bf0*/  MUFU.RCP R3, R3 ;  /* 0x0000000300037308 */ /* 0x001e300000001000 */
[----:B-1----:R-:W1:Y:S01]  /*1c00*/  MUFU.RCP R2, R2 ;  /* 0x0000000200027308 */ /* 0x002e620000001000 */
[----:B0-----:R-:W-:-:S07]  /*1c10*/  VIADD R3, R3, 0xffffffe ;  /* 0x0ffffffe03037836 */ /* 0x001fce0000000000 */
[----:B------:R-:W0:Y:S01]  /*1c20*/  F2I.FTZ.U32.TRUNC.NTZ R5, R3 ;  /* 0x0000000300057305 */ /* 0x000e22000021f000 */
[----:B-1----:R-:W-:-:S07]  /*1c30*/  VIADD R2, R2, 0xffffffe ;  /* 0x0ffffffe02027836 */ /* 0x002fce0000000000 */
[----:B------:R0:W1:Y:S02]  /*1c40*/  F2I.FTZ.U32.TRUNC.NTZ R3, R2 ;  /* 0x0000000200037305 */ /* 0x000064000021f000 */
[----:B0-----:R-:W-:-:S04]  /*1c50*/  IMAD.MOV R2, RZ, RZ, -R5 ;  /* 0x000000ffff027224 */ /* 0x001fc800078e0a05 */
[----:B------:R-:W-:-:S04]  /*1c60*/  IMAD R28, R2, R29, RZ ;  /* 0x0000001d021c7224 */ /* 0x000fc800078e02ff */
[----:B------:R-:W-:-:S04]  /*1c70*/  IMAD.HI.U32 R28, R5, R28, R4 ;  /* 0x0000001c051c7227 */ /* 0x000fc800078e0004 */
[----:B-1----:R-:W-:Y:S01]  /*1c80*/  IMAD.MOV R2, RZ, RZ, -R3 ;  /* 0x000000ffff027224 */ /* 0x002fe200078e0a03 */
[----:B--2---:R-:W-:Y:S01]  /*1c90*/  IABS R6, R6 ;  /* 0x0000000600067213 */ /* 0x004fe20000000000 */
[----:B---3--:R-:W-:-:S04]  /*1ca0*/  IMAD.MOV.U32 R24, RZ, RZ, R25 ;  /* 0x000000ffff187224 */ /* 0x008fc800078e0019 */
[----:B------:R-:W-:Y:S02]  /*1cb0*/  IMAD.MOV.U32 R4, RZ, RZ, R6 ;  /* 0x000000ffff047224 */ /* 0x000fe400078e0006 */
[----:B-----5:R-:W-:Y:S02]  /*1cc0*/  IMAD.MOV.U32 R25, RZ, RZ, R26 ;  /* 0x000000ffff197224 */ /* 0x020fe400078e001a */
[----:B----4-:R-:W-:Y:S02]  /*1cd0*/  IMAD.MOV.U32 R26, RZ, RZ, R27 ;  /* 0x000000ffff1a7224 */ /* 0x010fe400078e001b */
[----:B------:R-:W-:Y:S02]  /*1ce0*/  IMAD.MOV.U32 R27, RZ, RZ, R20 ;  /* 0x000000ffff1b7224 */ /* 0x000fe400078e0014 */
[----:B------:R-:W-:Y:S02]  /*1cf0*/  IMAD.MOV.U32 R20, RZ, RZ, R22 ;  /* 0x000000ffff147224 */ /* 0x000fe400078e0016 */
[----:B------:R-:W-:-:S02]  /*1d00*/  IMAD.MOV.U32 R22, RZ, RZ, R7 ;  /* 0x000000ffff167224 */ /* 0x000fc400078e0007 */
[----:B------:R-:W-:-:S04]  /*1d10*/  IMAD.HI.U32 R7, R28, R4, RZ ;  /* 0x000000041c077227 */ /* 0x000fc800078e00ff */
[----:B------:R-:W-:Y:S01]  /*1d20*/  IMAD.MOV R7, RZ, RZ, -R7 ;  /* 0x000000ffff077224 */ /* 0x000fe200078e0a07 */
[----:B------:R-:W-:-:S03]  /*1d30*/  IABS R6, R15 ;  /* 0x0000000f00067213 */ /* 0x000fc60000000000 */
[----:B------:R-:W-:Y:S01]  /*1d40*/  IMAD R4, R29, R7, R4 ;  /* 0x000000071d047224 */ /* 0x000fe200078e0204 */
[----:B------:R-:W-:Y:S02]  /*1d50*/  IABS R7, R24 ;  /* 0x0000001800077213 */ /* 0x000fe40000000000 */
[----:B------:R-:W-:Y:S01]  /*1d60*/  IABS R5, R14 ;  /* 0x0000000e00057213 */ /* 0x000fe20000000000 */
[----:B------:R0:W-:Y:S02]  /*1d70*/  STL [R1+0xb5c], R14 ;  /* 0x000b5c0e01007387 */ /* 0x0001e40000100800 */
[----:B0-----:R-:W-:Y:S02]  /*1d80*/  IMAD.MOV.U32 R14, RZ, RZ, R11 ;  /* 0x000000ffff0e7224 */ /* 0x001fe400078e000b */
[----:B------:R-:W-:Y:S02]  /*1d90*/  IMAD R11, R2, R0, RZ ;  /* 0x00000000020b7224 */ /* 0x000fe400078e02ff */
[----:B------:R-:W-:-:S04]  /*1da0*/  IMAD.MOV.U32 R2, RZ, RZ, RZ ;  /* 0x000000ffff027224 */ /* 0x000fc800078e00ff */
[----:B------:R-:W-:Y:S01]  /*1db0*/  IMAD.HI.U32 R11, R3, R11, R2 ;  /* 0x0000000b030b7227 */ /* 0x000fe200078e0002 */
[----:B------:R-:W-:Y:S02]  /*1dc0*/  IABS R3, R14 ;  /* 0x0000000e00037213 */ /* 0x000fe40000000000 */
[----:B------:R-:W-:Y:S01]  /*1dd0*/  IABS R2, R22 ;  /* 0x0000001600027213 */ /* 0x000fe20000000000 */
[----:B------:R-:W-:Y:S02]  /*1de0*/  IMAD.MOV.U32 R14, RZ, RZ, R25 ;  /* 0x000000ffff0e7224 */ /* 0x000fe400078e0019 */
[----:B------:R-:W-:Y:S02]  /*1df0*/  IMAD.MOV.U32 R25, RZ, RZ, R10 ;  /* 0x000000ffff197224 */ /* 0x000fe400078e000a */
[----:B------:R-:W-:Y:S02]  /*1e00*/  IMAD.MOV.U32 R24, RZ, RZ, R26 ;  /* 0x000000ffff187224 */ /* 0x000fe400078e001a */
[----:B------:R-:W-:-:S04]  /*1e10*/  IMAD.HI.U32 R10, R28, R6, RZ ;  /* 0x000000061c0a7227 */ /* 0x000fc800078e00ff */
[----:B------:R-:W-:Y:S02]  /*1e20*/  IMAD.MOV.U32 R22, RZ, RZ, R17 ;  /* 0x000000ffff167224 */ /* 0x000fe400078e0011 */
[----:B------:R-:W-:Y:S02]  /*1e30*/  IMAD.MOV.U32 R26, RZ, RZ, R16 ;  /* 0x000000ffff1a7224 */ /* 0x000fe400078e0010 */
[----:B------:R-:W-:Y:S02]  /*1e40*/  IMAD.MOV.U32 R17, RZ, RZ, R12 ;  /* 0x000000ffff117224 */ /* 0x000fe400078e000c */
[----:B------:R-:W-:Y:S02]  /*1e50*/  IMAD.MOV.U32 R16, RZ, RZ, R18 ;  /* 0x000000ffff107224 */ /* 0x000fe400078e0012 */
[----:B------:R-:W-:Y:S02]  /*1e60*/  IMAD.MOV.U32 R12, RZ, RZ, R9 ;  /* 0x000000ffff0c7224 */ /* 0x000fe400078e0009 */
[----:B------:R-:W-:-:S02]  /*1e70*/  IMAD.MOV.U32 R18, RZ, RZ, R8 ;  /* 0x000000ffff127224 */ /* 0x000fc400078e0008 */
[----:B------:R-:W-:-:S04]  /*1e80*/  IMAD.HI.U32 R9, R28, R3, RZ ;  /* 0x000000031c097227 */ /* 0x000fc800078e00ff */
[----:B------:R-:W-:Y:S02]  /*1e90*/  IMAD.MOV R10, RZ, RZ, -R10 ;  /* 0x000000ffff0a7224 */ /* 0x000fe400078e0a0a */
[----:B------:R-:W-:-:S04]  /*1ea0*/  IMAD.HI.U32 R8, R28, R7, RZ ;  /* 0x000000071c087227 */ /* 0x000fc800078e00ff */
[----:B------:R-:W-:-:S04]  /*1eb0*/  IMAD.HI.U32 R11, R11, R5, RZ ;  /* 0x000000050b0b7227 */ /* 0x000fc800078e00ff */
[----:B------:R-:W-:Y:S02]  /*1ec0*/  IMAD.MOV R9, RZ, RZ, -R9 ;  /* 0x000000ffff097224 */ /* 0x000fe400078e0a09 */
[----:B------:R-:W-:Y:S02]  /*1ed0*/  IMAD R10, R29, R10, R6 ;  /* 0x0000000a1d0a7224 */ /* 0x000fe400078e0206 */
[----:B------:R-:W-:Y:S02]  /*1ee0*/  IMAD.MOV R8, RZ, RZ, -R8 ;  /* 0x000000ffff087224 */ /* 0x000fe400078e0a08 */
[----:B------:R-:W-:Y:S01]  /*1ef0*/  IMAD.HI.U32 R6, R28, R2, RZ ;  /* 0x000000021c067227 */ /* 0x000fe200078e00ff */
[----:B------:R-:W-:Y:S03]  /*1f00*/  STL [R1+0xb60], R15 ;  /* 0x000b600f01007387 */ /* 0x000fe60000100800 */
[----:B------:R-:W-:-:S02]  /*1f10*/  IMAD.MOV R11, RZ, RZ, -R11 ;  /* 0x000000ffff0b7224 */ /* 0x000fc400078e0a0b */
[C---:B------:R-:W-:Y:S02]  /*1f20*/  IMAD R9, R29.reuse, R9, R3 ;  /* 0x000000091d097224 */ /* 0x040fe400078e0203 */
[C---:B------:R-:W-:Y:S02]  /*1f30*/  IMAD R7, R29.reuse, R8, R7 ;  /* 0x000000081d077224 */ /* 0x040fe400078e0207 */
[----:B------:R-:W-:Y:S01]  /*1f40*/  IMAD.MOV R6, RZ, RZ, -R6 ;  /* 0x000000ffff067224 */ /* 0x000fe200078e0a06 */
[----:B------:R-:W-:Y:S01]  /*1f50*/  STL [R1+0x5c], R10 ;  /* 0x00005c0a01007387 */ /* 0x000fe20000100800 */
[----:B------:R-:W-:Y:S01]  /*1f60*/  IMAD R5, R0, R11, R5 ;  /* 0x0000000b00057224 */ /* 0x000fe200078e0205 */
[----:B------:R-:W-:Y:S01]  /*1f70*/  IABS R11, R14 ;  /* 0x0000000e000b7213 */ /* 0x000fe20000000000 */
[----:B------:R-:W-:Y:S01]  /*1f80*/  IMAD R2, R29, R6, R2 ;  /* 0x000000061d027224 */ /* 0x000fe200078e0202 */
[----:B------:R-:W-:Y:S01]  /*1f90*/  STL [R1+0x58], R9 ;  /* 0x0000580901007387 */ /* 0x000fe20000100800 */
[----:B------:R-:W-:-:S02]  /*1fa0*/  IABS R3, R24 ;  /* 0x0000001800037213 */ /* 0x000fc40000000000 */
[----:B------:R-:W-:Y:S01]  /*1fb0*/  IABS R6, R22 ;  /* 0x0000001600067213 */ /* 0x000fe20000000000 */
[----:B------:R0:W-:Y:S01]  /*1fc0*/  STL [R1+0x54], R7 ;  /* 0x0000540701007387 */ /* 0x0001e20000100800 */
[----:B------:R-:W-:Y:S02]  /*1fd0*/  IMAD.MOV.U32 R22, RZ, RZ, R17 ;  /* 0x000000ffff167224 */ /* 0x000fe400078e0011 */
[----:B------:R-:W-:Y:S02]  /*1fe0*/  IMAD.MOV.U32 R17, RZ, RZ, R12 ;  /* 0x000000ffff117224 */ /* 0x000fe400078e000c */
[----:B------:R-:W-:Y:S01]  /*1ff0*/  IMAD.HI.U32 R12, R28, R11, RZ ;  /* 0x0000000b1c0c7227 */ /* 0x000fe200078e00ff */
[----:B0-----:R-:W-:-:S03]  /*2000*/  IABS R7, R25 ;  /* 0x0000001900077213 */ /* 0x001fc60000000000 */
[----:B------:R-:W-:-:S04]  /*2010*/  IMAD.HI.U32 R10, R28, R3, RZ ;  /* 0x000000031c0a7227 */ /* 0x000fc800078e00ff */
[----:B------:R-:W-:-:S04]  /*2020*/  IMAD.HI.U32 R9, R28, R7, RZ ;  /* 0x000000071c097227 */ /* 0x000fc800078e00ff */
[----:B------:R-:W-:Y:S02]  /*2030*/  IMAD.MOV R12, RZ, RZ, -R12 ;  /* 0x000000ffff0c7224 */ /* 0x000fe400078e0a0c */
[----:B------:R-:W-:Y:S02]  /*2040*/  IMAD.MOV R10, RZ, RZ, -R10 ;  /* 0x000000ffff0a7224 */ /* 0x000fe400078e0a0a */
[----:B------:R-:W-:Y:S02]  /*2050*/  IMAD.MOV R9, RZ, RZ, -R9 ;  /* 0x000000ffff097224 */ /* 0x000fe400078e0a09 */
[C---:B------:R-:W-:Y:S02]  /*2060*/  IMAD R11, R29.reuse, R12, R11 ;  /* 0x0000000c1d0b7224 */ /* 0x040fe400078e020b */
[C---:B------:R-:W-:Y:S02]  /*2070*/  IMAD R10, R29.reuse, R10, R3 ;  /* 0x0000000a1d0a7224 */ /* 0x040fe400078e0203 */
[----:B------:R-:W-:Y:S01]  /*2080*/  IMAD R7, R29, R9, R7 ;  /* 0x000000091d077224 */ /* 0x000fe200078e0207 */
[----:B------:R0:W-:Y:S04]  /*2090*/  STL [R1+0x50], R2 ;  /* 0x0000500201007387 */ /* 0x0001e80000100800 */
[----:B------:R1:W-:Y:S04]  /*20a0*/  STL [R1+0x4c], R11 ;  /* 0x00004c0b01007387 */ /* 0x0003e80000100800 */
[----:B------:R-:W-:Y:S01]  /*20b0*/  STL [R1+0x48], R10 ;  /* 0x0000480a01007387 */ /* 0x000fe20000100800 */
[----:B0-----:R-:W-:-:S03]  /*20c0*/  IABS R2, R26 ;  /* 0x0000001a00027213 */ /* 0x001fc60000000000 */
[----:B------:R0:W-:Y:S01]  /*20d0*/  STL [R1+0x44], R7 ;  /* 0x0000440701007387 */ /* 0x0001e20000100800 */
[----:B-1----:R-:W-:Y:S01]  /*20e0*/  IABS R11, R27 ;  /* 0x0000001b000b7213 */ /* 0x002fe20000000000 */
[----:B------:R-:W-:-:S04]  /*20f0*/  IMAD.HI.U32 R8, R28, R6, RZ ;  /* 0x000000061c087227 */ /* 0x000fc800078e00ff */
[----:B------:R-:W-:Y:S01]  /*2100*/  IMAD.HI.U32 R3, R28, R2, RZ ;  /* 0x000000021c037227 */ /* 0x000fe200078e00ff */
[----:B0-----:R-:W-:-:S03]  /*2110*/  IABS R7, R20 ;  /* 0x0000001400077213 */ /* 0x001fc60000000000 */
[----:B------:R-:W-:-:S04]  /*2120*/  IMAD.HI.U32 R12, R28, R11, RZ ;  /* 0x0000000b1c0c7227 */ /* 0x000fc800078e00ff */
[----:B------:R-:W-:-:S04]  /*2130*/  IMAD.HI.U32 R10, R28, R7, RZ ;  /* 0x000000071c0a7227 */ /* 0x000fc800078e00ff */
[----:B------:R-:W-:Y:S02]  /*2140*/  IMAD.MOV R8, RZ, RZ, -R8 ;  /* 0x000000ffff087224 */ /* 0x000fe400078e0a08 */
[----:B------:R-:W-:Y:S02]  /*2150*/  IMAD.MOV R3, RZ, RZ, -R3 ;  /* 0x000000ffff037224 */ /* 0x000fe400078e0a03 */
[----:B------:R-:W-:Y:S02]  /*2160*/  IMAD.MOV R12, RZ, RZ, -R12 ;  /* 0x000000ffff0c7224 */ /* 0x000fe400078e0a0c */
[----:B------:R-:W-:Y:S02]  /*2170*/  IMAD.MOV R10, RZ, RZ, -R10 ;  /* 0x000000ffff0a7224 */ /* 0x000fe400078e0a0a */
[C---:B------:R-:W-:Y:S01]  /*2180*/  IMAD R8, R29.reuse, R8, R6 ;  /* 0x000000081d087224 */ /* 0x040fe200078e0206 */
[----:B------:R-:W-:Y:S01]  /*2190*/  IABS R6, R21 ;  /* 0x0000001500067213 */ /* 0x000fe20000000000 */
[----:B------:R-:W-:-:S02]  /*21a0*/  IMAD R2, R29, R3, R2 ;  /* 0x000000031d027224 */ /* 0x000fc400078e0202 */
[C---:B------:R-:W-:Y:S02]  /*21b0*/  IMAD R11, R29.reuse, R12, R11 ;  /* 0x0000000c1d0b7224 */ /* 0x040fe400078e020b */
[----:B------:R-:W-:Y:S01]  /*21c0*/  IMAD R10, R29, R10, R7 ;  /* 0x0000000a1d0a7224 */ /* 0x000fe200078e0207 */
[----:B------:R-:W-:Y:S01]  /*21d0*/  STL [R1+0x40], R8 ;  /* 0x0000400801007387 */ /* 0x000fe20000100800 */
[----:B------:R-:W-:-:S03]  /*21e0*/  IMAD.HI.U32 R9, R28, R6, RZ ;  /* 0x000000061c097227 */ /* 0x000fc600078e00ff */
[----:B------:R0:W-:Y:S01]  /*21f0*/  STL [R1+0x3c], R2 ;  /* 0x00003c0201007387 */ /* 0x0001e20000100800 */
[----:B------:R-:W-:-:S03]  /*2200*/  IMAD.MOV R9, RZ, RZ, -R9 ;  /* 0x000000ffff097224 */ /* 0x000fc600078e0a09 */
[----:B------:R1:W-:Y:S04]  /*2210*/  STL [R1+0x38], R11 ;  /* 0x0000380b01007387 */ /* 0x0003e80000100800 */
[----:B------:R-:W-:Y:S01]  /*2220*/  STL [R1+0x34], R10 ;  /* 0x0000340a01007387 */ /* 0x000fe20000100800 */
[----:B0-----:R-:W-:-:S03]  /*2230*/  IABS R2, R17 ;  /* 0x0000001100027213 */ /* 0x001fc60000000000 */
[----:B------:R-:W2:Y:S01]  /*2240*/  LDL R17, [R1+0x974] ;  /* 0x0009740001117983 */ /* 0x000ea20000100800 */
[----:B------:R-:W-:Y:S01]  /*2250*/  IMAD R6, R29, R9, R6 ;  /* 0x000000091d067224 */ /* 0x000fe200078e0206 */
[----:B-1----:R-:W-:Y:S02]  /*2260*/  IABS R11, R13 ;  /* 0x0000000d000b7213 */ /* 0x002fe40000000000 */
[----:B------:R-:W-:Y:S02]  /*2270*/  IABS R3, R22 ;  /* 0x0000001600037213 */ /* 0x000fe40000000000 */
[----:B------:R0:W-:Y:S04]  /*2280*/  STL [R1+0x30], R6 ;  /* 0x0000300601007387 */ /* 0x0001e80000100800 */
[----:B------:R-:W3:Y:S01]  /*2290*/  LDL R13, [R1+0x990] ;  /* 0x00099000010d7983 */ /* 0x000ee20000100800 */
[----:B------:R-:W-:-:S04]  /*22a0*/  IMAD.HI.U32 R8, R28, R3, RZ ;  /* 0x000000031c087227 */ /* 0x000fc800078e00ff */
[----:B------:R-:W-:Y:S01]  /*22b0*/  IMAD.MOV R8, RZ, RZ, -R8 ;  /* 0x000000ffff087224 */ /* 0x000fe200078e0a08 */
[----:B0-----:R-:W-:Y:S02]  /*22c0*/  IABS R6, R23 ;  /* 0x0000001700067213 */ /* 0x001fe40000000000 */
[----:B------:R-:W4:Y:S01]  /*22d0*/  LDL R23, [R1+0x994] ;  /* 0x0009940001177983 */ /* 0x000f220000100800 */
[----:B------:R-:W-:Y:S01]  /*22e0*/  IMAD R8, R29, R8, R3 ;  /* 0x000000081d087224 */ /* 0x000fe200078e0203 */
[----:B------:R-:W-:-:S04]  /*22f0*/  IABS R3, R19 ;  /* 0x0000001300037213 */ /* 0x000fc80000000000 */
[----:B------:R-:W-:Y:S04]  /*2300*/  STL [R1+0x198], R8 ;  /* 0x0001980801007387 */ /* 0x000fe80000100800 */
[----:B------:R-:W5:Y:S01]  /*2310*/  LDL R19, [R1+0x998] ;  /* 0x0009980001137983 */ /* 0x000f620000100800 */
[----:B------:R-:W-:-:S04]  /*2320*/  IMAD.HI.U32 R7, R28, R2, RZ ;  /* 0x000000021c077227 */ /* 0x000fc800078e00ff */
        /* <DEDUP_REMOVED lines=8> */
[----:B------:R-:W-:Y:S01]  /*23b0*/  IABS R7, R16 ;  /* 0x0000001000077213 */ /* 0x000fe20000000000 */
[----:B------:R-:W-:Y:S01]  /*23c0*/  IMAD.HI.U32 R9, R28, R3, RZ ;  /* 0x000000031c097227 */ /* 0x000fe200078e00ff */
[----:B------:R0:W-:Y:S04]  /*23d0*/  STL [R1+0x19c], R2 ;  /* 0x00019c0201007387 */ /* 0x0001e80000100800 */
[----:B------:R-:W5:Y:S01]  /*23e0*/  LDL R16, [R1+0x99c] ;  /* 0x00099c0001107983 */ /* 0x000f620000100800 */
[----:B------:R-:W-:-:S03]  /*23f0*/  IMAD.MOV R9, RZ, RZ, -R9 ;  /* 0x000000ffff097224 */ /* 0x000fc600078e0a09 */
[----:B------:R-:W-:Y:S01]  /*2400*/  STL [R1+0x16c], R11 ;  /* 0x00016c0b01007387 */ /* 0x000fe20000100800 */
[----:B0-----:R-:W-:-:S03]  /*2410*/  IABS R2, R18 ;  /* 0x0000001200027213 */ /* 0x001fc60000000000 */
[----:B------:R2:W-:Y:S01]  /*2420*/  STL [R1+0x184], R10 ;  /* 0x0001840a01007387 */ /* 0x0005e20000100800 */
[----:B------:R-:W-:-:S03]  /*2430*/  IMAD R3, R29, R9, R3 ;  /* 0x000000091d037224 */ /* 0x000fc600078e0203 */
[----:B------:R-:W5:Y:S04]  /*2440*/  LDL R18, [R1+0x988] ;  /* 0x0009880001127983 */ /* 0x000f680000100800 */
[----:B------:R3:W-:Y:S01]  /*2450*/  STL [R1+0x188], R3 ;  /* 0x0001880301007387 */ /* 0x0007e20000100800 */
[----:B------:R-:W-:-:S04]  /*2460*/  IMAD.HI.U32 R8, R28, R7, RZ ;  /* 0x000000071c087227 */ /* 0x000fc800078e00ff */
[----:B------:R-:W-:-:S04]  /*2470*/  IMAD.HI.U32 R6, R28, R2, RZ ;  /* 0x000000021c067227 */ /* 0x000fc800078e00ff */
[----:B------:R-:W-:Y:S02]  /*2480*/  IMAD.MOV R8, RZ, RZ, -R8 ;  /* 0x000000ffff087224 */ /* 0x000fe400078e0a08 */
[----:B------:R-:W-:Y:S02]  /*2490*/  IMAD.MOV R6, RZ, RZ, -R6 ;  /* 0x000000ffff067224 */ /* 0x000fe400078e0a06 */
[C---:B------:R-:W-:Y:S02]  /*24a0*/  IMAD R8, R29.reuse, R8, R7 ;  /* 0x000000081d087224 */ /* 0x040fe400078e0207 */
[----:B------:R-:W-:Y:S01]  /*24b0*/  IMAD R2, R29, R6, R2 ;  /* 0x000000061d027224 */ /* 0x000fe200078e0202 */
[----:B--2---:R-:W-:Y:S02]  /*24c0*/  IABS R10, R17 ;  /* 0x00000011000a7213 */ /* 0x004fe40000000000 */
[----:B------:R-:W2:Y:S01]  /*24d0*/  LDL R17, [R1+0x98c] ;  /* 0x00098c0001117983 */ /* 0x000ea20000100800 */
[----:B---3--:R-:W-:-:S03]  /*24e0*/  IABS R3, R13 ;  /* 0x0000000d00037213 */ /* 0x008fc60000000000 */
[----:B------:R-:W3:Y:S04]  /*24f0*/  LDL R13, [R1+0x984] ;  /* 0x00098400010d7983 */ /* 0x000ee80000100800 */
[----:B------:R-:W-:Y:S01]  /*2500*/  STL [R1+0x18c], R8 ;  /* 0x00018c0801007387 */ /* 0x000fe20000100800 */
[----:B----4-:R-:W-:-:S03]  /*2510*/  IABS R7, R23 ;  /* 0x0000001700077213 */ /* 0x010fc60000000000 */
[----:B------:R-:W4:Y:S04]  /*2520*/  LDL R23, [R1+0x980] ;  /* 0x0009800001177983 */ /* 0x000f280000100800 */
[----:B------:R0:W-:Y:S01]  /*2530*/  STL [R1+0x190], R2 ;  /* 0x0001900201007387 */ /* 0x0001e20000100800 */
[----:B-----5:R-:W-:-:S03]  /*2540*/  IABS R6, R19 ;  /* 0x0000001300067213 */ /* 0x020fc60000000000 */
        /* <DEDUP_REMOVED lines=10> */
[----:B------:R1:W-:Y:S01]  /*25f0*/  STL [R1+0x180], R11 ;  /* 0x0001800b01007387 */ /* 0x0003e20000100800 */
[----:B0-----:R-:W-:-:S03]  /*2600*/  IABS R2, R16 ;  /* 0x0000001000027213 */ /* 0x001fc60000000000 */
[----:B------:R-:W-:Y:S04]  /*2610*/  STL [R1+0x178], R10 ;  /* 0x0001780a01007387 */ /* 0x000fe80000100800 */
[----:B------:R-:W5:Y:S04]  /*2620*/  LDL R16, [R1+0x978] ;  /* 0x0009780001107983 */ /* 0x000f680000100800 */
[----:B------:R2:W-:Y:S01]  /*2630*/  STL [R1+0x158], R7 ;  /* 0x0001580701007387 */ /* 0x0005e20000100800 */
[----:B-1----:R-:W-:-:S03]  /*2640*/  IABS R11, R18 ;  /* 0x00000012000b7213 */ /* 0x002fc60000000000 */
[----:B------:R-:W5:Y:S01]  /*2650*/  LDL R18, [R1+0x96c] ;  /* 0x00096c0001127983 */ /* 0x000f620000100800 */
[----:B------:R-:W-:-:S04]  /*2660*/  IMAD.HI.U32 R8, R28, R6, RZ ;  /* 0x000000061c087227 */ /* 0x000fc800078e00ff */
[----:B------:R-:W-:-:S04]  /*2670*/  IMAD.MOV R8, RZ, RZ, -R8 ;  /* 0x000000ffff087224 */ /* 0x000fc800078e0a08 */
[----:B------:R-:W-:Y:S02]  /*2680*/  IMAD R8, R29, R8, R6 ;  /* 0x000000081d087224 */ /* 0x000fe400078e0206 */
[----:B------:R-:W-:-:S04]  /*2690*/  IMAD.HI.U32 R3, R28, R2, RZ ;  /* 0x000000021c037227 */ /* 0x000fc800078e00ff */
[----:B------:R-:W-:-:S04]  /*26a0*/  IMAD.HI.U32 R12, R28, R11, RZ ;  /* 0x0000000b1c0c7227 */ /* 0x000fc800078e00ff */
[----:B------:R-:W-:Y:S02]  /*26b0*/  IMAD.MOV R3, RZ, RZ, -R3 ;  /* 0x000000ffff037224 */ /* 0x000fe400078e0a03 */
[----:B------:R-:W-:Y:S02]  /*26c0*/  IMAD.MOV R12, RZ, RZ, -R12 ;  /* 0x000000ffff0c7224 */ /* 0x000fe400078e0a0c */
[C---:B------:R-:W-:Y:S02]  /*26d0*/  IMAD R2, R29.reuse, R3, R2 ;  /* 0x000000031d027224 */ /* 0x040fe400078e0202 */
[----:B------:R-:W-:Y:S01]  /*26e0*/  IMAD R11, R29, R12, R11 ;  /* 0x0000000c1d0b7224 */ /* 0x000fe200078e020b */
[----:B--2---:R-:W-:Y:S02]  /*26f0*/  IABS R7, R17 ;  /* 0x0000001100077213 */ /* 0x004fe40000000000 */
[----:B------:R-:W2:Y:S04]  /*2700*/  LDL R17, [R1+0x970] ;  /* 0x0009700001117983 */ /* 0x000ea80000100800 */
[----:B------:R-:W-:Y:S01]  /*2710*/  STL [R1+0x15c], R8 ;  /* 0x00015c0801007387 */ /* 0x000fe20000100800 */
[----:B---3--:R-:W-:-:S03]  /*2720*/  IABS R6, R13 ;  /* 0x0000000d00067213 */ /* 0x008fc60000000000 */
[----:B------:R-:W3:Y:S01]  /*2730*/  LDL R13, [R1+0x964] ;  /* 0x00096400010d7983 */ /* 0x000ee20000100800 */
[----:B------:R-:W-:-:S04]  /*2740*/  IMAD.HI.U32 R10, R28, R7, RZ ;  /* 0x000000071c0a7227 */ /* 0x000fc800078e00ff */
[----:B------:R-:W-:Y:S01]  /*2750*/  IMAD.MOV R10, RZ, RZ, -R10 ;  /* 0x000000ffff0a7224 */ /* 0x000fe200078e0a0a */
[----:B----4-:R-:W-:Y:S01]  /*2760*/  IABS R3, R23 ;  /* 0x0000001700037213 */ /* 0x010fe20000000000 */
[----:B------:R5:W-:Y:S02]  /*2770*/  STL [R1+0x164], R2 ;  /* 0x0001640201007387 */ /* 0x000be40000100800 */
[----:B------:R-:W-:Y:S02]  /*2780*/  IMAD R10, R29, R10, R7 ;  /* 0x0000000a1d0a7224 */ /* 0x000fe400078e0207 */
[----:B------:R-:W4:Y:S04]  /*2790*/  LDL R23, [R1+0x960] ;  /* 0x0009600001177983 */ /* 0x000f280000100800 */
[----:B------:R-:W-:Y:S01]  /*27a0*/  STL [R1+0x134], R11 ;  /* 0x0001340b01007387 */ /* 0x000fe20000100800 */
[----:B-----5:R-:W-:-:S03]  /*27b0*/  IABS R2, R19 ;  /* 0x0000001300027213 */ /* 0x020fc60000000000 */
[----:B------:R0:W-:Y:S04]  /*27c0*/  STL [R1+0x148], R10 ;  /* 0x0001480a01007387 */ /* 0x0001e80000100800 */
[----:B------:R-:W5:Y:S01]  /*27d0*/  LDL R19, [R1+0x958] ;  /* 0x0009580001137983 */ /* 0x000f620000100800 */
[----:B------:R-:W-:-:S04]  /*27e0*/  IMAD.HI.U32 R9, R28, R6, RZ ;  /* 0x000000061c097227 */ /* 0x000fc800078e00ff */
[----:B------:R-:W-:-:S04]  /*27f0*/  IMAD.MOV R9, RZ, RZ, -R9 ;  /* 0x000000ffff097224 */ /* 0x000fc800078e0a09 */
[----:B------:R-:W-:Y:S02]  /*2800*/  IMAD R9, R29, R9, R6 ;  /* 0x000000091d097224 */ /* 0x000fe400078e0206 */
[----:B------:R-:W-:-:S03]  /*2810*/  IMAD.HI.U32 R8, R28, R3, RZ ;  /* 0x000000031c087227 */ /* 0x000fc600078e00ff */
[----:B------:R1:W-:Y:S01]  /*2820*/  STL [R1+0x14c], R9 ;  /* 0x00014c0901007387 */ /* 0x0003e20000100800 */
[----:B------:R-:W-:-:S04]  /*2830*/  IMAD.MOV R8, RZ, RZ, -R8 ;  /* 0x000000ffff087224 */ /* 0x000fc800078e0a08 */
[----:B------:R-:W-:Y:S01]  /*2840*/  IMAD R8, R29, R8, R3 ;  /* 0x000000081d087224 */ /* 0x000fe200078e0203 */
[----:B------:R-:W-:Y:S02]  /*2850*/  IABS R6, R16 ;  /* 0x0000001000067213 */ /* 0x000fe40000000000 */
[----:B------:R-:W5:Y:S01]  /*2860*/  LDL R16, [R1+0x954] ;  /* 0x0009540001107983 */ /* 0x000f620000100800 */
[----:B0-----:R-:W-:-:S03]  /*2870*/  IABS R10, R18 ;  /* 0x00000012000a7213 */ /* 0x001fc60000000000 */
[----:B------:R-:W5:Y:S01]  /*2880*/  LDL R18, [R1+0x940] ;  /* 0x0009400001127983 */ /* 0x000f620000100800 */
[----:B------:R-:W-:-:S03]  /*2890*/  IMAD.HI.U32 R7, R28, R2, RZ ;  /* 0x000000021c077227 */ /* 0x000fc600078e00ff */
[----:B------:R-:W-:Y:S01]  /*28a0*/  STL [R1+0x150], R8 ;  /* 0x0001500801007387 */ /* 0x000fe20000100800 */
        /* <DEDUP_REMOVED lines=10> */
[----:B------:R4:W-:Y:S01]  /*2950*/  STL [R1+0x154], R2 ;  /* 0x0001540201007387 */ /* 0x0009e20000100800 */
[----:B---3--:R-:W-:-:S03]  /*2960*/  IABS R7, R13 ;  /* 0x0000000d00077213 */ /* 0x008fc60000000000 */
[----:B------:R-:W3:Y:S01]  /*2970*/  LDL R13, [R1+0x948] ;  /* 0x00094800010d7983 */ /* 0x000ee20000100800 */
[----:B-1----:R-:W-:-:S04]  /*2980*/  IMAD.HI.U32 R9, R28, R3, RZ ;  /* 0x000000031c097227 */ /* 0x002fc800078e00ff */
[----:B------:R-:W-:Y:S01]  /*2990*/  IMAD.MOV R9, RZ, RZ, -R9 ;  /* 0x000000ffff097224 */ /* 0x000fe200078e0a09 */
[----:B------:R5:W-:Y:S03]  /*29a0*/  STL [R1+0x140], R11 ;  /* 0x0001400b01007387 */ /* 0x000be60000100800 */
[----:B------:R-:W-:Y:S01]  /*29b0*/  IMAD R3, R29, R9, R3 ;  /* 0x000000091d037224 */ /* 0x000fe200078e0203 */
[----:B----4-:R-:W-:Y:S01]  /*29c0*/  IABS R2, R23 ;  /* 0x0000001700027213 */ /* 0x010fe20000000000 */
[----:B------:R-:W-:Y:S04]  /*29d0*/  STL [R1+0x138], R10 ;  /* 0x0001380a01007387 */ /* 0x000fe80000100800 */
[----:B------:R-:W4:Y:S04]  /*29e0*/  LDL R23, [R1+0x94c] ;  /* 0x00094c0001177983 */ /* 0x000f280000100800 */
[----:B------:R0:W-:Y:S01]  /*29f0*/  STL [R1+0x124], R3 ;  /* 0x0001240301007387 */ /* 0x0001e20000100800 */
[----:B-----5:R-:W-:-:S03]  /*2a00*/  IABS R11, R19 ;  /* 0x00000013000b7213 */ /* 0x020fc60000000000 */
[----:B------:R-:W5:Y:S01]  /*2a10*/  LDL R19, [R1+0x938] ;  /* 0x0009380001137983 */ /* 0x000f620000100800 */
[----:B------:R-:W-:-:S04]  /*2a20*/  IMAD.HI.U32 R8, R28, R7, RZ ;  /* 0x000000071c087227 */ /* 0x000fc800078e00ff */
[----:B------:R-:W-:Y:S02]  /*2a30*/  IMAD.MOV R8, RZ, RZ, -R8 ;  /* 0x000000ffff087224 */ /* 0x000fe400078e0a08 */
[----:B------:R-:W-:-:S04]  /*2a40*/  IMAD.HI.U32 R6, R28, R2, RZ ;  /* 0x000000021c067227 */ /* 0x000fc800078e00ff */
[----:B------:R-:W-:Y:S02]  /*2a50*/  IMAD R8, R29, R8, R7 ;  /* 0x000000081d087224 */ /* 0x000fe400078e0207 */
[----:B------:R-:W-:Y:S02]  /*2a60*/  IMAD.MOV R6, RZ, RZ, -R6 ;  /* 0x000000ffff067224 */ /* 0x000fe400078e0a06 */
[----:B------:R-:W-:-:S04]  /*2a70*/  IMAD.HI.U32 R12, R28, R11, RZ ;  /* 0x0000000b1c0c7227 */ /* 0x000fc800078e00ff */
[----:B------:R-:W-:Y:S01]  /*2a80*/  IMAD R2, R29, R6, R2 ;  /* 0x000000061d027224 */ /* 0x000fe200078e0202 */
[----:B0-----:R-:W-:Y:S02]  /*2a90*/  IABS R3, R16 ;  /* 0x0000001000037213 */ /* 0x001fe40000000000 */
[----:B------:R-:W5:Y:S04]  /*2aa0*/  LDL R16, [R1+0x93c] ;  /* 0x00093c0001107983 */ /* 0x000f680000100800 */
[----:B------:R-:W-:Y:S01]  /*2ab0*/  STL [R1+0x128], R8 ;  /* 0x0001280801007387 */ /* 0x000fe20000100800 */
[----:B------:R-:W-:-:S03]  /*2ac0*/  IABS R7, R18 ;  /* 0x0000001200077213 */ /* 0x000fc60000000000 */
[----:B------:R-:W5:Y:S01]  /*2ad0*/  LDL R18, [R1+0x934] ;  /* 0x0009340001127983 */ /* 0x000f620000100800 */
[----:B------:R-:W-:-:S03]  /*2ae0*/  IMAD.HI.U32 R10, R28, R3, RZ ;  /* 0x000000031c0a7227 */ /* 0x000fc600078e00ff */
[----:B------:R3:W-:Y:S01]  /*2af0*/  STL [R1+0x130], R2 ;  /* 0x0001300201007387 */ /* 0x0007e20000100800 */
[----:B------:R-:W-:Y:S02]  /*2b00*/  IMAD.MOV R12, RZ, RZ, -R12 ;  /* 0x000000ffff0c7224 */ /* 0x000fe400078e0a0c */
[----:B------:R-:W-:Y:S02]  /*2b10*/  IMAD.MOV R10, RZ, RZ, -R10 ;  /* 0x000000ffff0a7224 */ /* 0x000fe400078e0a0a */
[C---:B------:R-:W-:Y:S02]  /*2b20*/  IMAD R11, R29.reuse, R12, R11 ;  /* 0x0000000c1d0b7224 */ /* 0x040fe400078e020b */
[----:B------:R-:W-:Y:S02]  /*2b30*/  IMAD R10, R29, R10, R3 ;  /* 0x0000000a1d0a7224 */ /* 0x000fe400078e0203 */
[----:B------:R-:W-:-:S04]  /*2b40*/  IMAD.HI.U32 R9, R28, R7, RZ ;  /* 0x000000071c097227 */ /* 0x000fc800078e00ff */
[----:B------:R-:W-:-:S04]  /*2b50*/  IMAD.MOV R9, RZ, RZ, -R9 ;  /* 0x000000ffff097224 */ /* 0x000fc800078e0a09 */
[----:B------:R-:W-:Y:S01]  /*2b60*/  IMAD R9, R29, R9, R7 ;  /* 0x000000091d097224 */ /* 0x000fe200078e0207 */
[----:B--2---:R-:W-:Y:S02]  /*2b70*/  IABS R6, R17 ;  /* 0x0000001100067213 */ /* 0x004fe40000000000 */
[----:B------:R-:W2:Y:S04]  /*2b80*/  LDL R17, [R1+0x930] ;  /* 0x0009300001117983 */ /* 0x000ea80000100800 */
[----:B------:R-:W-:Y:S01]  /*2b90*/  STL [R1+0x108], R11 ;  /* 0x0001080b01007387 */ /* 0x000fe20000100800 */
[----:B---3--:R-:W-:-:S03]  /*2ba0*/  IABS R2, R13 ;  /* 0x0000000d00027213 */ /* 0x008fc60000000000 */
[----:B------:R5:W-:Y:S04]  /*2bb0*/  STL [R1+0x114], R10 ;  /* 0x0001140a01007387 */ /* 0x000be80000100800 */
[----:B------:R-:W3:Y:S04]  /*2bc0*/  LDL R13, [R1+0x92c] ;  /* 0x00092c00010d7983 */ /* 0x000ee80000100800 */
[----:B------:R0:W-:Y:S01]  /*2bd0*/  STL [R1+0x118], R9 ;  /* 0x0001180901007387 */ /* 0x0001e20000100800 */
[----:B----4-:R-:W-:-:S03]  /*2be0*/  IABS R7, R23 ;  /* 0x0000001700077213 */ /* 0x010fc60000000000 */
[----:B------:R-:W4:Y:S01]  /*2bf0*/  LDL R23, [R1+0x928] ;  /* 0x0009280001177983 */ /* 0x000f220000100800 */
[----:B-----5:R-:W-:-:S03]  /*2c00*/  IABS R10, R19 ;  /* 0x00000013000a7213 */ /* 0x020fc60000000000 */
[----:B------:R-:W5:Y:S01]  /*2c10*/  LDL R19, [R1+0x924] ;  /* 0x0009240001137983 */ /* 0x000f620000100800 */
[----:B------:R-:W-:-:S04]  /*2c20*/  IMAD.HI.U32 R8, R28, R6, RZ ;  /* 0x000000061c087227 */ /* 0x000fc800078e00ff */
[----:B------:R-:W-:-:S04]  /*2c30*/  IMAD.HI.U32 R3, R28, R2, RZ ;  /* 0x000000021c037227 */ /* 0x000fc800078e00ff */
[----:B------:R-:W-:Y:S02]  /*2c40*/  IMAD.MOV R8, RZ, RZ, -R8 ;  /* 0x000000ffff087224 */ /* 0x000fe400078e0a08 */
[----:B------:R-:W-:Y:S02]  /*2c50*/  IMAD.MOV R3, RZ, RZ, -R3 ;  /* 0x000000ffff037224 */ /* 0x000fe400078e0a03 */
[C---:B------:R-:W-:Y:S02]  /*2c60*/  IMAD R8, R29.reuse, R8, R6 ;  /* 0x000000081d087224 */ /* 0x040fe400078e0206 */
[----:B------:R-:W-:Y:S02]  /*2c70*/  IMAD R2, R29, R3, R2 ;  /* 0x000000031d027224 */ /* 0x000fe400078e0202 */
[C---:B------:R-:W-:Y:S01]  /*2c80*/  IMAD.HI.U32 R11, R28.reuse, R7, RZ ;  /* 0x000000071c0b7227 */ /* 0x040fe200078e00ff */
[----:B------:R1:W-:Y:S03]  /*2c90*/  STL [R1+0x11c], R8 ;  /* 0x00011c0801007387 */ /* 0x0003e60000100800 */
[----:B------:R-:W-:Y:S01]  /*2ca0*/  IMAD.HI.U32 R12, R28, R10, RZ ;  /* 0x0000000a1c0c7227 */ /* 0x000fe200078e00ff */
[----:B------:R-:W-:-:S03]  /*2cb0*/  IABS R6, R16 ;  /* 0x0000001000067213 */ /* 0x000fc60000000000 */
[----:B------:R-:W-:Y:S01]  /*2cc0*/  IMAD.MOV R11, RZ, RZ, -R11 ;  /* 0x000000ffff0b7224 */ /* 0x000fe200078e0a0b */
[----:B------:R-:W5:Y:S01]  /*2cd0*/  LDL R16, [R1+0x920] ;  /* 0x0009200001107983 */ /* 0x000f620000100800 */
[----:B------:R-:W-:-:S03]  /*2ce0*/  IMAD.MOV R12, RZ, RZ, -R12 ;  /* 0x000000ffff0c7224 */ /* 0x000fc600078e0a0c */
[----:B------:R2:W-:Y:S01]  /*2cf0*/  STL [R1+0x120], R2 ;  /* 0x0001200201007387 */ /* 0x0005e20000100800 */
[----:B------:R-:W-:-:S03]  /*2d00*/  IABS R3, R18 ;  /* 0x0000001200037213 */ /* 0x000fc60000000000 */
[----:B------:R-:W5:Y:S01]  /*2d10*/  LDL R18, [R1+0x91c] ;  /* 0x00091c0001127983 */ /* 0x000f620000100800 */
[C---:B------:R-:W-:Y:S02]  /*2d20*/  IMAD R11, R29.reuse, R11, R7 ;  /* 0x0000000b1d0b7224 */ /* 0x040fe400078e0207 */
[----:B------:R-:W-:Y:S02]  /*2d30*/  IMAD R10, R29, R12, R10 ;  /* 0x0000000c1d0a7224 */ /* 0x000fe400078e020a */
[----:B0-----:R-:W-:Y:S01]  /*2d40*/  IMAD.HI.U32 R9, R28, R6, RZ ;  /* 0x000000061c097227 */ /* 0x001fe200078e00ff */
[----:B------:R3:W-:Y:S04]  /*2d50*/  STL [R1+0x110], R11 ;  /* 0x0001100b01007387 */ /* 0x0007e80000100800 */
[----:B------:R-:W-:Y:S01]  /*2d60*/  STL [R1+0x10c], R10 ;  /* 0x00010c0a01007387 */ /* 0x000fe20000100800 */
[----:B------:R-:W-:-:S04]  /*2d70*/  IMAD.MOV R9, RZ, RZ, -R9 ;  /* 0x000000ffff097224 */ /* 0x000fc800078e0a09 */
[----:B------:R-:W-:Y:S02]  /*2d80*/  IMAD R6, R29, R9, R6 ;  /* 0x000000091d067224 */ /* 0x000fe400078e0206 */
[----:B-1----:R-:W-:-:S04]  /*2d90*/  IMAD.HI.U32 R8, R28, R3, RZ ;  /* 0x000000031c087227 */ /* 0x002fc800078e00ff */
[----:B------:R-:W-:-:S04]  /*2da0*/  IMAD.MOV R8, RZ, RZ, -R8 ;  /* 0x000000ffff087224 */ /* 0x000fc800078e0a08 */
[----:B------:R-:W-:Y:S01]  /*2db0*/  IMAD R8, R29, R8, R3 ;  /* 0x000000081d087224 */ /* 0x000fe200078e0203 */
[----:B--2---:R-:W-:Y:S02]  /*2dc0*/  IABS R2, R17 ;  /* 0x0000001100027213 */ /* 0x004fe40000000000 */
[----:B------:R-:W2:Y:S04]  /*2dd0*/  LDL R17, [R1+0x918] ;  /* 0x0009180001117983 */ /* 0x000ea80000100800 */
[----:B------:R4:W-:Y:S01]  /*2de0*/  STL [R1+0xf0], R6 ;  /* 0x0000f00601007387 */ /* 0x0009e20000100800 */
[----:B---3--:R-:W-:-:S03]  /*2df0*/  IABS R11, R13 ;  /* 0x0000000d000b7213 */ /* 0x008fc60000000000 */
[----:B------:R-:W3:Y:S01]  /*2e00*/  LDL R13, [R1+0x914] ;  /* 0x00091400010d7983 */ /* 0x000ee20000100800 */
[----:B----4-:R-:W-:-:S03]  /*2e10*/  IABS R6, R23 ;  /* 0x0000001700067213 */ /* 0x010fc60000000000 */
[----:B------:R-:W4:Y:S04]  /*2e20*/  LDL R23, [R1+0x910] ;  /* 0x0009100001177983 */ /* 0x000f280000100800 */
[----:B------:R-:W-:Y:S01]  /*2e30*/  STL [R1+0x100], R8 ;  /* 0x0001000801007387 */ /* 0x000fe20000100800 */
        /* <DEDUP_REMOVED lines=12> */
[----:B------:R-:W-:Y:S01]  /*2f00*/  IMAD.HI.U32 R9, R28, R3, RZ ;  /* 0x000000031c097227 */ /* 0x000fe200078e00ff */
[----:B------:R-:W-:-:S02]  /*2f10*/  IABS R7, R16 ;  /* 0x0000001000077213 */ /* 0x000fc40000000000 */
        /* <DEDUP_REMOVED lines=26> */
[----:B0-----:R-:W-:-:S04]  /*30c0*/  IMAD.HI.U32 R9, R28, R7, RZ ;  /* 0x000000071c097227 */ /* 0x001fc800078e00ff */
[----:B------:R-:W-:Y:S02]  /*30d0*/  IMAD.MOV R11, RZ, RZ, -R11 ;  /* 0x000000ffff0b7224 */ /* 0x000fe400078e0a0b */
[----:B------:R-:W-:Y:S02]  /*30e0*/  IMAD.MOV R12, RZ, RZ, -R12 ;  /* 0x000000ffff0c7224 */ /* 0x000fe400078e0a0c */
[----:B------:R-:W-:Y:S02]  /*30f0*/  IMAD.MOV R9, RZ, RZ, -R9 ;  /* 0x000000ffff097224 */ /* 0x000fe400078e0a09 */
[C---:B------:R-:W-:Y:S02]  /*3100*/  IMAD R11, R29.reuse, R11, R3 ;  /* 0x0000000b1d0b7224 */ /* 0x040fe400078e0203 */
[C---:B------:R-:W-:Y:S02]  /*3110*/  IMAD R10, R29.reuse, R12, R10 ;  /* 0x0000000c1d0a7224 */ /* 0x040fe400078e020a */
[----:B------:R-:W-:Y:S01]  /*3120*/  IMAD R7, R29, R9, R7 ;  /* 0x000000091d077224 */ /* 0x000fe200078e0207 */
[----:B------:R0:W-:Y:S01]  /*3130*/  STL [R1+0xc8], R11 ;  /* 0x0000c80b01007387 */ /* 0x0001e20000100800 */
[----:B-1----:R-:W-:-:S03]  /*3140*/  IABS R2, R16 ;  /* 0x0000001000027213 */ /* 0x002fc60000000000 */
[----:B------:R-:W-:Y:S04]  /*3150*/  STL [R1+0xc4], R10 ;  /* 0x0000c40a01007387 */ /* 0x000fe80000100800 */
[----:B------:R-:W5:Y:S04]  /*3160*/  LDL R16, [R1+0x8f0] ;  /* 0x0008f00001107983 */ /* 0x000f680000100800 */
[----:B------:R2:W-:Y:S01]  /*3170*/  STL [R1+0xb4], R7 ;  /* 0x0000b40701007387 */ /* 0x0005e20000100800 */
[----:B0-----:R-:W-:-:S03]  /*3180*/  IABS R11, R18 ;  /* 0x00000012000b7213 */ /* 0x001fc60000000000 */
        /* <DEDUP_REMOVED lines=17> */
[----:B------:R5:W-:Y:S03]  /*32a0*/  STL [R1+0xbc], R2 ;  /* 0x0000bc0201007387 */ /* 0x000be60000100800 */
[----:B------:R-:W-:Y:S01]  /*32b0*/  IMAD R10, R29, R10, R7 ;  /* 0x0000000a1d0a7224 */ /* 0x000fe200078e0207 */
[----:B----4-:R-:W-:Y:S02]  /*32c0*/  IABS R3, R23 ;  /* 0x0000001700037213 */ /* 0x010fe40000000000 */
        /* <DEDUP_REMOVED lines=12> */
[----:B0-----:R-:W-:Y:S02]  /*3390*/  IABS R10, R16 ;  /* 0x00000010000a7213 */ /* 0x001fe40000000000 */
[----:B------:R-:W5:Y:S01]  /*33a0*/  LDL R16, [R1+0x8d8] ;  /* 0x0008d80001107983 */ /* 0x000f620000100800 */
[----:B-1----:R-:W-:-:S03]  /*33b0*/  IABS R6, R18 ;  /* 0x0000001200067213 */ /* 0x002fc60000000000 */
        /* <DEDUP_REMOVED lines=16> */
[----:B------:R-:W-:-:S04]  /*34c0*/  IMAD.HI.U32 R9, R28, R3, RZ ;  /* 0x000000031c097227 */ /* 0x000fc800078e00ff */
        /* <DEDUP_REMOVED lines=32> */
[----:B------:R-:W-:Y:S04]  /*36d0*/  STL [R1+0x78], R11 ;  /* 0x0000780b01007387 */ /* 0x000fe80000100800 */
[----:B------:R5:W-:Y:S01]  /*36e0*/  STL [R1+0x84], R10 ;  /* 0x0000840a01007387 */ /* 0x000be20000100800 */
[----:B---3--:R-:W-:-:S03]  /*36f0*/  IABS R2, R13 ;  /* 0x0000000d00027213 */ /* 0x008fc60000000000 */
        /* <DEDUP_REMOVED lines=43> */
[----:B------:R-:W-:Y:S02]  /*39b0*/  IMAD.MOV R7, RZ, RZ, -R7 ;  /* 0x000000ffff077224 */ /* 0x000fe400078e0a07 */
[----:B------:R-:W-:-:S04]  /*39c0*/  IMAD.HI.U32 R12, R28, R11, RZ ;  /* 0x0000000b1c0c7227 */ /* 0x000fc800078e00ff */
[----:B------:R-:W-:Y:S02]  /*39d0*/  IMAD R2, R29, R7, R2 ;  /* 0x000000071d027224 */ /* 0x000fe400078e0202 */
[----:B------:R-:W-:-:S03]  /*39e0*/  IMAD.HI.U32 R10, R28, R6, RZ ;  /* 0x000000061c0a7227 */ /* 0x000fc600078e00ff */
[----:B------:R0:W-:Y:S01]  /*39f0*/  STL [R1+0x1ac], R2 ;  /* 0x0001ac0201007387 */ /* 0x0001e20000100800 */
[----:B------:R-:W-:Y:S02]  /*3a00*/  IMAD.MOV R12, RZ, RZ, -R12 ;  /* 0x000000ffff0c7224 */ /* 0x000fe400078e0a0c */
[----:B------:R-:W-:Y:S02]  /*3a10*/  IMAD.MOV R10, RZ, RZ, -R10 ;  /* 0x000000ffff0a7224 */ /* 0x000fe400078e0a0a */
[C---:B------:R-:W-:Y:S01]  /*3a20*/  IMAD R11, R29.reuse, R12, R11 ;  /* 0x0000000c1d0b7224 */ /* 0x040fe200078e020b */
[----:B------:R-:W-:Y:S02]  /*3a30*/  IABS R7, R16 ;  /* 0x0000001000077213 */ /* 0x000fe40000000000 */
[----:B------:R-:W5:Y:S01]  /*3a40*/  LDL R16, [R1+0x890] ;  /* 0x0008900001107983 */ /* 0x000f620000100800 */
[----:B------:R-:W-:Y:S01]  /*3a50*/  IMAD R10, R29, R10, R6 ;  /* 0x0000000a1d0a7224 */ /* 0x000fe200078e0206 */
[----:B0-----:R-:W-:-:S02]  /*3a60*/  IABS R2, R18 ;  /* 0x0000001200027213 */ /* 0x001fc40000000000 */
[----:B------:R-:W5:Y:S04]  /*3a70*/  LDL R18, [R1+0x88c] ;  /* 0x00088c0001127983 */ /* 0x000f680000100800 */
[----:B------:R-:W-:Y:S01]  /*3a80*/  STL [R1+0x68], R11 ;  /* 0x0000680b01007387 */ /* 0x000fe20000100800 */
[----:B------:R-:W-:-:S03]  /*3a90*/  IMAD.HI.U32 R9, R28, R3, RZ ;  /* 0x000000031c097227 */ /* 0x000fc600078e00ff */
[----:B------:R2:W-:Y:S01]  /*3aa0*/  STL [R1+0x6c], R10 ;  /* 0x00006c0a01007387 */ /* 0x0005e20000100800 */
        /* <DEDUP_REMOVED lines=30> */
[----:B------:R-:W4:Y:S01]  /*3c90*/  LDL R16, [R1+0x87c] ;  /* 0x00087c0001107983 */ /* 0x000f220000100800 */
[----:B-1----:R-:W-:-:S03]  /*3ca0*/  IABS R11, R18 ;  /* 0x00000012000b7213 */ /* 0x002fc60000000000 */
[----:B------:R2:W-:Y:S04]  /*3cb0*/  STL [R1+0x12c], R7 ;  /* 0x00012c0701007387 */ /* 0x0005e80000100800 */
[----:B------:R-:W4:Y:S01]  /*3cc0*/  LDL R18, [R1+0x874] ;  /* 0x0008740001127983 */ /* 0x000f220000100800 */
[----:B------:R-:W-:-:S04]  /*3cd0*/  IMAD.HI.U32 R8, R28, R6, RZ ;  /* 0x000000061c087227 */ /* 0x000fc800078e00ff */
[----:B------:R-:W-:-:S04]  /*3ce0*/  IMAD.MOV R8, RZ, RZ, -R8 ;  /* 0x000000ffff087224 */ /* 0x000fc800078e0a08 */
        /* <DEDUP_REMOVED lines=8> */
[----:B------:R-:W3:Y:S04]  /*3d70*/  LDL R13, [R1+0x86c] ;  /* 0x00086c00010d7983 */ /* 0x000ee80000100800 */
[----:B------:R5:W-:Y:S02]  /*3d80*/  STL [R1+0x144], R2 ;  /* 0x0001440201007387 */ /* 0x000be40000100800 */
[----:B-----5:R-:W-:Y:S02]  /*3d90*/  IABS R2, R19 ;  /* 0x0000001300027213 */ /* 0x020fe40000000000 */
[----:B------:R-:W5:Y:S01]  /*3da0*/  LDL R19, [R1+0x864] ;  /* 0x0008640001137983 */ /* 0x000f620000100800 */
[----:B------:R-:W-:-:S04]  /*3db0*/  IMAD.HI.U32 R12, R28, R11, RZ ;  /* 0x0000000b1c0c7227 */ /* 0x000fc800078e00ff */
[----:B------:R-:W-:-:S04]  /*3dc0*/  IMAD.HI.U32 R10, R28, R7, RZ ;  /* 0x000000071c0a7227 */ /* 0x000fc800078e00ff */
[----:B------:R-:W-:-:S04]  /*3dd0*/  IMAD.HI.U32 R9, R28, R6, RZ ;  /* 0x000000061c097227 */ /* 0x000fc800078e00ff */
[----:B------:R-:W-:Y:S02]  /*3de0*/  IMAD.MOV R12, RZ, RZ, -R12 ;  /* 0x000000ffff0c7224 */ /* 0x000fe400078e0a0c */
[----:B------:R-:W-:Y:S01]  /*3df0*/  IMAD.MOV R10, RZ, RZ, -R10 ;  /* 0x000000ffff0a7224 */ /* 0x000fe200078e0a0a */
[----:B----4-:R-:W-:Y:S01]  /*3e00*/  IABS R3, R23 ;  /* 0x0000001700037213 */ /* 0x010fe20000000000 */
[----:B------:R-:W-:Y:S01]  /*3e10*/  IMAD.MOV R9, RZ, RZ, -R9 ;  /* 0x000000ffff097224 */ /* 0x000fe200078e0a09 */
[----:B------:R-:W4:Y:S01]  /*3e20*/  LDL R23, [R1+0x868] ;  /* 0x0008680001177983 */ /* 0x000f220000100800 */
[C---:B------:R-:W-:Y:S02]  /*3e30*/  IMAD R11, R29.reuse, R12, R11 ;  /* 0x0000000c1d0b7224 */ /* 0x040fe400078e020b */
[C---:B------:R-:W-:Y:S02]  /*3e40*/  IMAD R10, R29.reuse, R10, R7 ;  /* 0x0000000a1d0a7224 */ /* 0x040fe400078e0207 */
[----:B------:R-:W-:Y:S01]  /*3e50*/  IMAD R6, R29, R9, R6 ;  /* 0x000000091d067224 */ /* 0x000fe200078e0206 */
[----:B------:R-:W-:Y:S01]  /*3e60*/  STL [R1+0xdc], R11 ;  /* 0x0000dc0b01007387 */ /* 0x000fe20000100800 */
[----:B------:R-:W-:-:S03]  /*3e70*/  IMAD.HI.U32 R8, R28, R3, RZ ;  /* 0x000000031c087227 */ /* 0x000fc600078e00ff */
[----:B------:R0:W-:Y:S01]  /*3e80*/  STL [R1+0xec], R10 ;  /* 0x0000ec0a01007387 */ /* 0x0001e20000100800 */
[----:B------:R-:W-:Y:S01]  /*3e90*/  IMAD.MOV R8, RZ, RZ, -R8 ;  /* 0x000000ffff087224 */ /* 0x000fe200078e0a08 */
[----:B0-----:R-:W-:Y:S02]  /*3ea0*/  IABS R10, R16 ;  /* 0x00000010000a7213 */ /* 0x001fe40000000000 */
[----:B------:R-:W4:Y:S04]  /*3eb0*/  LDL R16, [R1+0x860] ;  /* 0x0008600001107983 */ /* 0x000f280000100800 */
[----:B------:R0:W-:Y:S01]  /*3ec0*/  STL [R1+0xf4], R6 ;  /* 0x0000f40601007387 */ /* 0x0001e20000100800 */
[----:B------:R-:W-:Y:S02]  /*3ed0*/  IMAD R8, R29, R8, R3 ;  /* 0x000000081d087224 */ /* 0x000fe400078e0203 */
[----:B------:R-:W-:Y:S01]  /*3ee0*/  IMAD.HI.U32 R7, R28, R2, RZ ;  /* 0x000000021c077227 */ /* 0x000fe200078e00ff */
[----:B0-----:R-:W-:-:S02]  /*3ef0*/  IABS R6, R18 ;  /* 0x0000001200067213 */ /* 0x001fc40000000000 */
[----:B------:R-:W4:Y:S01]  /*3f00*/  LDL R18, [R1+0x85c] ;  /* 0x00085c0001127983 */ /* 0x000f220000100800 */
[----:B------:R-:W-:-:S03]  /*3f10*/  IMAD.MOV R7, RZ, RZ, -R7 ;  /* 0x000000ffff077224 */ /* 0x000fc600078e0a07 */
[----:B------:R0:W-:Y:S01]  /*3f20*/  STL [R1+0xf8], R8 ;  /* 0x0000f80801007387 */ /* 0x0001e20000100800 */
        /* <DEDUP_REMOVED lines=12> */
[----:B0-----:R-:W-:-:S04]  /*3ff0*/  IMAD.HI.U32 R8, R28, R3, RZ ;  /* 0x000000031c087227 */ /* 0x001fc800078e00ff */
[----:B------:R-:W-:Y:S01]  /*4000*/  IMAD.MOV R8, RZ, RZ, -R8 ;  /* 0x000000ffff087224 */ /* 0x000fe200078e0a08 */
[----:B------:R-:W-:Y:S03]  /*4010*/  STL [R1+0xe4], R11 ;  /* 0x0000e40b01007387 */ /* 0x000fe60000100800 */
[----:B------:R-:W-:Y:S01]  /*4020*/  IMAD R3, R29, R8, R3 ;  /* 0x000000081d037224 */ /* 0x000fe200078e0203 */
[----:B------:R-:W-:Y:S04]  /*4030*/  STL [R1+0xe0], R10 ;  /* 0x0000e00a01007387 */ /* 0x000fe80000100800 */
[----:B------:R-:W3:Y:S04]  /*4040*/  LDL R22, [R1+0x850] ;  /* 0x0008500001167983 */ /* 0x000ee80000100800 */
[----:B------:R-:W-:Y:S01]  /*4050*/  STL [R1+0x2c], R3 ;  /* 0x00002c0301007387 */ /* 0x000fe20000100800 */
[----:B-----5:R-:W-:-:S03]  /*4060*/  IABS R8, R19 ;  /* 0x0000001300087213 */ /* 0x020fc60000000000 */
[----:B------:R-:W5:Y:S01]  /*4070*/  LDL R19, [R1+0x84c] ;  /* 0x00084c0001137983 */ /* 0x000f620000100800 */
[----:B------:R-:W-:-:S04]  /*4080*/  IMAD.HI.U32 R9, R28, R7, RZ ;  /* 0x000000071c097227 */ /* 0x000fc800078e00ff */
[----:B------:R-:W-:-:S04]  /*4090*/  IMAD.MOV R9, RZ, RZ, -R9 ;  /* 0x000000ffff097224 */ /* 0x000fc800078e0a09 */
[----:B------:R-:W-:Y:S01]  /*40a0*/  IMAD R9, R29, R9, R7 ;  /* 0x000000091d097224 */ /* 0x000fe200078e0207 */
[----:B----4-:R-:W-:Y:S02]  /*40b0*/  IABS R2, R23 ;  /* 0x0000001700027213 */ /* 0x010fe40000000000 */
[----:B------:R-:W4:Y:S03]  /*40c0*/  LDL R23, [R1+0x840] ;  /* 0x0008400001177983 */ /* 0x000f260000100800 */
[----:B------:R-:W-:Y:S01]  /*40d0*/  IMAD.HI.U32 R6, R28, R2, RZ ;  /* 0x000000021c067227 */ /* 0x000fe200078e00ff */
[----:B------:R0:W-:Y:S03]  /*40e0*/  STL [R1+0x28], R9 ;  /* 0x0000280901007387 */ /* 0x0001e60000100800 */
[----:B------:R-:W-:-:S04]  /*40f0*/  IMAD.MOV R6, RZ, RZ, -R6 ;  /* 0x000000ffff067224 */ /* 0x000fc800078e0a06 */
[----:B------:R-:W-:Y:S02]  /*4100*/  IMAD R6, R29, R6, R2 ;  /* 0x000000061d067224 */ /* 0x000fe400078e0202 */
[----:B0-----:R-:W-:-:S04]  /*4110*/  IMAD.HI.U32 R9, R28, R8, RZ ;  /* 0x000000081c097227 */ /* 0x001fc800078e00ff */
[----:B------:R-:W-:Y:S01]  /*4120*/  IMAD.MOV R9, RZ, RZ, -R9 ;  /* 0x000000ffff097224 */ /* 0x000fe200078e0a09 */
[----:B------:R-:W-:Y:S02]  /*4130*/  IABS R7, R18 ;  /* 0x0000001200077213 */ /* 0x000fe40000000000 */
[----:B------:R-:W4:Y:S01]  /*4140*/  LDL R18, [R1+0x844] ;  /* 0x0008440001127983 */ /* 0x000f220000100800 */
[----:B------:R-:W-:Y:S01]  /*4150*/  IMAD R8, R29, R9, R8 ;  /* 0x000000091d087224 */ /* 0x000fe200078e0208 */
[----:B------:R-:W-:Y:S01]  /*4160*/  IABS R3, R16 ;  /* 0x0000001000037213 */ /* 0x000fe20000000000 */
        /* <DEDUP_REMOVED lines=8> */
[----:B------:R3:W-:Y:S04]  /*41f0*/  STL [R1+0x24], R6 ;  /* 0x0000240601007387 */ /* 0x0007e80000100800 */
[----:B------:R-:W2:Y:S04]  /*4200*/  LDL R16, [R1+0x838] ;  /* 0x0008380001107983 */ /* 0x000ea80000100800 */
[----:B------:R0:W-:Y:S01]  /*4210*/  STL [R1+0x20], R8 ;  /* 0x0000200801007387 */ /* 0x0001e20000100800 */
[----:B---3--:R-:W-:-:S03]  /*4220*/  IABS R6, R13 ;  /* 0x0000000d00067213 */ /* 0x008fc60000000000 */
[----:B------:R-:W3:Y:S04]  /*4230*/  LDL R13, [R1+0x83c] ;  /* 0x00083c00010d7983 */ /* 0x000ee80000100800 */
[----:B------:R1:W-:Y:S04]  /*4240*/  STL [R1+0x1c], R3 ;  /* 0x00001c0301007387 */ /* 0x0003e80000100800 */
[----:B------:R1:W-:Y:S01]  /*4250*/  STL [R1+0x18], R10 ;  /* 0x0000180a01007387 */ /* 0x0003e20000100800 */
[----:B-----5:R-:W-:-:S03]  /*4260*/  IABS R9, R19 ;  /* 0x0000001300097213 */ /* 0x020fc60000000000 */
[----:B------:R-:W5:Y:S01]  /*4270*/  LDL R19, [R1+0x834] ;  /* 0x0008340001137983 */ /* 0x000f620000100800 */
[----:B------:R-:W-:-:S04]  /*4280*/  IMAD.HI.U32 R12, R28, R2, RZ ;  /* 0x000000021c0c7227 */ /* 0x000fc800078e00ff */
[----:B0-----:R-:W-:Y:S01]  /*4290*/  IMAD.HI.U32 R8, R28, R6, RZ ;  /* 0x000000061c087227 */ /* 0x001fe200078e00ff */
[----:B------:R-:W-:-:S03]  /*42a0*/  IABS R7, R22 ;  /* 0x0000001600077213 */ /* 0x000fc60000000000 */
[----:B-1----:R-:W-:Y:S02]  /*42b0*/  IMAD.MOV R3, RZ, RZ, -R12 ;  /* 0x000000ffff037224 */ /* 0x002fe400078e0a0c */
[----:B------:R-:W-:Y:S02]  /*42c0*/  IMAD.MOV R10, RZ, RZ, -R8 ;  /* 0x000000ffff0a7224 */ /* 0x000fe400078e0a08 */
[C---:B------:R-:W-:Y:S02]  /*42d0*/  IMAD R2, R29.reuse, R3, R2 ;  /* 0x000000031d027224 */ /* 0x040fe400078e0202 */
[----:B------:R-:W-:Y:S01]  /*42e0*/  IMAD R6, R29, R10, R6 ;  /* 0x0000000a1d067224 */ /* 0x000fe200078e0206 */
[----:B----4-:R-:W-:Y:S01]  /*42f0*/  IABS R8, R23 ;  /* 0x0000001700087213 */ /* 0x010fe20000000000 */
[----:B------:R-:W-:Y:S01]  /*4300*/  IMAD.MOV.U32 R3, RZ, RZ, R7 ;  /* 0x000000ffff037224 */ /* 0x000fe200078e0007 */
[----:B------:R0:W-:Y:S02]  /*4310*/  STL [R1+0x14], R2 ;  /* 0x0000140201007387 */ /* 0x0001e40000100800 */
[----:B0-----:R-:W-:-:S04]  /*4320*/  IMAD.MOV.U32 R2, RZ, RZ, R9 ;  /* 0x000000ffff027224 */ /* 0x001fc800078e0009 */
[----:B------:R-:W-:-:S04]  /*4330*/  IMAD.HI.U32 R9, R28, R2, RZ ;  /* 0x000000021c097227 */ /* 0x000fc800078e00ff */
[----:B------:R-:W-:Y:S01]  /*4340*/  IMAD.MOV R9, RZ, RZ, -R9 ;  /* 0x000000ffff097224 */ /* 0x000fe200078e0a09 */
[----:B------:R-:W-:Y:S02]  /*4350*/  IABS R7, R18 ;  /* 0x0000001200077213 */ /* 0x000fe40000000000 */
[----:B------:R-:W4:Y:S04]  /*4360*/  LDL R18, [R1+0x830] ;  /* 0x0008300001127983 */ /* 0x000f280000100800 */
[----:B------:R0:W-:Y:S02]  /*4370*/  STL [R1+0x10], R6 ;  /* 0x0000100601007387 */ /* 0x0001e40000100800 */
[----:B0-----:R-:W-:Y:S02]  /*4380*/  IMAD.MOV.U32 R6, RZ, RZ, R8 ;  /* 0x000000ffff067224 */ /* 0x001fe400078e0008 */
[----:B------:R-:W-:-:S04]  /*4390*/  IMAD.HI.U32 R8, R28, R3, RZ ;  /* 0x000000031c087227 */ /* 0x000fc800078e00ff */
[----:B------:R-:W-:-:S04]  /*43a0*/  IMAD.HI.U32 R10, R28, R6, RZ ;  /* 0x000000061c0a7227 */ /* 0x000fc800078e00ff */
[----:B------:R-:W-:Y:S02]  /*43b0*/  IMAD.MOV R8, RZ, RZ, -R8 ;  /* 0x000000ffff087224 */ /* 0x000fe400078e0a08 */
[----:B------:R-:W-:Y:S02]  /*43c0*/  IMAD.MOV R10, RZ, RZ, -R10 ;  /* 0x000000ffff0a7224 */ /* 0x000fe400078e0a0a */
[C---:B------:R-:W-:Y:S02]  /*43d0*/  IMAD R12, R29.reuse, R8, R3 ;  /* 0x000000081d0c7224 */ /* 0x040fe400078e0203 */
        /* <DEDUP_REMOVED lines=8> */
[----:B------:R-:W-:Y:S01]  /*4460*/  STL [R1+0x8], R8 ;  /* 0x0000080801007387 */ /* 0x000fe20000100800 */
[----:B------:R-:W-:-:S03]  /*4470*/  IABS R26, R16 ;  /* 0x00000010001a7213 */ /* 0x000fc60000000000 */
[----:B------:R0:W-:Y:S01]  /*4480*/  STL [R1+0x4], R6 ;  /* 0x0000040601007387 */ /* 0x0001e20000100800 */
[----:B---3--:R-:W-:-:S03]  /*4490*/  IABS R25, R13 ;  /* 0x0000000d00197213 */ /* 0x008fc60000000000 */
[----:B------:R-:W3:Y:S04]  /*44a0*/  LDL R13, [R1+0x824] ;  /* 0x00082400010d7983 */ /* 0x000ee80000100800 */
[----:B------:R-:W3:Y:S04]  /*44b0*/  LDL R16, [R1+0x828] ;  /* 0x0008280001107983 */ /* 0x000ee80000100800 */
[----:B------:R-:W-:Y:S01]  /*44c0*/  STL [R1+0xb94], R15 ;  /* 0x000b940f01007387 */ /* 0x000fe20000100800 */
[----:B-----5:R-:W-:-:S03]  /*44d0*/  IABS R24, R19 ;  /* 0x0000001300187213 */ /* 0x020fc60000000000 */
[----:B------:R-:W5:Y:S01]  /*44e0*/  LDL R19, [R1+0x820] ;  /* 0x0008200001137983 */ /* 0x000f620000100800 */
[----:B------:R-:W-:-:S04]  /*44f0*/  IMAD.HI.U32 R3, R28, R27, RZ ;  /* 0x0000001b1c037227 */ /* 0x000fc800078e00ff */
[----:B------:R-:W-:Y:S02]  /*4500*/  IMAD.MOV R3, RZ, RZ, -R3 ;  /* 0x000000ffff037224 */ /* 0x000fe400078e0a03 */
[----:B------:R-:W-:-:S04]  /*4510*/  IMAD.HI.U32 R2, R28, R26, RZ ;  /* 0x0000001a1c027227 */ /* 0x000fc800078e00ff */
[----:B------:R-:W-:Y:S02]  /*4520*/  IMAD R27, R29, R3, R27 ;  /* 0x000000031d1b7224 */ /* 0x000fe400078e021b */
[----:B------:R-:W-:-:S04]  /*4530*/  IMAD.HI.U32 R3, R28, R25, RZ ;  /* 0x000000191c037227 */ /* 0x000fc800078e00ff */
[----:B0-----:R-:W-:Y:S01]  /*4540*/  IMAD.HI.U32 R6, R28, R24, RZ ;  /* 0x000000181c067227 */ /* 0x001fe200078e00ff */
[----:B------:R0:W-:Y:S03]  /*4550*/  STL [R1+0xb78], R27 ;  /* 0x000b781b01007387 */ /* 0x0001e60000100800 */
[----:B------:R-:W-:Y:S02]  /*4560*/  IMAD.MOV R2, RZ, RZ, -R2 ;  /* 0x000000ffff027224 */ /* 0x000fe400078e0a02 */
[----:B------:R-:W-:Y:S02]  /*4570*/  IMAD.MOV R3, RZ, RZ, -R3 ;  /* 0x000000ffff037224 */ /* 0x000fe400078e0a03 */
[----:B------:R-:W-:Y:S02]  /*4580*/  IMAD.MOV R6, RZ, RZ, -R6 ;  /* 0x000000ffff067224 */ /* 0x000fe400078e0a06 */
[----:B------:R-:W-:-:S02]  /*4590*/  IMAD R26, R29, R2, R26 ;  /* 0x000000021d1a7224 */ /* 0x000fc400078e021a */
[C---:B------:R-:W-:Y:S02]  /*45a0*/  IMAD R25, R29.reuse, R3, R25 ;  /* 0x000000031d197224 */ /* 0x040fe400078e0219 */
[----:B------:R-:W-:Y:S01]  /*45b0*/  IMAD R24, R29, R6, R24 ;  /* 0x000000061d187224 */ /* 0x000fe200078e0218 */
[----:B----4-:R-:W-:Y:S02]  /*45c0*/  IABS R23, R18 ;  /* 0x0000001200177213 */ /* 0x010fe40000000000 */
[----:B------:R-:W4:Y:S03]  /*45d0*/  LDL R18, [R1+0x810] ;  /* 0x0008100001127983 */ /* 0x000f260000100800 */
[----:B------:R-:W-:-:S04]  /*45e0*/  IMAD.HI.U32 R7, R28, R23, RZ ;  /* 0x000000171c077227 */ /* 0x000fc800078e00ff */
[----:B------:R-:W-:-:S04]  /*45f0*/  IMAD.MOV R2, RZ, RZ, -R7 ;  /* 0x000000ffff027224 */ /* 0x000fc800078e0a07 */
[C---:B------:R-:W-:Y:S01]  /*4600*/  IMAD R23, R29.reuse, R2, R23 ;  /* 0x000000021d177224 */ /* 0x040fe200078e0217 */
[----:B--2---:R-:W-:Y:S02]  /*4610*/  IABS R22, R17 ;  /* 0x0000001100167213 */ /* 0x004fe40000000000 */
[----:B------:R-:W2:Y:S03]  /*4620*/  LDL R17, [R1+0x80c] ;  /* 0x00080c0001117983 */ /* 0x000ea60000100800 */
[----:B------:R-:W-:Y:S01]  /*4630*/  IMAD.HI.U32 R3, R28, R22, RZ ;  /* 0x000000161c037227 */ /* 0x000fe200078e00ff */
[----:B------:R-:W-:Y:S03]  /*4640*/  STL [R1+0xb74], R26 ;  /* 0x000b741a01007387 */ /* 0x000fe60000100800 */
[----:B------:R-:W-:Y:S01]  /*4650*/  IMAD.MOV R3, RZ, RZ, -R3 ;  /* 0x000000ffff037224 */ /* 0x000fe200078e0a03 */
[----:B------:R-:W-:Y:S04]  /*4660*/  STL [R1+0xb70], R25 ;  /* 0x000b701901007387 */ /* 0x000fe80000100800 */
[----:B------:R-:W-:Y:S01]  /*4670*/  STL [R1+0xb6c], R24 ;  /* 0x000b6c1801007387 */ /* 0x000fe20000100800 */
[----:B---3--:R-:W-:Y:S01]  /*4680*/  IABS R20, R13 ;  /* 0x0000000d00147213 */ /* 0x008fe20000000000 */
[----:B------:R-:W-:-:S02]  /*4690*/  IMAD R22, R29, R3, R22 ;  /* 0x000000031d167224 */ /* 0x000fc400078e0216 */
[----:B------:R-:W3:Y:S01]  /*46a0*/  LDL R13, [R1+0x804] ;  /* 0x00080400010d7983 */ /* 0x000ee20000100800 */
[----:B------:R-:W-:-:S03]  /*46b0*/  IABS R21, R16 ;  /* 0x0000001000157213 */ /* 0x000fc60000000000 */
[----:B------:R-:W3:Y:S04]  /*46c0*/  LDL R16, [R1+0x808] ;  /* 0x0008080001107983 */ /* 0x000ee80000100800 */
[----:B------:R-:W-:Y:S04]  /*46d0*/  STL [R1+0xb68], R23 ;  /* 0x000b681701007387 */ /* 0x000fe80000100800 */
[----:B------:R-:W3:Y:S04]  /*46e0*/  LDL R12, [R1+0x800] ;  /* 0x00080000010c7983 */ /* 0x000ee80000100800 */
[----:B------:R-:W-:Y:S04]  /*46f0*/  STL [R1+0xb64], R22 ;  /* 0x000b641601007387 */ /* 0x000fe80000100800 */
[----:B------:R-:W3:Y:S04]  /*4700*/  LDL R11, [R1+0x7fc] ;  /* 0x0007fc00010b7983 */ /* 0x000ee80000100800 */
[----:B------:R-:W3:Y:S01]  /*4710*/  LDL R10, [R1+0x7f8] ;  /* 0x0007f800010a7983 */ /* 0x000ee20000100800 */
[----:B-----5:R-:W-:Y:S01]  /*4720*/  IABS R19, R19 ;  /* 0x0000001300137213 */ /* 0x020fe20000000000 */
        /* <DEDUP_REMOVED lines=9> */
[----:B------:R-:W-:Y:S04]  /*47c0*/  STL [R1+0xb7c], R21 ;  /* 0x000b7c1501007387 */ /* 0x000fe80000100800 */
[----:B------:R-:W-:Y:S04]  /*47d0*/  STL [R1+0xb80], R20 ;  /* 0x000b801401007387 */ /* 0x000fe80000100800 */
[----:B------:R-:W-:Y:S04]  /*47e0*/  STL [R1+0xb84], R19 ;  /* 0x000b841301007387 */ /* 0x000fe80000100800 */
[----:B------:R-:W5:Y:S01]  /*47f0*/  LDL R9, [R1+0x7f4] ;  /* 0x0007f40001097983 */ /* 0x000f620000100800 */
[----:B----4-:R-:W-:-:S05]  /*4800*/  IABS R18, R18 ;  /* 0x0000001200127213 */ /* 0x010fca0000000000 */
[----:B------:R-:W-:-:S04]  /*4810*/  IMAD.HI.U32 R7, R28, R18, RZ ;  /* 0x000000121c077227 */ /* 0x000fc800078e00ff */
[----:B------:R-:W-:-:S04]  /*4820*/  IMAD.MOV R2, RZ, RZ, -R7 ;  /* 0x000000ffff027224 */ /* 0x000fc800078e0a07 */
[----:B------:R-:W-:-:S05]  /*4830*/  IMAD R18, R29, R2, R18 ;  /* 0x000000021d127224 */ /* 0x000fca00078e0212 */
[----:B------:R-:W-:Y:S04]  /*4840*/  STL [R1+0xb88], R18 ;  /* 0x000b881201007387 */ /* 0x000fe80000100800 */
[----:B------:R-:W4:Y:S04]  /*4850*/  LDL R8, [R1+0x7f0] ;  /* 0x0007f00001087983 */ /* 0x000f280000100800 */
[----:B0-----:R-:W4:Y:S01]  /*4860*/  LDL R27, [R1+0x7ec] ;  /* 0x0007ec00011b7983 */ /* 0x001f220000100800 */
[----:B--2---:R-:W-:-:S05]  /*4870*/  IABS R17, R17 ;  /* 0x0000001100117213 */ /* 0x004fca0000000000 */
[----:B------:R-:W-:-:S04]  /*4880*/  IMAD.HI.U32 R3, R28, R17, RZ ;  /* 0x000000111c037227 */ /* 0x000fc800078e00ff */
[----:B------:R-:W-:Y:S01]  /*4890*/  IMAD.MOV R3, RZ, RZ, -R3 ;  /* 0x000000ffff037224 */ /* 0x000fe200078e0a03 */
[----:B---3--:R-:W-:-:S03]  /*48a0*/  IABS R13, R13 ;  /* 0x0000000d000d7213 */ /* 0x008fc60000000000 */
[----:B------:R-:W-:Y:S01]  /*48b0*/  IMAD R17, R29, R3, R17 ;  /* 0x000000031d117224 */ /* 0x000fe200078e0211 */
[----:B------:R-:W-:Y:S01]  /*48c0*/  IABS R16, R16 ;  /* 0x0000001000107213 */ /* 0x000fe20000000000 */
[----:B------:R-:W-:-:S04]  /*48d0*/  IMAD.HI.U32 R3, R28, R13, RZ ;  /* 0x0000000d1c037227 */ /* 0x000fc800078e00ff */
[----:B------:R-:W-:Y:S01]  /*48e0*/  IMAD.HI.U32 R2, R28, R16, RZ ;  /* 0x000000101c027227 */ /* 0x000fe200078e00ff */
[----:B------:R-:W-:-:S03]  /*48f0*/  IABS R12, R12 ;  /* 0x0000000c000c7213 */ /* 0x000fc60000000000 */
[----:B------:R-:W-:Y:S02]  /*4900*/  IMAD.MOV R3, RZ, RZ, -R3 ;  /* 0x000000ffff037224 */ /* 0x000fe400078e0a03 */
[----:B------:R-:W-:Y:S01]  /*4910*/  IMAD.MOV R2, RZ, RZ, -R2 ;  /* 0x000000ffff027224 */ /* 0x000fe200078e0a02 */
[----:B------:R-:W-:Y:S01]  /*4920*/  IABS R11, R11 ;  /* 0x0000000b000b7213 */ /* 0x000fe20000000000 */
[----:B------:R-:W-:Y:S01]  /*4930*/  IMAD.HI.U32 R6, R28, R12, RZ ;  /* 0x0000000c1c067227 */ /* 0x000fe200078e00ff */
[----:B------:R-:W-:-:S03]  /*4940*/  IABS R10, R10 ;  /* 0x0000000a000a7213 */ /* 0x000fc60000000000 */
[C---:B------:R-:W-:Y:S01]  /*4950*/  IMAD.HI.U32 R7, R28.reuse, R11, RZ ;  /* 0x0000000b1c077227 */ /* 0x040fe200078e00ff */
[----:B------:R-:W-:Y:S03]  /*4960*/  STL [R1+0xb8c], R17 ;  /* 0x000b8c1101007387 */ /* 0x000fe60000100800 */
[----:B------:R-:W-:Y:S01]  /*4970*/  IMAD R13, R29, R3, R13 ;  /* 0x000000031d0d7224 */ /* 0x000fe200078e020d */
[----:B------:R-:W2:Y:S01]  /*4980*/  LDL R15, [R1+0x7e8] ;  /* 0x0007e800010f7983 */ /* 0x000ea20000100800 */
[----:B------:R-:W-:-:S04]  /*4990*/  IMAD.HI.U32 R3, R28, R10, RZ ;  /* 0x0000000a1c037227 */ /* 0x000fc800078e00ff */
[----:B------:R-:W-:Y:S02]  /*49a0*/  IMAD.MOV R6, RZ, RZ, -R6 ;  /* 0x000000ffff067224 */ /* 0x000fe400078e0a06 */
[C---:B------:R-:W-:Y:S02]  /*49b0*/  IMAD R16, R29.reuse, R2, R16 ;  /* 0x000000021d107224 */ /* 0x040fe400078e0210 */
[----:B------:R-:W-:Y:S02]  /*49c0*/  IMAD.MOV R2, RZ, RZ, -R7 ;  /* 0x000000ffff027224 */ /* 0x000fe400078e0a07 */
[----:B------:R-:W-:Y:S02]  /*49d0*/  IMAD.MOV R3, RZ, RZ, -R3 ;  /* 0x000000ffff037224 */ /* 0x000fe400078e0a03 */
[C---:B------:R-:W-:Y:S02]  /*49e0*/  IMAD R12, R29.reuse, R6, R12 ;  /* 0x000000061d0c7224 */ /* 0x040fe400078e020c */
[C---:B------:R-:W-:Y:S01]  /*49f0*/  IMAD R11, R29.reuse, R2, R11 ;  /* 0x000000021d0b7224 */ /* 0x040fe200078e020b */
[----:B------:R0:W-:Y:S01]  /*4a00*/  STL [R1+0xb90], R16 ;  /* 0x000b901001007387 */ /* 0x0001e20000100800 */
[----:B------:R-:W-:-:S03]  /*4a10*/  IMAD R10, R29, R3, R10 ;  /* 0x000000031d0a7224 */ /* 0x000fc600078e020a */
[----:B------:R-:W-:Y:S04]  /*4a20*/  STL [R1+0xb98], R13 ;  /* 0x000b980d01007387 */ /* 0x000fe80000100800 */
[----:B------:R-:W-:Y:S04]  /*4a30*/  STL [R1+0xb9c], R12 ;  /* 0x000b9c0c01007387 */ /* 0x000fe80000100800 */
[----:B------:R1:W-:Y:S04]  /*4a40*/  STL [R1+0xba0], R11 ;  /* 0x000ba00b01007387 */ /* 0x0003e80000100800 */
[----:B0-----:R-:W3:Y:S04]  /*4a50*/  LDL.LU R16, [R1+0x5c] ;  /* 0x00005c0001107983 */ /* 0x001ee80000300800 */
[----:B------:R0:W-:Y:S04]  /*4a60*/  STL [R1+0xba4], R10 ;  /* 0x000ba40a01007387 */ /* 0x0001e80000100800 */
[----:B------:R-:W3:Y:S04]  /*4a70*/  LDL R23, [R1+0x7e4] ;  /* 0x0007e40001177983 */ /* 0x000ee80000100800 */
[----:B------:R-:W3:Y:S01]  /*4a80*/  LDL.LU R22, [R1+0x58] ;  /* 0x0000580001167983 */ /* 0x000ee20000300800 */
[----:B-----5:R-:W-:-:S03]  /*4a90*/  IABS R9, R9 ;  /* 0x0000000900097213 */ /* 0x020fc60000000000 */
[----:B------:R-:W5:Y:S04]  /*4aa0*/  LDL.LU R24, [R1+0x54] ;  /* 0x0000540001187983 */ /* 0x000f680000300800 */
[----:B------:R-:W5:Y:S04]  /*4ab0*/  LDL.LU R25, [R1+0x50] ;  /* 0x0000500001197983 */ /* 0x000f680000300800 */
[----:B------:R-:W5:Y:S04]  /*4ac0*/  LDL.LU R26, [R1+0x4c] ;  /* 0x00004c00011a7983 */ /* 0x000f680000300800 */
[----:B-1----:R-:W5:Y:S01]  /*4ad0*/  LDL.LU R11, [R1+0x44] ;  /* 0x00004400010b7983 */ /* 0x002f620000300800 */
[----:B------:R-:W-:-:S03]  /*4ae0*/  IMAD.HI.U32 R2, R28, R9, RZ ;  /* 0x000000091c027227 */ /* 0x000fc600078e00ff */
[----:B------:R-:W5:Y:S04]  /*4af0*/  LDL.LU R12, [R1+0x40] ;  /* 0x00004000010c7983 */ /* 0x000f680000300800 */
[----:B------:R-:W5:Y:S01]  /*4b00*/  LDL.LU R13, [R1+0x3c] ;  /* 0x00003c00010d7983 */ /* 0x000f620000300800 */
[----:B------:R-:W-:-:S04]  /*4b10*/  IMAD.MOV R2, RZ, RZ, -R2 ;  /* 0x000000ffff027224 */ /* 0x000fc800078e0a02 */
[----:B------:R-:W-:-:S05]  /*4b20*/  IMAD R9, R29, R2, R9 ;  /* 0x000000021d097224 */ /* 0x000fca00078e0209 */
[----:B------:R-:W-:Y:S04]  /*4b30*/  STL [R1+0xba8], R9 ;  /* 0x000ba80901007387 */ /* 0x000fe80000100800 */
[----:B------:R-:W5:Y:S01]  /*4b40*/  LDL.LU R17, [R1+0x38] ;  /* 0x0000380001117983 */ /* 0x000f620000300800 */
[----:B----4-:R-:W-:-:S05]  /*4b50*/  IABS R8, R8 ;  /* 0x0000000800087213 */ /* 0x010fca0000000000 */
[----:B0-----:R-:W-:-:S04]  /*4b60*/  IMAD.HI.U32 R10, R28, R8, RZ ;  /* 0x000000081c0a7227 */ /* 0x001fc800078e00ff */
[----:B------:R-:W-:Y:S01]  /*4b70*/  IMAD.MOV R10, RZ, RZ, -R10 ;  /* 0x000000ffff0a7224 */ /* 0x000fe200078e0a0a */
[----:B------:R-:W-:Y:S02]  /*4b80*/  IABS R7, R27 ;  /* 0x0000001b00077213 */ /* 0x000fe40000000000 */
[C---:B------:R-:W-:Y:S01]  /*4b90*/  ISETP.GT.U32.AND P2, PT, R29.reuse, R4, PT ;  /* 0x000000041d00720c */ /* 0x040fe20003f44070 */
[----:B------:R-:W-:Y:S01]  /*4ba0*/  IMAD R8, R29, R10, R8 ;  /* 0x0000000a1d087224 */ /* 0x000fe200078e0208 */
[----:B------:R-:W4:Y:S01]  /*4bb0*/  LDL.LU R27, [R1+0x34] ;  /* 0x00003400011b7983 */ /* 0x000f220000300800 */
[----:B------:R-:W-:-:S10]  /*4bc0*/  IMAD.HI.U32 R3, R28, R7, RZ ;  /* 0x000000071c037227 */ /* 0x000fd400078e00ff */
[----:B------:R-:W-:Y:S02]  /*4bd0*/  @!P2 IMAD.IADD R4, R4, 0x1, -R29 ;  /* 0x000000010404a824 */ /* 0x000fe400078e0a1d */
[----:B------:R-:W-:-:S04]  /*4be0*/  IMAD.MOV R3, RZ, RZ, -R3 ;  /* 0x000000ffff037224 */ /* 0x000fc800078e0a03 */
[----:B------:R-:W-:Y:S01]  /*4bf0*/  IMAD R7, R29, R3, R7 ;  /* 0x000000031d077224 */ /* 0x000fe200078e0207 */
[----:B--2---:R-:W-:-:S05]  /*4c00*/  IABS R6, R15 ;  /* 0x0000000f00067213 */ /* 0x004fca0000000000 */
[----:B------:R-:W-:-:S04]  /*4c10*/  IMAD.HI.U32 R15, R28, R6, RZ ;  /* 0x000000061c0f7227 */ /* 0x000fc800078e00ff */
[----:B------:R-:W-:Y:S02]  /*4c20*/  IMAD.MOV R2, RZ, RZ, -R15 ;  /* 0x000000ffff027224 */ /* 0x000fe400078e0a0f */
[----:B------:R-:W2:Y:S04]  /*4c30*/  LDL.LU R15, [R1+0x30] ;  /* 0x00003000010f7983 */ /* 0x000ea80000300800 */
[----:B------:R0:W-:Y:S04]  /*4c40*/  STL [R1+0xbac], R8 ;  /* 0x000bac0801007387 */ /* 0x0001e80000100800 */
[----:B0-----:R-:W2:Y:S01]  /*4c50*/  LDL.LU R8, [R1+0x48] ;  /* 0x0000480001087983 */ /* 0x001ea20000300800 */
[----:B---3--:R-:W-:-:S02]  /*4c60*/  ISETP.GT.U32.AND P3, PT, R29, R16, PT ;  /* 0x000000101d00720c */ /* 0x008fc40003f64070 */
[----:B------:R-:W-:-:S11]  /*4c70*/  ISETP.GT.U32.AND P4, PT, R29, R22, PT ;  /* 0x000000161d00720c */ /* 0x000fd60003f84070 */
[--C-:B------:R-:W-:Y:S01]  /*4c80*/  @!P3 IMAD.IADD R16, R16, 0x1, -R29.reuse ;  /* 0x000000011010b824 */ /* 0x100fe200078e0a1d */
[C---:B-----5:R-:W-:Y:S01]  /*4c90*/  ISETP.GT.U32.AND P5, PT, R29.reuse, R24, PT ;  /* 0x000000181d00720c */ /* 0x060fe20003fa4070 */
[----:B------:R-:W-:Y:S01]  /*4ca0*/  @!P4 IMAD.IADD R22, R22, 0x1, -R29 ;  /* 0x000000011616c824 */ /* 0x000fe200078e0a1d */
[C---:B------:R-:W-:Y:S02]  /*4cb0*/  ISETP.GT.U32.AND P2, PT, R29.reuse, R11, PT ;  /* 0x0000000b1d00720c */ /* 0x040fe40003f44070 */
[C---:B------:R-:W-:Y:S02]  /*4cc0*/  ISETP.GT.U32.AND P3, PT, R29.reuse, R12, PT ;  /* 0x0000000c1d00720c */ /* 0x040fe40003f64070 */
[----:B------:R-:W-:-:S07]  /*4cd0*/  ISETP.GT.U32.AND P4, PT, R29, R13, PT ;  /* 0x0000000d1d00720c */ /* 0x000fce0003f84070 */
[--C-:B------:R-:W-:Y:S01]  /*4ce0*/  @!P5 IMAD.IADD R24, R24, 0x1, -R29.reuse ;  /* 0x000000011818d824 */ /* 0x100fe200078e0a1d */
[C---:B------:R-:W-:Y:S01]  /*4cf0*/  ISETP.GT.U32.AND P1, PT, R29.reuse, R25, PT ;  /* 0x000000191d00720c */ /* 0x040fe20003f24070 */
[----:B------:R-:W-:Y:S02]  /*4d00*/  IMAD R6, R29, R2, R6 ;  /* 0x000000021d067224 */ /* 0x000fe400078e0206 */
[--C-:B------:R-:W-:Y:S01]  /*4d10*/  @!P2 IMAD.IADD R11, R11, 0x1, -R29.reuse ;  /* 0x000000010b0ba824 */ /* 0x100fe200078e0a1d */
[C---:B------:R-:W-:Y:S01]  /*4d20*/  ISETP.GT.U32.AND P2, PT, R29.reuse, R16, PT ;  /* 0x000000101d00720c */ /* 0x040fe20003f44070 */
[--C-:B------:R-:W-:Y:S01]  /*4d30*/  @!P3 IMAD.IADD R12, R12, 0x1, -R29.reuse ;  /* 0x000000010c0cb824 */ /* 0x100fe200078e0a1d */
[----:B------:R-:W-:Y:S01]  /*4d40*/  ISETP.GT.U32.AND P3, PT, R29, R22, PT ;  /* 0x000000161d00720c */ /* 0x000fe20003f64070 */
[----:B------:R0:W-:Y:S01]  /*4d50*/  STL [R1+0xbb0], R7 ;  /* 0x000bb00701007387 */ /* 0x0001e20000100800 */
[----:B------:R-:W-:Y:S01]  /*4d60*/  @!P4 IMAD.IADD R13, R13, 0x1, -R29 ;  /* 0x000000010d0dc824 */ /* 0x000fe200078e0a1d */
[----:B------:R-:W-:-:S02]  /*4d70*/  ISETP.GT.U32.AND P5, PT, R29, R17, PT ;  /* 0x000000111d00720c */ /* 0x000fc40003fa4070 */
[----:B------:R-:W-:Y:S01]  /*4d80*/  ISETP.GT.U32.AND P4, PT, R29, R24, PT ;  /* 0x000000181d00720c */ /* 0x000fe20003f84070 */
[----:B------:R-:W-:Y:S04]  /*4d90*/  STL [R1+0xbb4], R6 ;  /* 0x000bb40601007387 */ /* 0x000fe80000100800 */
[----:B------:R-:W3:Y:S04]  /*4da0*/  LDL.LU R19, [R1+0x198] ;  /* 0x0001980001137983 */ /* 0x000ee80000300800 */
[----:B------:R-:W5:Y:S01]  /*4db0*/  LDL.LU R9, [R1+0x19c] ;  /* 0x00019c0001097983 */ /* 0x000f620000300800 */
[----:B------:R-:W-:-:S03]  /*4dc0*/  @!P1 IMAD.IADD R25, R25, 0x1, -R29 ;  /* 0x0000000119199824 */ /* 0x000fc600078e0a1d */
[----:B------:R-:W5:Y:S01]  /*4dd0*/  LDL.LU R18, [R1+0x16c] ;  /* 0x00016c0001127983 */ /* 0x000f620000300800 */
[--C-:B------:R-:W-:Y:S01]  /*4de0*/  @!P2 IMAD.IADD R16, R16, 0x1, -R29.reuse ;  /* 0x000000011010a824 */ /* 0x100fe200078e0a1d */
[----:B------:R-:W-:Y:S01]  /*4df0*/  IABS R3, R23 ;  /* 0x0000001700037213 */ /* 0x000fe20000000000 */
[--C-:B------:R-:W-:Y:S01]  /*4e00*/  @!P3 IMAD.IADD R22, R22, 0x1, -R29.reuse ;  /* 0x000000011616b824 */ /* 0x100fe200078e0a1d */
[----:B------:R-:W5:Y:S01]  /*4e10*/  LDL.LU R20, [R1+0x184] ;  /* 0x0001840001147983 */ /* 0x000f620000300800 */
[--C-:B------:R-:W-:Y:S01]  /*4e20*/  @!P5 IMAD.IADD R17, R17, 0x1, -R29.reuse ;  /* 0x000000011111d824 */ /* 0x100fe200078e0a1d */
[----:B------:R-:W-:Y:S01]  /*4e30*/  ISETP.GT.U32.AND P5, PT, R29, R25, PT ;  /* 0x000000191d00720c */ /* 0x000fe20003fa4070 */
[--C-:B------:R-:W-:Y:S01]  /*4e40*/  @!P4 IMAD.IADD R24, R24, 0x1, -R29.reuse ;  /* 0x000000011818c824 */ /* 0x100fe200078e0a1d */
[----:B------:R-:W5:Y:S04]  /*4e50*/  LDL.LU R21, [R1+0x188] ;  /* 0x0001880001157983 */ /* 0x000f680000300800 */
[----:B------:R-:W5:Y:S04]  /*4e60*/  LDL.LU R23, [R1+0x18c] ;  /* 0x00018c0001177983 */ /* 0x000f680000300800 */
[----:B------:R1:W-:Y:S04]  /*4e70*/  STL [R1+0x5c], R16 ;  /* 0x00005c1001007387 */ /* 0x0003e80000100800 */
[----:B0-----:R-:W5:Y:S04]  /*4e80*/  LDL.LU R7, [R1+0x190] ;  /* 0x0001900001077983 */ /* 0x001f680000300800 */
[----:B------:R0:W-:Y:S04]  /*4e90*/  STL [R1+0x58], R22 ;  /* 0x0000581601007387 */ /* 0x0001e80000100800 */
[----:B------:R-:W5:Y:S04]  /*4ea0*/  LDL.LU R10, [R1+0x180] ;  /* 0x00018000010a7983 */ /* 0x000f680000300800 */
[----:B------:R4:W-:Y:S04]  /*4eb0*/  STL [R1+0x54], R24 ;  /* 0x0000541801007387 */ /* 0x0009e80000100800 */
[----:B-1----:R-:W5:Y:S04]  /*4ec0*/  LDL.LU R16, [R1+0x178] ;  /* 0x0001780001107983 */ /* 0x002f680000300800 */
[----:B0-----:R-:W5:Y:S01]  /*4ed0*/  LDL.LU R22, [R1+0x158] ;  /* 0x0001580001167983 */ /* 0x001f620000300800 */
[----:B------:R-:W-:-:S05]  /*4ee0*/  @!P5 IMAD.IADD R25, R25, 0x1, -R29 ;  /* 0x000000011919d824 */ /* 0x000fca00078e0a1d */
[----:B------:R0:W-:Y:S04]  /*4ef0*/  STL [R1+0x50], R25 ;  /* 0x0000501901007387 */ /* 0x0001e80000100800 */
[----:B----4-:R-:W4:Y:S04]  /*4f00*/  LDL.LU R24, [R1+0x15c] ;  /* 0x00015c0001187983 */ /* 0x010f280000300800 */
[----:B0-----:R-:W4:Y:S01]  /*4f10*/  LDL.LU R25, [R1+0x164] ;  /* 0x0001640001197983 */ /* 0x001f220000300800 */
[----:B------:R-:W-:-:S13]  /*4f20*/  ISETP.GT.U32.AND P0, PT, R0, R5, PT ;  /* 0x000000050000720c */ /* 0x000fda0003f04070 */
[----:B------:R-:W-:-:S05]  /*4f30*/  @!P0 IMAD.IADD R5, R5, 0x1, -R0 ;  /* 0x0000000105058824 */ /* 0x000fca00078e0a00 */
[----:B------:R-:W-:-:S13]  /*4f40*/  ISETP.GT.U32.AND P0, PT, R0, R5, PT ;  /* 0x000000050000720c */ /* 0x000fda0003f04070 */
[----:B------:R-:W-:Y:S01]  /*4f50*/  @!P0 IMAD.IADD R5, R5, 0x1, -R0 ;  /* 0x0000000105058824 */ /* 0x000fe200078e0a00 */
[C---:B------:R-:W-:Y:S02]  /*4f60*/  ISETP.GT.U32.AND P0, PT, R29.reuse, R26, PT ;  /* 0x0000001a1d00720c */ /* 0x040fe40003f04070 */
[----:B------:R-:W-:-:S11]  /*4f70*/  ISETP.GT.U32.AND P1, PT, R29, R27, PT ;  /* 0x0000001b1d00720c */ /* 0x000fd60003f24070 */
[--C-:B------:R-:W-:Y:S01]  /*4f80*/  @!P0 IMAD.IADD R26, R26, 0x1, -R29.reuse ;  /* 0x000000011a1a8824 */ /* 0x100fe200078e0a1d */
[----:B------:R-:W-:Y:S01]  /*4f90*/  ISETP.GT.U32.AND P2, PT, R29, R11, PT ;  /* 0x0000000b1d00720c */ /* 0x000fe20003f44070 */
[----:B------:R-:W-:Y:S01]  /*4fa0*/  @!P1 IMAD.IADD R27, R27, 0x1, -R29 ;  /* 0x000000011b1b9824 */ /* 0x000fe200078e0a1d */
[C---:B------:R-:W-:Y:S02]  /*4fb0*/  ISETP.GT.U32.AND P3, PT, R29.reuse, R12, PT ;  /* 0x0000000c1d00720c */ /* 0x040fe40003f64070 */
[C---:B------:R-:W-:Y:S02]  /*4fc0*/  ISETP.GT.U32.AND P1, PT, R29.reuse, R26, PT ;  /* 0x0000001a1d00720c */ /* 0x040fe40003f24070 */
[C---:B------:R-:W-:Y:S02]  /*4fd0*/  ISETP.GT.U32.AND P4, PT, R29.reuse, R13, PT ;  /* 0x0000000d1d00720c */ /* 0x040fe40003f84070 */
[----:B------:R-:W-:-:S05]  /*4fe0*/  ISETP.GT.U32.AND P5, PT, R29, R17, PT ;  /* 0x000000111d00720c */ /* 0x000fca0003fa4070 */
[--C-:B------:R-:W-:Y:S02]  /*4ff0*/  @!P2 IMAD.IADD R11, R11, 0x1, -R29.reuse ;  /* 0x000000010b0ba824 */ /* 0x100fe400078e0a1d */
[--C-:B------:R-:W-:Y:S02]  /*5000*/  @!P3 IMAD.IADD R12, R12, 0x1, -R29.reuse ;  /* 0x000000010c0cb824 */ /* 0x100fe400078e0a1d */
[----:B------:R-:W-:-:S05]  /*5010*/  @!P1 IMAD.IADD R26, R26, 0x1, -R29 ;  /* 0x000000011a1a9824 */ /* 0x000fca00078e0a1d */
[----:B------:R0:W-:Y:S01]  /*5020*/  STL [R1+0x4c], R26 ;  /* 0x00004c1a01007387 */ /* 0x0001e20000100800 */
[--C-:B------:R-:W-:Y:S01]  /*5030*/  @!P4 IMAD.IADD R13, R13, 0x1, -R29.reuse ;  /* 0x000000010d0dc824 */ /* 0x100fe200078e0a1d */
[----:B------:R-:W-:Y:S02]  /*5040*/  ISETP.GT.U32.AND P1, PT, R29, R27, PT ;  /* 0x0000001b1d00720c */ /* 0x000fe40003f24070 */
[----:B0-----:R-:W4:Y:S01]  /*5050*/  LDL.LU R26, [R1+0x134] ;  /* 0x00013400011a7983 */ /* 0x001f220000300800 */
[----:B------:R-:W-:-:S10]  /*5060*/  @!P5 IMAD.IADD R17, R17, 0x1, -R29 ;  /* 0x000000011111d824 */ /* 0x000fd400078e0a1d */
[----:B------:R-:W-:Y:S01]  /*5070*/  @!P1 IMAD.IADD R27, R27, 0x1, -R29 ;  /* 0x000000011b1b9824 */ /* 0x000fe200078e0a1d */
[C---:B--2---:R-:W-:Y:S02]  /*5080*/  ISETP.GT.U32.AND P0, PT, R29.reuse, R15, PT ;  /* 0x0000000f1d00720c */ /* 0x044fe40003f04070 */
[----:B------:R-:W-:-:S11]  /*5090*/  ISETP.GT.U32.AND P6, PT, R29, R8, PT ;  /* 0x000000081d00720c */ /* 0x000fd60003fc4070 */
[--C-:B------:R-:W-:Y:S02]  /*50a0*/  @!P0 IMAD.IADD R15, R15, 0x1, -R29.reuse ;  /* 0x000000010f0f8824 */ /* 0x100fe400078e0a1d */
[----:B------:R-:W-:Y:S01]  /*50b0*/  @!P6 IMAD.IADD R8, R8, 0x1, -R29 ;  /* 0x000000010808e824 */ /* 0x000fe200078e0a1d */
[----:B------:R-:W-:-:S04]  /*50c0*/  ISETP.GT.U32.AND P6, PT, R29, R4, PT ;  /* 0x000000041d00720c */ /* 0x000fc80003fc4070 */
[----:B------:R-:W-:-:S09]  /*50d0*/  ISETP.GT.U32.AND P0, PT, R29, R8, PT ;  /* 0x000000081d00720c */ /* 0x000fd20003f04070 */
[----:B------:R-:W-:Y:S01]  /*50e0*/  @!P6 IMAD.IADD R4, R4, 0x1, -R29 ;  /* 0x000000010404e824 */ /* 0x000fe200078e0a1d */
[----:B------:R-:W-:-:S03]  /*50f0*/  ISETP.GT.U32.AND P6, PT, R29, R15, PT ;  /* 0x0000000f1d00720c */ /* 0x000fc60003fc4070 */
[----:B------:R-:W-:-:S10]  /*5100*/  @!P0 IMAD.IADD R8, R8, 0x1, -R29 ;  /* 0x0000000108088824 */ /* 0x000fd400078e0a1d */
[----:B------:R-:W-:Y:S01]  /*5110*/  @!P6 IMAD.IADD R15, R15, 0x1, -R29 ;  /* 0x000000010f0fe824 */ /* 0x000fe200078e0a1d */
[C---:B---3--:R-:W-:Y:S02]  /*5120*/  ISETP.GT.U32.AND P0, PT, R29.reuse, R19, PT ;  /* 0x000000131d00720c */ /* 0x048fe40003f04070 */
[C---:B-----5:R-:W-:Y:S02]  /*5130*/  ISETP.GT.U32.AND P2, PT, R29.reuse, R9, PT ;  /* 0x000000091d00720c */ /* 0x060fe40003f44070 */
[C---:B------:R-:W-:Y:S02]  /*5140*/  ISETP.GT.U32.AND P3, PT, R29.reuse, R18, PT ;  /* 0x000000121d00720c */ /* 0x040fe40003f64070 */
[----:B------:R-:W-:-:S07]  /*5150*/  ISETP.GT.U32.AND P4, PT, R29, R20, PT ;  /* 0x000000141d00720c */ /* 0x000fce0003f84070 */
[--C-:B------:R-:W-:Y:S02]  /*5160*/  @!P0 IMAD.IADD R19, R19, 0x1, -R29.reuse ;  /* 0x0000000113138824 */ /* 0x100fe400078e0a1d */
[--C-:B------:R-:W-:Y:S01]  /*5170*/  @!P2 IMAD.IADD R9, R9, 0x1, -R29.reuse ;  /* 0x000000010909a824 */ /* 0x100fe200078e0a1d */
[C---:B------:R-:W-:Y:S01]  /*5180*/  ISETP.GT.U32.AND P5, PT, R29.reuse, R21, PT ;  /* 0x000000151d00720c */ /* 0x040fe20003fa4070 */
[----:B------:R-:W-:Y:S01]  /*5190*/  @!P3 IMAD.IADD R18, R18, 0x1, -R29 ;  /* 0x000000011212b824 */ /* 0x000fe200078e0a1d */
[C---:B------:R-:W-:Y:S02]  /*51a0*/  ISETP.GT.U32.AND P6, PT, R29.reuse, R7, PT ;  /* 0x000000071d00720c */ /* 0x040fe40003fc4070 */
[C---:B------:R-:W-:Y:S02]  /*51b0*/  ISETP.GT.U32.AND P0, PT, R29.reuse, R10, PT ;  /* 0x0000000a1d00720c */ /* 0x040fe40003f04070 */
[C---:B------:R-:W-:Y:S02]  /*51c0*/  ISETP.GT.U32.AND P2, PT, R29.reuse, R16, PT ;  /* 0x000000101d00720c */ /* 0x040fe40003f44070 */
[----:B------:R-:W-:-:S07]  /*51d0*/  ISETP.GT.U32.AND P3, PT, R29, R22, PT ;  /* 0x000000161d00720c */ /* 0x000fce0003f64070 */
[--C-:B------:R-:W-:Y:S01]  /*51e0*/  @!P6 IMAD.IADD R7, R7, 0x1, -R29.reuse ;  /* 0x000000010707e824 */ /* 0x100fe200078e0a1d */
[C---:B------:R-:W-:Y:S01]  /*51f0*/  ISETP.GT.U32.AND P6, PT, R29.reuse, R19, PT ;  /* 0x000000131d00720c */ /* 0x040fe20003fc4070 */
[----:B------:R-:W-:Y:S01]  /*5200*/  STL [R1+0x48], R8 ;  /* 0x0000480801007387 */ /* 0x000fe20000100800 */
[--C-:B------:R-:W-:Y:S01]  /*5210*/  @!P4 IMAD.IADD R20, R20, 0x1, -R29.reuse ;  /* 0x000000011414c824 */ /* 0x100fe200078e0a1d */
[C---:B------:R-:W-:Y:S01]  /*5220*/  ISETP.GT.U32.AND P1, PT, R29.reuse, R23, PT ;  /* 0x000000171d00720c */ /* 0x040fe20003f24070 */
[--C-:B------:R-:W-:Y:S01]  /*5230*/  @!P0 IMAD.IADD R10, R10, 0x1, -R29.reuse ;  /* 0x000000010a0a8824 */ /* 0x100fe200078e0a1d */
[----:B------:R-:W-:Y:S01]  /*5240*/  STL [R1+0x44], R11 ;  /* 0x0000440b01007387 */ /* 0x000fe20000100800 */
[C---:B------:R-:W-:Y:S01]  /*5250*/  ISETP.GT.U32.AND P0, PT, R29.reuse, R9, PT ;  /* 0x000000091d00720c */ /* 0x040fe20003f04070 */
[--C-:B------:R-:W-:Y:S01]  /*5260*/  @!P2 IMAD.IADD R16, R16, 0x1, -R29.reuse ;  /* 0x000000011010a824 */ /* 0x100fe200078e0a1d */
[C---:B----4-:R-:W-:Y:S01]  /*5270*/  ISETP.GT.U32.AND P4, PT, R29.reuse, R24, PT ;  /* 0x000000181d00720c */ /* 0x050fe20003f84070 */
[----:B------:R-:W-:Y:S01]  /*5280*/  STL [R1+0x40], R12 ;  /* 0x0000400c01007387 */ /* 0x000fe20000100800 */
[----:B------:R-:W-:Y:S01]  /*5290*/  ISETP.GT.U32.AND P2, PT, R29, R18, PT ;  /* 0x000000121d00720c */ /* 0x000fe20003f44070 */
[----:B------:R-:W-:-:S02]  /*52a0*/  @!P5 IMAD.IADD R21, R21, 0x1, -R29 ;  /* 0x000000011515d824 */ /* 0x000fc400078e0a1d */
[----:B------:R-:W-:Y:S01]  /*52b0*/  STL [R1+0x3c], R13 ;  /* 0x00003c0d01007387 */ /* 0x000fe20000100800 */
[----:B------:R-:W-:Y:S01]  /*52c0*/  @!P3 IMAD.IADD R22, R22, 0x1, -R29 ;  /* 0x000000011616b824 */ /* 0x000fe200078e0a1d */
[C---:B------:R-:W-:Y:S02]  /*52d0*/  ISETP.GT.U32.AND P5, PT, R29.reuse, R25, PT ;  /* 0x000000191d00720c */ /* 0x040fe40003fa4070 */
[----:B------:R-:W-:Y:S01]  /*52e0*/  STL [R1+0x38], R17 ;  /* 0x0000381101007387 */ /* 0x000fe20000100800 */
[----:B------:R-:W-:-:S03]  /*52f0*/  ISETP.GT.U32.AND P3, PT, R29, R20, PT ;  /* 0x000000141d00720c */ /* 0x000fc60003f64070 */
[----:B------:R0:W-:Y:S04]  /*5300*/  STL [R1+0x30], R15 ;  /* 0x0000300f01007387 */ /* 0x0001e80000100800 */
[----:B------:R1:W-:Y:S01]  /*5310*/  STL [R1+0x34], R27 ;  /* 0x0000341b01007387 */ /* 0x0003e20000100800 */
[----:B------:R-:W-:-:S03]  /*5320*/  @!P6 IMAD.IADD R19, R19, 0x1, -R29 ;  /* 0x000000011313e824 */ /* 0x000fc600078e0a1d */
[----:B0-----:R-:W2:Y:S04]  /*5330*/  LDL R15, [R1+0x7e0] ;  /* 0x0007e000010f7983 */ /* 0x001ea80000100800 */
[----:B-1----:R-:W3:Y:S04]  /*5340*/  LDL.LU R27, [R1+0x148] ;  /* 0x00014800011b7983 */ /* 0x002ee80000300800 */
[----:B------:R-:W4:Y:S01]  /*5350*/  LDL.LU R11, [R1+0x14c] ;  /* 0x00014c00010b7983 */ /* 0x000f220000300800 */
[----:B------:R-:W-:-:S03]  /*5360*/  @!P1 IMAD.IADD R23, R23, 0x1, -R29 ;  /* 0x0000000117179824 */ /* 0x000fc600078e0a1d */
[----:B------:R-:W5:Y:S01]  /*5370*/  LDL.LU R12, [R1+0x150] ;  /* 0x00015000010c7983 */ /* 0x000f620000300800 */
[--C-:B------:R-:W-:Y:S02]  /*5380*/  @!P0 IMAD.IADD R9, R9, 0x1, -R29.reuse ;  /* 0x0000000109098824 */ /* 0x100fe400078e0a1d */
[--C-:B------:R-:W-:Y:S01]  /*5390*/  @!P4 IMAD.IADD R24, R24, 0x1, -R29.reuse ;  /* 0x000000011818c824 */ /* 0x100fe200078e0a1d */
[----:B------:R-:W2:Y:S01]  /*53a0*/  LDL.LU R13, [R1+0x154] ;  /* 0x00015400010d7983 */ /* 0x000ea20000300800 */
[--C-:B------:R-:W-:Y:S01]  /*53b0*/  @!P2 IMAD.IADD R18, R18, 0x1, -R29.reuse ;  /* 0x000000011212a824 */ /* 0x100fe200078e0a1d */
[----:B------:R-:W-:Y:S02]  /*53c0*/  ISETP.GT.U32.AND P4, PT, R29, R21, PT ;  /* 0x000000151d00720c */ /* 0x000fe40003f84070 */
[----:B------:R-:W2:Y:S01]  /*53d0*/  LDL.LU R17, [R1+0x140] ;  /* 0x0001400001117983 */ /* 0x000ea20000300800 */
[--C-:B------:R-:W-:Y:S01]  /*53e0*/  @!P5 IMAD.IADD R25, R25, 0x1, -R29.reuse ;  /* 0x000000011919d824 */ /* 0x100fe200078e0a1d */
[----:B------:R-:W-:Y:S01]  /*53f0*/  ISETP.GT.U32.AND P5, PT, R29, R23, PT ;  /* 0x000000171d00720c */ /* 0x000fe20003fa4070 */
[--C-:B------:R-:W-:Y:S01]  /*5400*/  @!P3 IMAD.IADD R20, R20, 0x1, -R29.reuse ;  /* 0x000000011414b824 */ /* 0x100fe200078e0a1d */
[----:B------:R0:W-:Y:S04]  /*5410*/  STL [R1+0x198], R19 ;  /* 0x0001981301007387 */ /* 0x0001e80000100800 */
[----:B0-----:R-:W2:Y:S04]  /*5420*/  LDL.LU R19, [R1+0x138] ;  /* 0x0001380001137983 */ /* 0x001ea80000300800 */
[----:B------:R0:W-:Y:S04]  /*5430*/  STL [R1+0x19c], R9 ;  /* 0x00019c0901007387 */ /* 0x0001e80000100800 */
[----:B------:R-:W2:Y:S04]  /*5440*/  LDL.LU R8, [R1+0x124] ;  /* 0x0001240001087983 */ /* 0x000ea80000300800 */
[----:B------:R1:W-:Y:S04]  /*5450*/  STL [R1+0x16c], R18 ;  /* 0x00016c1201007387 */ /* 0x0003e80000100800 */
[----:B0-----:R-:W2:Y:S04]  /*5460*/  LDL.LU R9, [R1+0x128] ;  /* 0x0001280001097983 */ /* 0x001ea80000300800 */
[----:B------:R0:W-:Y:S04]  /*5470*/  STL [R1+0x184], R20 ;  /* 0x0001841401007387 */ /* 0x0001e80000100800 */
[----:B-1----:R-:W2:Y:S01]  /*5480*/  LDL.LU R18, [R1+0x130] ;  /* 0x0001300001127983 */ /* 0x002ea20000300800 */
[----:B------:R-:W-:-:S03]  /*5490*/  @!P4 IMAD.IADD R21, R21, 0x1, -R29 ;  /* 0x000000011515c824 */ /* 0x000fc600078e0a1d */
[----:B0-----:R-:W2:Y:S01]  /*54a0*/  LDL.LU R20, [R1+0x108] ;  /* 0x0001080001147983 */ /* 0x001ea20000300800 */
[----:B------:R-:W-:-:S03]  /*54b0*/  @!P5 IMAD.IADD R23, R23, 0x1, -R29 ;  /* 0x000000011717d824 */ /* 0x000fc600078e0a1d */
[----:B------:R0:W-:Y:S04]  /*54c0*/  STL [R1+0x188], R21 ;  /* 0x0001881501007387 */ /* 0x0001e80000100800 */
[----:B0-----:R-:W2:Y:S04]  /*54d0*/  LDL.LU R21, [R1+0x114] ;  /* 0x0001140001157983 */ /* 0x001ea80000300800 */
[----:B------:R0:W-:Y:S04]  /*54e0*/  STL [R1+0x18c], R23 ;  /* 0x00018c1701007387 */ /* 0x0001e80000100800 */
[----:B0-----:R-:W2:Y:S01]  /*54f0*/  LDL.LU R23, [R1+0x118] ;  /* 0x0001180001177983 */ /* 0x001ea20000300800 */
[----:B------:R-:W-:-:S02]  /*5500*/  ISETP.GT.U32.AND P1, PT, R29, R26, PT ;  /* 0x0000001a1d00720c */ /* 0x000fc40003f24070 */
[C---:B------:R-:W-:Y:S02]  /*5510*/  ISETP.GT.U32.AND P0, PT, R29.reuse, R10, PT ;  /* 0x0000000a1d00720c */ /* 0x040fe40003f04070 */
[----:B------:R-:W-:-:S09]  /*5520*/  ISETP.GT.U32.AND P2, PT, R29, R16, PT ;  /* 0x000000101d00720c */ /* 0x000fd20003f44070 */
[--C-:B------:R-:W-:Y:S01]  /*5530*/  @!P1 IMAD.IADD R26, R26, 0x1, -R29.reuse ;  /* 0x000000011a1a9824 */ /* 0x100fe200078e0a1d */
[C---:B------:R-:W-:Y:S01]  /*5540*/  ISETP.GT.U32.AND P1, PT, R29.reuse, R7, PT ;  /* 0x000000071d00720c */ /* 0x040fe20003f24070 */
[--C-:B------:R-:W-:Y:S01]  /*5550*/  @!P0 IMAD.IADD R10, R10, 0x1, -R29.reuse ;  /* 0x000000010a0a8824 */ /* 0x100fe200078e0a1d */
[C---:B------:R-:W-:Y:S02]  /*5560*/  ISETP.GT.U32.AND P3, PT, R29.reuse, R22, PT ;  /* 0x000000161d00720c */ /* 0x040fe40003f64070 */
[C---:B------:R-:W-:Y:S01]  /*5570*/  ISETP.GT.U32.AND P6, PT, R29.reuse, R26, PT ;  /* 0x0000001a1d00720c */ /* 0x040fe20003fc4070 */
[----:B------:R-:W-:Y:S01]  /*5580*/  @!P2 IMAD.IADD R16, R16, 0x1, -R29 ;  /* 0x000000011010a824 */ /* 0x000fe200078e0a1d */
[----:B------:R-:W-:-:S07]  /*5590*/  ISETP.GT.U32.AND P4, PT, R29, R24, PT ;  /* 0x000000181d00720c */ /* 0x000fce0003f84070 */
[--C-:B------:R-:W-:Y:S01]  /*55a0*/  @!P1 IMAD.IADD R7, R7, 0x1, -R29.reuse ;  /* 0x0000000107079824 */ /* 0x100fe200078e0a1d */
[----:B------:R-:W-:Y:S01]  /*55b0*/  ISETP.GT.U32.AND P5, PT, R29, R25, PT ;  /* 0x000000191d00720c */ /* 0x000fe20003fa4070 */
[--C-:B------:R-:W-:Y:S02]  /*55c0*/  @!P3 IMAD.IADD R22, R22, 0x1, -R29.reuse ;  /* 0x000000011616b824 */ /* 0x100fe400078e0a1d */
[--C-:B------:R-:W-:Y:S02]  /*55d0*/  @!P6 IMAD.IADD R26, R26, 0x1, -R29.reuse ;  /* 0x000000011a1ae824 */ /* 0x100fe400078e0a1d */
[----:B------:R-:W-:-:S08]  /*55e0*/  @!P4 IMAD.IADD R24, R24, 0x1, -R29 ;  /* 0x000000011818c824 */ /* 0x000fd000078e0a1d */
[--C-:B------:R-:W-:Y:S01]  /*55f0*/  @!P5 IMAD.IADD R25, R25, 0x1, -R29.reuse ;  /* 0x000000011919d824 */ /* 0x100fe200078e0a1d */
[C---:B---3--:R-:W-:Y:S02]  /*5600*/  ISETP.GT.U32.AND P1, PT, R29.reuse, R27, PT ;  /* 0x0000001b1d00720c */ /* 0x048fe40003f24070 */
[C---:B----4-:R-:W-:Y:S02]  /*5610*/  ISETP.GT.U32.AND P0, PT, R29.reuse, R11, PT ;  /* 0x0000000b1d00720c */ /* 0x050fe40003f04070 */
[----:B-----5:R-:W-:Y:S02]  /*5620*/  ISETP.GT.U32.AND P2, PT, R29, R12, PT ;  /* 0x0000000c1d00720c */ /* 0x020fe40003f44070 */
[----:B--2---:R-:W-:Y:S02]  /*5630*/  IABS R2, R15 ;  /* 0x0000000f00027213 */ /* 0x004fe40000000000 */
[----:B------:R-:W2:Y:S05]  /*5640*/  LDL.LU R15, [R1+0x11c] ;  /* 0x00011c00010f7983 */ /* 0x000eaa0000300800 */
[----:B------:R-:W-:Y:S01]  /*5650*/  @!P1 IMAD.IADD R27, R27, 0x1, -R29 ;  /* 0x000000011b1b9824 */ /* 0x000fe200078e0a1d */
[----:B------:R-:W-:-:S02]  /*5660*/  ISETP.GT.U32.AND P3, PT, R29, R13, PT ;  /* 0x0000000d1d00720c */ /* 0x000fc40003f64070 */
[----:B------:R-:W-:Y:S01]  /*5670*/  ISETP.GT.U32.AND P4, PT, R29, R17, PT ;  /* 0x000000111d00720c */ /* 0x000fe20003f84070 */
[--C-:B------:R-:W-:Y:S02]  /*5680*/  @!P0 IMAD.IADD R11, R11, 0x1, -R29.reuse ;  /* 0x000000010b0b8824 */ /* 0x100fe400078e0a1d */
[----:B------:R-:W-:Y:S01]  /*5690*/  @!P2 IMAD.IADD R12, R12, 0x1, -R29 ;  /* 0x000000010c0ca824 */ /* 0x000fe200078e0a1d */
[C---:B------:R-:W-:Y:S02]  /*56a0*/  ISETP.GT.U32.AND P6, PT, R29.reuse, R8, PT ;  /* 0x000000081d00720c */ /* 0x040fe40003fc4070 */
[C---:B------:R-:W-:Y:S02]  /*56b0*/  ISETP.GT.U32.AND P1, PT, R29.reuse, R9, PT ;  /* 0x000000091d00720c */ /* 0x040fe40003f24070 */
[C---:B------:R-:W-:Y:S02]  /*56c0*/  ISETP.GT.U32.AND P0, PT, R29.reuse, R18, PT ;  /* 0x000000121d00720c */ /* 0x040fe40003f04070 */
[----:B------:R-:W-:-:S07]  /*56d0*/  ISETP.GT.U32.AND P2, PT, R29, R20, PT ;  /* 0x000000141d00720c */ /* 0x000fce0003f44070 */
[--C-:B------:R-:W-:Y:S01]  /*56e0*/  @!P6 IMAD.IADD R8, R8, 0x1, -R29.reuse ;  /* 0x000000010808e824 */ /* 0x100fe200078e0a1d */
[----:B------:R-:W-:Y:S01]  /*56f0*/  ISETP.GT.U32.AND P5, PT, R29, R19, PT ;  /* 0x000000131d00720c */ /* 0x000fe20003fa4070 */
[--C-:B------:R-:W-:Y:S01]  /*5700*/  @!P3 IMAD.IADD R13, R13, 0x1, -R29.reuse ;  /* 0x000000010d0db824 */ /* 0x100fe200078e0a1d */
[----:B------:R-:W-:Y:S01]  /*5710*/  ISETP.GT.U32.AND P6, PT, R29, R27, PT ;  /* 0x0000001b1d00720c */ /* 0x000fe20003fc4070 */
[--C-:B------:R-:W-:Y:S01]  /*5720*/  @!P1 IMAD.IADD R9, R9, 0x1, -R29.reuse ;  /* 0x0000000109099824 */ /* 0x100fe200078e0a1d */
[----:B------:R-:W-:Y:S01]  /*5730*/  ISETP.GT.U32.AND P1, PT, R29, R11, PT ;  /* 0x0000000b1d00720c */ /* 0x000fe20003f24070 */
[--C-:B------:R-:W-:Y:S01]  /*5740*/  @!P4 IMAD.IADD R17, R17, 0x1, -R29.reuse ;  /* 0x000000011111c824 */ /* 0x100fe200078e0a1d */
[----:B------:R-:W-:Y:S01]  /*5750*/  STL [R1+0x190], R7 ;  /* 0x0001900701007387 */ /* 0x000fe20000100800 */
[--C-:B------:R-:W-:Y:S01]  /*5760*/  @!P0 IMAD.IADD R18, R18, 0x1, -R29.reuse ;  /* 0x0000000112128824 */ /* 0x100fe200078e0a1d */
[C---:B------:R-:W-:Y:S02]  /*5770*/  ISETP.GT.U32.AND P0, PT, R29.reuse, R12, PT ;  /* 0x0000000c1d00720c */ /* 0x040fe40003f04070 */
[C---:B------:R-:W-:Y:S01]  /*5780*/  ISETP.GT.U32.AND P3, PT, R29.reuse, R21, PT ;  /* 0x000000151d00720c */ /* 0x040fe20003f64070 */
[----:B------:R-:W-:Y:S01]  /*5790*/  STL [R1+0x180], R10 ;  /* 0x0001800a01007387 */ /* 0x000fe20000100800 */
[----:B------:R-:W-:Y:S01]  /*57a0*/  @!P2 IMAD.IADD R20, R20, 0x1, -R29 ;  /* 0x000000011414a824 */ /* 0x000fe200078e0a1d */
[----:B------:R-:W-:-:S02]  /*57b0*/  ISETP.GT.U32.AND P2, PT, R29, R13, PT ;  /* 0x0000000d1d00720c */ /* 0x000fc40003f44070 */
[----:B------:R-:W-:Y:S04]  /*57c0*/  STL [R1+0x178], R16 ;  /* 0x0001781001007387 */ /* 0x000fe80000100800 */
[----:B------:R-:W-:Y:S01]  /*57d0*/  STL [R1+0x158], R22 ;  /* 0x0001581601007387 */ /* 0x000fe20000100800 */
[----:B------:R-:W-:-:S03]  /*57e0*/  ISETP.GT.U32.AND P4, PT, R29, R23, PT ;  /* 0x000000171d00720c */ /* 0x000fc60003f84070 */
[----:B------:R-:W-:Y:S04]  /*57f0*/  STL [R1+0x15c], R24 ;  /* 0x00015c1801007387 */ /* 0x000fe80000100800 */
[----:B------:R0:W-:Y:S01]  /*5800*/  STL [R1+0x164], R25 ;  /* 0x0001641901007387 */ /* 0x0001e20000100800 */
[--C-:B------:R-:W-:Y:S02]  /*5810*/  @!P5 IMAD.IADD R19, R19, 0x1, -R29.reuse ;  /* 0x000000011313d824 */ /* 0x100fe400078e0a1d */
[--C-:B------:R-:W-:Y:S02]  /*5820*/  @!P6 IMAD.IADD R27, R27, 0x1, -R29.reuse ;  /* 0x000000011b1be824 */ /* 0x100fe400078e0a1d */
[--C-:B------:R-:W-:Y:S01]  /*5830*/  @!P3 IMAD.IADD R21, R21, 0x1, -R29.reuse ;  /* 0x000000011515b824 */ /* 0x100fe200078e0a1d */
[----:B0-----:R-:W3:Y:S04]  /*5840*/  LDL.LU R25, [R1+0x120] ;  /* 0x0001200001197983 */ /* 0x001ee80000300800 */
[----:B------:R-:W4:Y:S01]  /*5850*/  LDL.LU R16, [R1+0x110] ;  /* 0x0001100001107983 */ /* 0x000f220000300800 */
[----:B------:R-:W-:Y:S01]  /*5860*/  @!P1 IMAD.IADD R11, R11, 0x1, -R29 ;  /* 0x000000010b0b9824 */ /* 0x000fe200078e0a1d */
[----:B------:R-:W-:-:S02]  /*5870*/  ISETP.GT.U32.AND P3, PT, R29, R17, PT ;  /* 0x000000111d00720c */ /* 0x000fc40003f64070 */
[----:B------:R-:W5:Y:S01]  /*5880*/  LDL.LU R22, [R1+0x10c] ;  /* 0x00010c0001167983 */ /* 0x000f620000300800 */
[----:B------:R-:W-:-:S03]  /*5890*/  @!P4 IMAD.IADD R23, R23, 0x1, -R29 ;  /* 0x000000011717c824 */ /* 0x000fc600078e0a1d */
[----:B------:R0:W-:Y:S01]  /*58a0*/  STL [R1+0x134], R26 ;  /* 0x0001341a01007387 */ /* 0x0001e20000100800 */
[--C-:B------:R-:W-:Y:S01]  /*58b0*/  @!P0 IMAD.IADD R12, R12, 0x1, -R29.reuse ;  /* 0x000000010c0c8824 */ /* 0x100fe200078e0a1d */
[----:B------:R-:W-:Y:S02]  /*58c0*/  ISETP.GT.U32.AND P4, PT, R29, R19, PT ;  /* 0x000000131d00720c */ /* 0x000fe40003f84070 */
[----:B------:R-:W5:Y:S01]  /*58d0*/  LDL.LU R24, [R1+0xf0] ;  /* 0x0000f00001187983 */ /* 0x000f620000300800 */
[----:B------:R-:W-:-:S03]  /*58e0*/  @!P2 IMAD.IADD R13, R13, 0x1, -R29 ;  /* 0x000000010d0da824 */ /* 0x000fc600078e0a1d */
[----:B0-----:R-:W5:Y:S04]  /*58f0*/  LDL.LU R26, [R1+0x100] ;  /* 0x00010000011a7983 */ /* 0x001f680000300800 */
[----:B------:R0:W-:Y:S04]  /*5900*/  STL [R1+0x148], R27 ;  /* 0x0001481b01007387 */ /* 0x0001e80000100800 */
[----:B0-----:R-:W5:Y:S04]  /*5910*/  LDL.LU R27, [R1+0x104] ;  /* 0x00010400011b7983 */ /* 0x001f680000300800 */
[----:B------:R0:W-:Y:S04]  /*5920*/  STL [R1+0x14c], R11 ;  /* 0x00014c0b01007387 */ /* 0x0001e80000100800 */
[----:B------:R-:W5:Y:S04]  /*5930*/  LDL.LU R7, [R1+0xc0] ;  /* 0x0000c00001077983 */ /* 0x000f680000300800 */
[----:B------:R1:W-:Y:S04]  /*5940*/  STL [R1+0x150], R12 ;  /* 0x0001500c01007387 */ /* 0x0003e80000100800 */
[----:B------:R-:W5:Y:S04]  /*5950*/  LDL.LU R10, [R1+0xcc] ;  /* 0x0000cc00010a7983 */ /* 0x000f680000300800 */
[----:B------:R1:W-:Y:S04]  /*5960*/  STL [R1+0x154], R13 ;  /* 0x0001540d01007387 */ /* 0x0003e80000100800 */
[----:B0-----:R-:W5:Y:S01]  /*5970*/  LDL.LU R11, [R1+0xd0] ;  /* 0x0000d000010b7983 */ /* 0x001f620000300800 */
[----:B------:R-:W-:-:S02]  /*5980*/  @!P3 IMAD.IADD R17, R17, 0x1, -R29 ;  /* 0x000000011111b824 */ /* 0x000fc400078e0a1d */
[----:B------:R-:W-:Y:S01]  /*5990*/  @!P4 IMAD.IADD R19, R19, 0x1, -R29 ;  /* 0x000000011313c824 */ /* 0x000fe200078e0a1d */
[----:B-1----:R-:W5:Y:S04]  /*59a0*/  LDL.LU R12, [R1+0xd4] ;  /* 0x0000d400010c7983 */ /* 0x002f680000300800 */
[----:B------:R-:W-:Y:S04]  /*59b0*/  STL [R1+0x140], R17 ;  /* 0x0001401101007387 */ /* 0x000fe80000100800 */
[----:B------:R-:W5:Y:S04]  /*59c0*/  LDL.LU R13, [R1+0xd8] ;  /* 0x0000d800010d7983 */ /* 0x000f680000300800 */
[----:B------:R0:W-:Y:S04]  /*59d0*/  STL [R1+0x138], R19 ;  /* 0x0001381301007387 */ /* 0x0001e80000100800 */
[----:B0-----:R-:W5:Y:S04]  /*59e0*/  LDL.LU R19, [R1+0xc8] ;  /* 0x0000c80001137983 */ /* 0x001f680000300800 */
[----:B------:R-:W5:Y:S01]  /*59f0*/  LDL.LU R17, [R1+0xc4] ;  /* 0x0000c40001117983 */ /* 0x000f620000300800 */
[----:B------:R-:W-:-:S02]  /*5a00*/  ISETP.GT.U32.AND P1, PT, R29, R9, PT ;  /* 0x000000091d00720c */ /* 0x000fc40003f24070 */
[C---:B------:R-:W-:Y:S02]  /*5a10*/  ISETP.GT.U32.AND P0, PT, R29.reuse, R18, PT ;  /* 0x000000121d00720c */ /* 0x040fe40003f04070 */
[C---:B------:R-:W-:Y:S02]  /*5a20*/  ISETP.GT.U32.AND P3, PT, R29.reuse, R21, PT ;  /* 0x000000151d00720c */ /* 0x040fe40003f64070 */
[----:B------:R-:W-:-:S07]  /*5a30*/  ISETP.GT.U32.AND P2, PT, R29, R20, PT ;  /* 0x000000141d00720c */ /* 0x000fce0003f44070 */
[--C-:B------:R-:W-:Y:S01]  /*5a40*/  @!P1 IMAD.IADD R9, R9, 0x1, -R29.reuse ;  /* 0x0000000109099824 */ /* 0x100fe200078e0a1d */
[----:B------:R-:W-:Y:S01]  /*5a50*/  ISETP.GT.U32.AND P4, PT, R29, R23, PT ;  /* 0x000000171d00720c */ /* 0x000fe20003f84070 */
[--C-:B------:R-:W-:Y:S02]  /*5a60*/  @!P0 IMAD.IADD R18, R18, 0x1, -R29.reuse ;  /* 0x0000000112128824 */ /* 0x100fe400078e0a1d */
[--C-:B------:R-:W-:Y:S02]  /*5a70*/  @!P3 IMAD.IADD R21, R21, 0x1, -R29.reuse ;  /* 0x000000011515b824 */ /* 0x100fe400078e0a1d */
[----:B------:R-:W-:-:S08]  /*5a80*/  @!P2 IMAD.IADD R20, R20, 0x1, -R29 ;  /* 0x000000011414a824 */ /* 0x000fd000078e0a1d */
[----:B------:R-:W-:Y:S01]  /*5a90*/  @!P4 IMAD.IADD R23, R23, 0x1, -R29 ;  /* 0x000000011717c824 */ /* 0x000fe200078e0a1d */
[----:B--2---:R-:W-:-:S13]  /*5aa0*/  ISETP.GT.U32.AND P5, PT, R29, R15, PT ;  /* 0x0000000f1d00720c */ /* 0x004fda0003fa4070 */
[----:B------:R-:W-:Y:S01]  /*5ab0*/  @!P5 IMAD.IADD R15, R15, 0x1, -R29 ;  /* 0x000000010f0fd824 */ /* 0x000fe200078e0a1d */
[----:B------:R-:W-:-:S04]  /*5ac0*/  ISETP.GT.U32.AND P5, PT, R29, R8, PT ;  /* 0x000000081d00720c */ /* 0x000fc80003fa4070 */
[----:B------:R-:W-:-:S09]  /*5ad0*/  ISETP.GT.U32.AND P6, PT, R29, R15, PT ;  /* 0x0000000f1d00720c */ /* 0x000fd20003fc4070 */
[----:B------:R-:W-:-:S04]  /*5ae0*/  @!P5 IMAD.IADD R8, R8, 0x1, -R29 ;  /* 0x000000010808d824 */ /* 0x000fc800078e0a1d */
[----:B------:R-:W-:Y:S01]  /*5af0*/  @!P6 IMAD.IADD R15, R15, 0x1, -R29 ;  /* 0x000000010f0fe824 */ /* 0x000fe200078e0a1d */
[----:B------:R-:W-:Y:S04]  /*5b00*/  STL [R1+0x124], R8 ;  /* 0x0001240801007387 */ /* 0x000fe80000100800 */
[----:B------:R-:W-:Y:S04]  /*5b10*/  STL [R1+0x128], R9 ;  /* 0x0001280901007387 */ /* 0x000fe80000100800 */
[----:B------:R-:W-:Y:S04]  /*5b20*/  STL [R1+0x130], R18 ;  /* 0x0001301201007387 */ /* 0x000fe80000100800 */
[----:B------:R-:W-:Y:S04]  /*5b30*/  STL [R1+0x108], R20 ;  /* 0x0001081401007387 */ /* 0x000fe80000100800 */
[----:B------:R-:W-:Y:S04]  /*5b40*/  STL [R1+0x114], R21 ;  /* 0x0001141501007387 */ /* 0x000fe80000100800 */
[----:B------:R0:W-:Y:S04]  /*5b50*/  STL [R1+0x11c], R15 ;  /* 0x00011c0f01007387 */ /* 0x0001e80000100800 */
[----:B------:R1:W-:Y:S04]  /*5b60*/  STL [R1+0x118], R23 ;  /* 0x0001181701007387 */ /* 0x0003e80000100800 */
[----:B0-----:R-:W2:Y:S04]  /*5b70*/  LDL.LU R15, [R1+0xb4] ;  /* 0x0000b400010f7983 */ /* 0x001ea80000300800 */
[----:B------:R-:W2:Y:S04]  /*5b80*/  LDL.LU R18, [R1+0xb8] ;  /* 0x0000b80001127983 */ /* 0x000ea80000300800 */
[----:B------:R-:W2:Y:S04]  /*5b90*/  LDL.LU R20, [R1+0xbc] ;  /* 0x0000bc0001147983 */ /* 0x000ea80000300800 */
[----:B------:R-:W2:Y:S04]  /*5ba0*/  LDL.LU R21, [R1+0x9c] ;  /* 0x00009c0001157983 */ /* 0x000ea80000300800 */
[----:B-1----:R-:W2:Y:S01]  /*5bb0*/  LDL.LU R23, [R1+0xa8] ;  /* 0x0000a80001177983 */ /* 0x002ea20000300800 */
[----:B---3--:R-:W-:-:S02]  /*5bc0*/  ISETP.GT.U32.AND P5, PT, R29, R25, PT ;  /* 0x000000191d00720c */ /* 0x008fc40003fa4070 */
[C---:B----4-:R-:W-:Y:S02]  /*5bd0*/  ISETP.GT.U32.AND P1, PT, R29.reuse, R16, PT ;  /* 0x000000101d00720c */ /* 0x050fe40003f24070 */
[----:B-----5:R-:W-:-:S09]  /*5be0*/  ISETP.GT.U32.AND P0, PT, R29, R22, PT ;  /* 0x000000161d00720c */ /* 0x020fd20003f04070 */
[--C-:B------:R-:W-:Y:S01]  /*5bf0*/  @!P5 IMAD.IADD R25, R25, 0x1, -R29.reuse ;  /* 0x000000011919d824 */ /* 0x100fe200078e0a1d */
[C---:B------:R-:W-:Y:S01]  /*5c00*/  ISETP.GT.U32.AND P2, PT, R29.reuse, R24, PT ;  /* 0x000000181d00720c */ /* 0x040fe20003f44070 */
[--C-:B------:R-:W-:Y:S01]  /*5c10*/  @!P1 IMAD.IADD R16, R16, 0x1, -R29.reuse ;  /* 0x0000000110109824 */ /* 0x100fe200078e0a1d */
[C---:B------:R-:W-:Y:S01]  /*5c20*/  ISETP.GT.U32.AND P3, PT, R29.reuse, R26, PT ;  /* 0x0000001a1d00720c */ /* 0x040fe20003f64070 */
[----:B------:R-:W-:Y:S01]  /*5c30*/  @!P0 IMAD.IADD R22, R22, 0x1, -R29 ;  /* 0x0000000116168824 */ /* 0x000fe200078e0a1d */
[C---:B------:R-:W-:Y:S02]  /*5c40*/  ISETP.GT.U32.AND P6, PT, R29.reuse, R7, PT ;  /* 0x000000071d00720c */ /* 0x040fe40003fc4070 */
[C---:B------:R-:W-:Y:S02]  /*5c50*/  ISETP.GT.U32.AND P5, PT, R29.reuse, R10, PT ;  /* 0x0000000a1d00720c */ /* 0x040fe40003fa4070 */
[----:B------:R-:W-:-:S09]  /*5c60*/  ISETP.GT.U32.AND P1, PT, R29, R11, PT ;  /* 0x0000000b1d00720c */ /* 0x000fd20003f24070 */
[--C-:B------:R-:W-:Y:S01]  /*5c70*/  @!P6 IMAD.IADD R7, R7, 0x1, -R29.reuse ;  /* 0x000000010707e824 */ /* 0x100fe200078e0a1d */
[C---:B------:R-:W-:Y:S02]  /*5c80*/  ISETP.GT.U32.AND P4, PT, R29.reuse, R27, PT ;  /* 0x0000001b1d00720c */ /* 0x040fe40003f84070 */
[C---:B------:R-:W-:Y:S01]  /*5c90*/  ISETP.GT.U32.AND P0, PT, R29.reuse, R12, PT ;  /* 0x0000000c1d00720c */ /* 0x040fe20003f04070 */
[--C-:B------:R-:W-:Y:S01]  /*5ca0*/  @!P3 IMAD.IADD R26, R26, 0x1, -R29.reuse ;  /* 0x000000011a1ab824 */ /* 0x100fe200078e0a1d */
[C---:B------:R-:W-:Y:S01]  /*5cb0*/  ISETP.GT.U32.AND P6, PT, R29.reuse, R25, PT ;  /* 0x000000191d00720c */ /* 0x040fe20003fc4070 */
[--C-:B------:R-:W-:Y:S02]  /*5cc0*/  @!P2 IMAD.IADD R24, R24, 0x1, -R29.reuse ;  /* 0x000000011818a824 */ /* 0x100fe400078e0a1d */
[--C-:B------:R-:W-:Y:S01]  /*5cd0*/  @!P5 IMAD.IADD R10, R10, 0x1, -R29.reuse ;  /* 0x000000010a0ad824 */ /* 0x100fe200078e0a1d */
[C---:B------:R-:W-:Y:S02]  /*5ce0*/  ISETP.GT.U32.AND P5, PT, R29.reuse, R16, PT ;  /* 0x000000101d00720c */ /* 0x040fe40003fa4070 */
[----:B------:R-:W-:Y:S01]  /*5cf0*/  ISETP.GT.U32.AND P2, PT, R29, R13, PT ;  /* 0x0000000d1d00720c */ /* 0x000fe20003f44070 */
[--C-:B------:R-:W-:Y:S01]  /*5d00*/  @!P1 IMAD.IADD R11, R11, 0x1, -R29.reuse ;  /* 0x000000010b0b9824 */ /* 0x100fe200078e0a1d */
[----:B------:R-:W-:Y:S01]  /*5d10*/  ISETP.GT.U32.AND P1, PT, R29, R22, PT ;  /* 0x000000161d00720c */ /* 0x000fe20003f24070 */
[----:B------:R-:W-:-:S02]  /*5d20*/  @!P4 IMAD.IADD R27, R27, 0x1, -R29 ;  /* 0x000000011b1bc824 */ /* 0x000fc400078e0a1d */
[--C-:B------:R-:W-:Y:S01]  /*5d30*/  @!P0 IMAD.IADD R12, R12, 0x1, -R29.reuse ;  /* 0x000000010c0c8824 */ /* 0x100fe200078e0a1d */
[----:B------:R-:W-:Y:S01]  /*5d40*/  ISETP.GT.U32.AND P3, PT, R29, R19, PT ;  /* 0x000000131d00720c */ /* 0x000fe20003f64070 */
[----:B------:R-:W-:Y:S01]  /*5d50*/  @!P6 IMAD.IADD R25, R25, 0x1, -R29 ;  /* 0x000000011919e824 */ /* 0x000fe200078e0a1d */
[C---:B------:R-:W-:Y:S02]  /*5d60*/  ISETP.GT.U32.AND P0, PT, R29.reuse, R24, PT ;  /* 0x000000181d00720c */ /* 0x040fe40003f04070 */
[----:B------:R-:W-:-:S03]  /*5d70*/  ISETP.GT.U32.AND P4, PT, R29, R17, PT ;  /* 0x000000111d00720c */ /* 0x000fc60003f84070 */
[--C-:B------:R-:W-:Y:S01]  /*5d80*/  @!P2 IMAD.IADD R13, R13, 0x1, -R29.reuse ;  /* 0x000000010d0da824 */ /* 0x100fe200078e0a1d */
[----:B------:R-:W-:Y:S01]  /*5d90*/  ISETP.GT.U32.AND P2, PT, R29, R26, PT ;  /* 0x0000001a1d00720c */ /* 0x000fe20003f44070 */
[--C-:B------:R-:W-:Y:S01]  /*5da0*/  @!P5 IMAD.IADD R16, R16, 0x1, -R29.reuse ;  /* 0x000000011010d824 */ /* 0x100fe200078e0a1d */
[----:B------:R0:W-:Y:S01]  /*5db0*/  STL [R1+0x120], R25 ;  /* 0x0001201901007387 */ /* 0x0001e20000100800 */
[--C-:B------:R-:W-:Y:S02]  /*5dc0*/  @!P1 IMAD.IADD R22, R22, 0x1, -R29.reuse ;  /* 0x0000000116169824 */ /* 0x100fe400078e0a1d */
[--C-:B------:R-:W-:Y:S01]  /*5dd0*/  @!P3 IMAD.IADD R19, R19, 0x1, -R29.reuse ;  /* 0x000000011313b824 */ /* 0x100fe200078e0a1d */
[----:B------:R-:W-:Y:S01]  /*5de0*/  ISETP.GT.U32.AND P3, PT, R29, R27, PT ;  /* 0x0000001b1d00720c */ /* 0x000fe20003f64070 */
[----:B0-----:R-:W3:Y:S04]  /*5df0*/  LDL.LU R25, [R1+0xac] ;  /* 0x0000ac0001197983 */ /* 0x001ee80000300800 */
[----:B------:R-:W4:Y:S04]  /*5e00*/  LDL.LU R8, [R1+0xb0] ;  /* 0x0000b00001087983 */ /* 0x000f280000300800 */
[----:B------:R0:W-:Y:S01]  /*5e10*/  STL [R1+0x110], R16 ;  /* 0x0001101001007387 */ /* 0x0001e20000100800 */
[----:B------:R-:W-:-:S03]  /*5e20*/  @!P4 IMAD.IADD R17, R17, 0x1, -R29 ;  /* 0x000000011111c824 */ /* 0x000fc600078e0a1d */
[----:B------:R1:W-:Y:S01]  /*5e30*/  STL [R1+0x10c], R22 ;  /* 0x00010c1601007387 */ /* 0x0003e20000100800 */
[----:B------:R-:W-:-:S03]  /*5e40*/  @!P0 IMAD.IADD R24, R24, 0x1, -R29 ;  /* 0x0000000118188824 */ /* 0x000fc600078e0a1d */
[----:B------:R-:W5:Y:S01]  /*5e50*/  LDL.LU R9, [R1+0x1dc] ;  /* 0x0001dc0001097983 */ /* 0x000f620000300800 */
[----:B------:R-:W-:-:S03]  /*5e60*/  ISETP.GT.U32.AND P4, PT, R29, R7, PT ;  /* 0x000000071d00720c */ /* 0x000fc60003f84070 */
[----:B0-----:R-:W5:Y:S01]  /*5e70*/  LDL.LU R16, [R1+0xa4] ;  /* 0x0000a40001107983 */ /* 0x001f620000300800 */
[----:B------:R-:W-:Y:S01]  /*5e80*/  ISETP.GT.U32.AND P5, PT, R29, R10, PT ;  /* 0x0000000a1d00720c */ /* 0x000fe20003fa4070 */
[--C-:B------:R-:W-:Y:S01]  /*5e90*/  @!P3 IMAD.IADD R27, R27, 0x1, -R29.reuse ;  /* 0x000000011b1bb824 */ /* 0x100fe200078e0a1d */
[C---:B------:R-:W-:Y:S01]  /*5ea0*/  ISETP.GT.U32.AND P1, PT, R29.reuse, R11, PT ;  /* 0x0000000b1d00720c */ /* 0x040fe20003f24070 */
[----:B------:R0:W-:Y:S01]  /*5eb0*/  STL [R1+0xf0], R24 ;  /* 0x0000f01801007387 */ /* 0x0001e20000100800 */
[C---:B------:R-:W-:Y:S01]  /*5ec0*/  ISETP.GT.U32.AND P0, PT, R29.reuse, R12, PT ;  /* 0x0000000c1d00720c */ /* 0x040fe20003f04070 */
[--C-:B------:R-:W-:Y:S01]  /*5ed0*/  @!P2 IMAD.IADD R26, R26, 0x1, -R29.reuse ;  /* 0x000000011a1aa824 */ /* 0x100fe200078e0a1d */
[C---:B------:R-:W-:Y:S01]  /*5ee0*/  ISETP.GT.U32.AND P3, PT, R29.reuse, R19, PT ;  /* 0x000000131d00720c */ /* 0x040fe20003f64070 */
[----:B-1----:R-:W5:Y:S01]  /*5ef0*/  LDL.LU R22, [R1+0xa0] ;  /* 0x0000a00001167983 */ /* 0x002f620000300800 */
[----:B------:R-:W-:Y:S01]  /*5f00*/  ISETP.GT.U32.AND P2, PT, R29, R13, PT ;  /* 0x0000000d1d00720c */ /* 0x000fe20003f44070 */
[----:B------:R-:W-:-:S02]  /*5f10*/  @!P4 IMAD.IADD R7, R7, 0x1, -R29 ;  /* 0x000000010707c824 */ /* 0x000fc400078e0a1d */
[----:B0-----:R-:W5:Y:S04]  /*5f20*/  LDL.LU R24, [R1+0x90] ;  /* 0x0000900001187983 */ /* 0x001f680000300800 */
[----:B------:R0:W-:Y:S01]  /*5f30*/  STL [R1+0x100], R26 ;  /* 0x0001001a01007387 */ /* 0x0001e20000100800 */
[--C-:B------:R-:W-:Y:S02]  /*5f40*/  @!P5 IMAD.IADD R10, R10, 0x1, -R29.reuse ;  /* 0x000000010a0ad824 */ /* 0x100fe400078e0a1d */
[--C-:B------:R-:W-:Y:S02]  /*5f50*/  @!P1 IMAD.IADD R11, R11, 0x1, -R29.reuse ;  /* 0x000000010b0b9824 */ /* 0x100fe400078e0a1d */
[--C-:B------:R-:W-:Y:S01]  /*5f60*/  @!P0 IMAD.IADD R12, R12, 0x1, -R29.reuse ;  /* 0x000000010c0c8824 */ /* 0x100fe200078e0a1d */
[----:B0-----:R-:W5:Y:S01]  /*5f70*/  LDL.LU R26, [R1+0x94] ;  /* 0x00009400011a7983 */ /* 0x001f620000300800 */
[----:B------:R-:W-:-:S03]  /*5f80*/  @!P3 IMAD.IADD R19, R19, 0x1, -R29 ;  /* 0x000000011313b824 */ /* 0x000fc600078e0a1d */
[----:B------:R0:W-:Y:S01]  /*5f90*/  STL [R1+0x104], R27 ;  /* 0x0001041b01007387 */ /* 0x0001e20000100800 */
[----:B------:R-:W-:-:S03]  /*5fa0*/  @!P2 IMAD.IADD R13, R13, 0x1, -R29 ;  /* 0x000000010d0da824 */ /* 0x000fc600078e0a1d */
[----:B0-----:R-:W5:Y:S04]  /*5fb0*/  LDL.LU R27, [R1+0x98] ;  /* 0x00009800011b7983 */ /* 0x001f680000300800 */
[----:B------:R-:W-:Y:S04]  /*5fc0*/  STL [R1+0xc0], R7 ;  /* 0x0000c00701007387 */ /* 0x000fe80000100800 */
[----:B------:R-:W-:Y:S04]  /*5fd0*/  STL [R1+0xcc], R10 ;  /* 0x0000cc0a01007387 */ /* 0x000fe80000100800 */
[----:B------:R-:W-:Y:S04]  /*5fe0*/  STL [R1+0xd0], R11 ;  /* 0x0000d00b01007387 */ /* 0x000fe80000100800 */
[----:B------:R-:W-:Y:S04]  /*5ff0*/  STL [R1+0xd4], R12 ;  /* 0x0000d40c01007387 */ /* 0x000fe80000100800 */
[----:B------:R0:W-:Y:S04]  /*6000*/  STL [R1+0xc8], R19 ;  /* 0x0000c81301007387 */ /* 0x0001e80000100800 */
[----:B------:R1:W-:Y:S04]  /*6010*/  STL [R1+0xd8], R13 ;  /* 0x0000d80d01007387 */ /* 0x0003e80000100800 */
[----:B0-----:R-:W5:Y:S01]  /*6020*/  LDL R19, [R1+0x7dc] ;  /* 0x0007dc0001137983 */ /* 0x001f620000100800 */
[----:B------:R-:W-:Y:S01]  /*6030*/  ISETP.GT.U32.AND P6, PT, R29, R17, PT ;  /* 0x000000111d00720c */ /* 0x000fe20003fc4070 */
[----:B------:R-:W-:-:S02]  /*6040*/  IMAD.HI.U32 R0, R28, R3, RZ ;  /* 0x000000031c007227 */ /* 0x000fc400078e00ff */
[----:B------:R-:W5:Y:S10]  /*6050*/  LDL.LU R10, [R1+0x78] ;  /* 0x00007800010a7983 */ /* 0x000f740000300800 */
[----:B------:R-:W-:Y:S01]  /*6060*/  @!P6 IMAD.IADD R17, R17, 0x1, -R29 ;  /* 0x000000011111e824 */ /* 0x000fe200078e0a1d */
[----:B------:R-:W5:Y:S01]  /*6070*/  LDL.LU R11, [R1+0x84] ;  /* 0x00008400010b7983 */ /* 0x000f620000300800 */
[----:B------:R-:W-:-:S03]  /*6080*/  IMAD.MOV R0, RZ, RZ, -R0 ;  /* 0x000000ffff007224 */ /* 0x000fc600078e0a00 */
[----:B------:R-:W5:Y:S01]  /*6090*/  LDL.LU R12, [R1+0x88] ;  /* 0x00008800010c7983 */ /* 0x000f620000300800 */
[----:B------:R-:W-:Y:S02]  /*60a0*/  IMAD R3, R29, R0, R3 ;  /* 0x000000001d037224 */ /* 0x000fe400078e0203 */
[----:B------:R-:W-:-:S04]  /*60b0*/  IMAD.HI.U32 R0, R28, R2, RZ ;  /* 0x000000021c007227 */ /* 0x000fc800078e00ff */
[----:B------:R-:W-:Y:S01]  /*60c0*/  IMAD.MOV R0, RZ, RZ, -R0 ;  /* 0x000000ffff007224 */ /* 0x000fe200078e0a00 */
[----:B------:R-:W-:Y:S03]  /*60d0*/  STL [R1+0xc4], R17 ;  /* 0x0000c41101007387 */ /* 0x000fe60000100800 */
[C---:B------:R-:W-:Y:S01]  /*60e0*/  IMAD R2, R29.reuse, R0, R2 ;  /* 0x000000001d027224 */ /* 0x040fe200078e0202 */
[----:B-1----:R-:W5:Y:S01]  /*60f0*/  LDL.LU R13, [R1+0x8c] ;  /* 0x00008c00010d7983 */ /* 0x002f620000300800 */
[C---:B--2---:R-:W-:Y:S02]  /*6100*/  ISETP.GT.U32.AND P4, PT, R29.reuse, R15, PT ;  /* 0x0000000f1d00720c */ /* 0x044fe40003f84070 */
[C---:B------:R-:W-:Y:S02]  /*6110*/  ISETP.GT.U32.AND P5, PT, R29.reuse, R18, PT ;  /* 0x000000121d00720c */ /* 0x040fe40003fa4070 */
[----:B------:R-:W-:-:S02]  /*6120*/  ISETP.GT.U32.AND P1, PT, R29, R20, PT ;  /* 0x000000141d00720c */ /* 0x000fc40003f24070 */
[----:B------:R-:W-:-:S07]  /*6130*/  ISETP.GT.U32.AND P0, PT, R29, R21, PT ;  /* 0x000000151d00720c */ /* 0x000fce0003f04070 */
[--C-:B------:R-:W-:Y:S01]  /*6140*/  @!P4 IMAD.IADD R15, R15, 0x1, -R29.reuse ;  /* 0x000000010f0fc824 */ /* 0x100fe200078e0a1d */
[----:B------:R-:W-:Y:S01]  /*6150*/  ISETP.GT.U32.AND P2, PT, R29, R23, PT ;  /* 0x000000171d00720c */ /* 0x000fe20003f44070 */
[--C-:B------:R-:W-:Y:S02]  /*6160*/  @!P5 IMAD.IADD R18, R18, 0x1, -R29.reuse ;  /* 0x000000011212d824 */ /* 0x100fe400078e0a1d */
[--C-:B------:R-:W-:Y:S02]  /*6170*/  @!P1 IMAD.IADD R20, R20, 0x1, -R29.reuse ;  /* 0x0000000114149824 */ /* 0x100fe400078e0a1d */
[----:B------:R-:W-:-:S08]  /*6180*/  @!P0 IMAD.IADD R21, R21, 0x1, -R29 ;  /* 0x0000000115158824 */ /* 0x000fd000078e0a1d */
[----:B------:R-:W-:Y:S01]  /*6190*/  @!P2 IMAD.IADD R23, R23, 0x1, -R29 ;  /* 0x000000011717a824 */ /* 0x000fe200078e0a1d */
[C---:B----4-:R-:W-:Y:S02]  /*61a0*/  ISETP.GT.U32.AND P6, PT, R29.reuse, R8, PT ;  /* 0x000000081d00720c */ /* 0x050fe40003fc4070 */
[C---:B---3--:R-:W-:Y:S02]  /*61b0*/  ISETP.GT.U32.AND P3, PT, R29.reuse, R25, PT ;  /* 0x000000191d00720c */ /* 0x048fe40003f64070 */
[C---:B-----5:R-:W-:Y:S02]  /*61c0*/  ISETP.GT.U32.AND P4, PT, R29.reuse, R9, PT ;  /* 0x000000091d00720c */ /* 0x060fe40003f84070 */
[----:B------:R-:W-:-:S07]  /*61d0*/  ISETP.GT.U32.AND P5, PT, R29, R16, PT ;  /* 0x000000101d00720c */ /* 0x000fce0003fa4070 */
[--C-:B------:R-:W-:Y:S01]  /*61e0*/  @!P6 IMAD.IADD R8, R8, 0x1, -R29.reuse ;  /* 0x000000010808e824 */ /* 0x100fe200078e0a1d */
[C---:B------:R-:W-:Y:S02]  /*61f0*/  ISETP.GT.U32.AND P6, PT, R29.reuse, R15, PT ;  /* 0x0000000f1d00720c */ /* 0x040fe40003fc4070 */
[----:B------:R-:W-:Y:S01]  /*6200*/  ISETP.GT.U32.AND P1, PT, R29, R22, PT ;  /* 0x000000161d00720c */ /* 0x000fe20003f24070 */
[--C-:B------:R-:W-:Y:S01]  /*6210*/  @!P4 IMAD.IADD R9, R9, 0x1, -R29.reuse ;  /* 0x000000010909c824 */ /* 0x100fe200078e0a1d */
[C---:B------:R-:W-:Y:S02]  /*6220*/  ISETP.GT.U32.AND P4, PT, R29.reuse, R18, PT ;  /* 0x000000121d00720c */ /* 0x040fe40003f84070 */
[C---:B------:R-:W-:Y:S01]  /*6230*/  ISETP.GT.U32.AND P0, PT, R29.reuse, R24, PT ;  /* 0x000000181d00720c */ /* 0x040fe20003f04070 */
[--C-:B------:R-:W-:Y:S01]  /*6240*/  @!P5 IMAD.IADD R16, R16, 0x1, -R29.reuse ;  /* 0x000000011010d824 */ /* 0x100fe200078e0a1d */
[----:B------:R-:W-:Y:S01]  /*6250*/  ISETP.GT.U32.AND P5, PT, R29, R20, PT ;  /* 0x000000141d00720c */ /* 0x000fe20003fa4070 */
[----:B------:R-:W-:-:S06]  /*6260*/  @!P3 IMAD.IADD R25, R25, 0x1, -R29 ;  /* 0x000000011919b824 */ /* 0x000fcc00078e0a1d */
[--C-:B------:R-:W-:Y:S01]  /*6270*/  @!P1 IMAD.IADD R22, R22, 0x1, -R29.reuse ;  /* 0x0000000116169824 */ /* 0x100fe200078e0a1d */
[C---:B------:R-:W-:Y:S02]  /*6280*/  ISETP.GT.U32.AND P2, PT, R29.reuse, R26, PT ;  /* 0x0000001a1d00720c */ /* 0x040fe40003f44070 */
[----:B------:R-:W-:Y:S01]  /*6290*/  ISETP.GT.U32.AND P1, PT, R29, R21, PT ;  /* 0x000000151d00720c */ /* 0x000fe20003f24070 */
[--C-:B------:R-:W-:Y:S02]  /*62a0*/  @!P6 IMAD.IADD R15, R15, 0x1, -R29.reuse ;  /* 0x000000010f0fe824 */ /* 0x100fe400078e0a1d */
[--C-:B------:R-:W-:Y:S01]  /*62b0*/  @!P0 IMAD.IADD R24, R24, 0x1, -R29.reuse ;  /* 0x0000000118188824 */ /* 0x100fe200078e0a1d */
[----:B------:R-:W-:Y:S01]  /*62c0*/  ISETP.GT.U32.AND P0, PT, R29, R23, PT ;  /* 0x000000171d00720c */ /* 0x000fe20003f04070 */
[--C-:B------:R-:W-:Y:S02]  /*62d0*/  @!P4 IMAD.IADD R18, R18, 0x1, -R29.reuse ;  /* 0x000000011212c824 */ /* 0x100fe400078e0a1d */
[----:B------:R-:W-:-:S04]  /*62e0*/  @!P5 IMAD.IADD R20, R20, 0x1, -R29 ;  /* 0x000000011414d824 */ /* 0x000fc800078e0a1d */
[--C-:B------:R-:W-:Y:S01]  /*62f0*/  @!P2 IMAD.IADD R26, R26, 0x1, -R29.reuse ;  /* 0x000000011a1aa824 */ /* 0x100fe200078e0a1d */
[----:B------:R-:W-:Y:S01]  /*6300*/  ISETP.GT.U32.AND P2, PT, R29, R25, PT ;  /* 0x000000191d00720c */ /* 0x000fe20003f44070 */
[----:B------:R-:W-:-:S04]  /*6310*/  @!P1 IMAD.IADD R21, R21, 0x1, -R29 ;  /* 0x0000000115159824 */ /* 0x000fc800078e0a1d */
[----:B------:R-:W-:-:S08]  /*6320*/  @!P0 IMAD.IADD R23, R23, 0x1, -R29 ;  /* 0x0000000117178824 */ /* 0x000fd000078e0a1d */
[----:B------:R-:W-:Y:S01]  /*6330*/  @!P2 IMAD.IADD R25, R25, 0x1, -R29 ;  /* 0x000000011919a824 */ /* 0x000fe200078e0a1d */
[----:B------:R-:W-:Y:S02]  /*6340*/  IABS R0, R19 ;  /* 0x0000001300007213 */ /* 0x000fe40000000000 */
[----:B------:R-:W2:Y:S04]  /*6350*/  LDL.LU R19, [R1+0x1c0] ;  /* 0x0001c00001137983 */ /* 0x000ea80000300800 */
[----:B------:R0:W-:Y:S04]  /*6360*/  STL [R1+0xb4], R15 ;  /* 0x0000b40f01007387 */ /* 0x0001e80000100800 */
[----:B0-----:R-:W3:Y:S04]  /*6370*/  LDL.LU R15, [R1+0x80] ;  /* 0x00008000010f7983 */ /* 0x001ee80000300800 */
[----:B------:R-:W4:Y:S04]  /*6380*/  LDL.LU R17, [R1+0x7c] ;  /* 0x00007c0001117983 */ /* 0x000f280000300800 */
[----:B------:R0:W-:Y:S04]  /*6390*/  STL [R1+0xb8], R18 ;  /* 0x0000b81201007387 */ /* 0x0001e80000100800 */
[----:B------:R1:W-:Y:S04]  /*63a0*/  STL [R1+0xbc], R20 ;  /* 0x0000bc1401007387 */ /* 0x0003e80000100800 */
[----:B0-----:R-:W5:Y:S04]  /*63b0*/  LDL.LU R18, [R1+0x70] ;  /* 0x0000700001127983 */ /* 0x001f680000300800 */
[----:B-1----:R-:W5:Y:S04]  /*63c0*/  LDL.LU R20, [R1+0x74] ;  /* 0x0000740001147983 */ /* 0x002f680000300800 */
[----:B------:R0:W-:Y:S04]  /*63d0*/  STL [R1+0x9c], R21 ;  /* 0x00009c1501007387 */ /* 0x0001e80000100800 */
[----:B0-----:R-:W5:Y:S04]  /*63e0*/  LDL.LU R21, [R1+0x1ac] ;  /* 0x0001ac0001157983 */ /* 0x001f680000300800 */
[----:B------:R0:W-:Y:S04]  /*63f0*/  STL [R1+0xa8], R23 ;  /* 0x0000a81701007387 */ /* 0x0001e80000100800 */
[----:B0-----:R-:W5:Y:S04]  /*6400*/  LDL.LU R23, [R1+0x68] ;  /* 0x0000680001177983 */ /* 0x001f680000300800 */
[----:B------:R0:W-:Y:S04]  /*6410*/  STL [R1+0xac], R25 ;  /* 0x0000ac1901007387 */ /* 0x0001e80000100800 */
[----:B0-----:R-:W5:Y:S01]  /*6420*/  LDL.LU R25, [R1+0x6c] ;  /* 0x00006c0001197983 */ /* 0x001f620000300800 */
[----:B------:R-:W-:-:S02]  /*6430*/  ISETP.GT.U32.AND P3, PT, R29, R27, PT ;  /* 0x0000001b1d00720c */ /* 0x000fc40003f64070 */
[C---:B------:R-:W-:Y:S02]  /*6440*/  ISETP.GT.U32.AND P4, PT, R29.reuse, R9, PT ;  /* 0x000000091d00720c */ /* 0x040fe40003f84070 */
[----:B------:R-:W-:-:S09]  /*6450*/  ISETP.GT.U32.AND P5, PT, R29, R16, PT ;  /* 0x000000101d00720c */ /* 0x000fd20003fa4070 */
[--C-:B------:R-:W-:Y:S01]  /*6460*/  @!P3 IMAD.IADD R27, R27, 0x1, -R29.reuse ;  /* 0x000000011b1bb824 */ /* 0x100fe200078e0a1d */
[C---:B------:R-:W-:Y:S02]  /*6470*/  ISETP.GT.U32.AND P3, PT, R29.reuse, R8, PT ;  /* 0x000000081d00720c */ /* 0x040fe40003f64070 */
[C---:B------:R-:W-:Y:S02]  /*6480*/  ISETP.GT.U32.AND P1, PT, R29.reuse, R22, PT ;  /* 0x000000161d00720c */ /* 0x040fe40003f24070 */
[----:B------:R-:W-:Y:S01]  /*6490*/  ISETP.GT.U32.AND P6, PT, R29, R27, PT ;  /* 0x0000001b1d00720c */ /* 0x000fe20003fc4070 */
[----:B------:R-:W-:Y:S01]  /*64a0*/  @!P4 IMAD.IADD R9, R9, 0x1, -R29 ;  /* 0x000000010909c824 */ /* 0x000fe200078e0a1d */
[C---:B------:R-:W-:Y:S02]  /*64b0*/  ISETP.GT.U32.AND P0, PT, R29.reuse, R24, PT ;  /* 0x000000181d00720c */ /* 0x040fe40003f04070 */
[----:B------:R-:W-:-:S05]  /*64c0*/  ISETP.GT.U32.AND P4, PT, R29, R11, PT ;  /* 0x0000000b1d00720c */ /* 0x000fca0003f84070 */
[--C-:B------:R-:W-:Y:S01]  /*64d0*/  @!P3 IMAD.IADD R8, R8, 0x1, -R29.reuse ;  /* 0x000000010808b824 */ /* 0x100fe200078e0a1d */
[C---:B------:R-:W-:Y:S01]  /*64e0*/  ISETP.GT.U32.AND P3, PT, R29.reuse, R10, PT ;  /* 0x0000000a1d00720c */ /* 0x040fe20003f64070 */
[--C-:B------:R-:W-:Y:S01]  /*64f0*/  @!P5 IMAD.IADD R16, R16, 0x1, -R29.reuse ;  /* 0x000000011010d824 */ /* 0x100fe200078e0a1d */
[C---:B------:R-:W-:Y:S01]  /*6500*/  ISETP.GT.U32.AND P5, PT, R29.reuse, R12, PT ;  /* 0x0000000c1d00720c */ /* 0x040fe20003fa4070 */
[--C-:B------:R-:W-:Y:S01]  /*6510*/  @!P1 IMAD.IADD R22, R22, 0x1, -R29.reuse ;  /* 0x0000000116169824 */ /* 0x100fe200078e0a1d */
[----:B------:R-:W-:Y:S01]  /*6520*/  ISETP.GT.U32.AND P2, PT, R29, R26, PT ;  /* 0x0000001a1d00720c */ /* 0x000fe20003f44070 */
[--C-:B------:R-:W-:Y:S01]  /*6530*/  @!P6 IMAD.IADD R27, R27, 0x1, -R29.reuse ;  /* 0x000000011b1be824 */ /* 0x100fe200078e0a1d */
[----:B------:R-:W-:Y:S01]  /*6540*/  ISETP.GT.U32.AND P1, PT, R29, R13, PT ;  /* 0x0000000d1d00720c */ /* 0x000fe20003f24070 */
[--C-:B------:R-:W-:Y:S02]  /*6550*/  @!P0 IMAD.IADD R24, R24, 0x1, -R29.reuse ;  /* 0x0000000118188824 */ /* 0x100fe400078e0a1d */
[----:B------:R-:W-:-:S04]  /*6560*/  @!P4 IMAD.IADD R11, R11, 0x1, -R29 ;  /* 0x000000010b0bc824 */ /* 0x000fc800078e0a1d */
[--C-:B------:R-:W-:Y:S02]  /*6570*/  @!P3 IMAD.IADD R10, R10, 0x1, -R29.reuse ;  /* 0x000000010a0ab824 */ /* 0x100fe400078e0a1d */
[--C-:B------:R-:W-:Y:S02]  /*6580*/  @!P5 IMAD.IADD R12, R12, 0x1, -R29.reuse ;  /* 0x000000010c0cd824 */ /* 0x100fe400078e0a1d */
[--C-:B------:R-:W-:Y:S02]  /*6590*/  @!P2 IMAD.IADD R26, R26, 0x1, -R29.reuse ;  /* 0x000000011a1aa824 */ /* 0x100fe400078e0a1d */
        /* <DEDUP_REMOVED lines=8> */
[----:B0-----:R-:W5:Y:S04]  /*6620*/  LDL.LU R27, [R1+0x174] ;  /* 0x00017400011b7983 */ /* 0x001f680000300800 */
[----:B-1----:R-:W5:Y:S04]  /*6630*/  LDL.LU R26, [R1+0x17c] ;  /* 0x00017c00011a7983 */ /* 0x002f680000300800 */
[----:B------:R-:W5:Y:S04]  /*6640*/  LDL.LU R24, [R1+0x168] ;  /* 0x0001680001187983 */ /* 0x000f680000300800 */
[----:B------:R-:W5:Y:S04]  /*6650*/  LDL.LU R22, [R1+0x160] ;  /* 0x0001600001167983 */ /* 0x000f680000300800 */
[----:B------:R-:W5:Y:S04]  /*6660*/  LDL.LU R6, [R1+0x12c] ;  /* 0x00012c0001067983 */ /* 0x000f680000300800 */
[----:B------:R-:W5:Y:S01]  /*6670*/  LDL.LU R7, [R1+0x13c] ;  /* 0x00013c0001077983 */ /* 0x000f620000300800 */
[----:B--2---:R-:W-:-:S02]  /*6680*/  ISETP.GT.U32.AND P0, PT, R29, R19, PT ;  /* 0x000000131d00720c */ /* 0x004fc40003f04070 */
[C---:B----4-:R-:W-:Y:S02]  /*6690*/  ISETP.GT.U32.AND P6, PT, R29.reuse, R17, PT ;  /* 0x000000111d00720c */ /* 0x050fe40003fc4070 */
[C---:B---3--:R-:W-:Y:S02]  /*66a0*/  ISETP.GT.U32.AND P2, PT, R29.reuse, R15, PT ;  /* 0x0000000f1d00720c */ /* 0x048fe40003f44070 */
[C---:B-----5:R-:W-:Y:S02]  /*66b0*/  ISETP.GT.U32.AND P3, PT, R29.reuse, R18, PT ;  /* 0x000000121d00720c */ /* 0x060fe40003f64070 */
[----:B------:R-:W-:-:S07]  /*66c0*/  ISETP.GT.U32.AND P4, PT, R29, R20, PT ;  /* 0x000000141d00720c */ /* 0x000fce0003f84070 */
[--C-:B------:R-:W-:Y:S01]  /*66d0*/  @!P6 IMAD.IADD R17, R17, 0x1, -R29.reuse ;  /* 0x000000011111e824 */ /* 0x100fe200078e0a1d */
[----:B------:R-:W-:Y:S01]  /*66e0*/  ISETP.GT.U32.AND P6, PT, R29, R10, PT ;  /* 0x0000000a1d00720c */ /* 0x000fe20003fc4070 */
[--C-:B------:R-:W-:Y:S01]  /*66f0*/  @!P0 IMAD.IADD R19, R19, 0x1, -R29.reuse ;  /* 0x0000000113138824 */ /* 0x100fe200078e0a1d */
[C---:B------:R-:W-:Y:S01]  /*6700*/  ISETP.GT.U32.AND P5, PT, R29.reuse, R21, PT ;  /* 0x000000151d00720c */ /* 0x040fe20003fa4070 */
[--C-:B------:R-:W-:Y:S01]  /*6710*/  @!P3 IMAD.IADD R18, R18, 0x1, -R29.reuse ;  /* 0x000000011212b824 */ /* 0x100fe200078e0a1d */
[C---:B------:R-:W-:Y:S01]  /*6720*/  ISETP.GT.U32.AND P3, PT, R29.reuse, R11, PT ;  /* 0x0000000b1d00720c */ /* 0x040fe20003f64070 */
[----:B------:R-:W-:Y:S01]  /*6730*/  @!P4 IMAD.IADD R20, R20, 0x1, -R29 ;  /* 0x000000011414c824 */ /* 0x000fe200078e0a1d */
[C---:B------:R-:W-:Y:S02]  /*6740*/  ISETP.GT.U32.AND P4, PT, R29.reuse, R12, PT ;  /* 0x0000000c1d00720c */ /* 0x040fe40003f84070 */
[----:B------:R-:W-:-:S07]  /*6750*/  ISETP.GT.U32.AND P1, PT, R29, R23, PT ;  /* 0x000000171d00720c */ /* 0x000fce0003f24070 */
[--C-:B------:R-:W-:Y:S01]  /*6760*/  @!P5 IMAD.IADD R21, R21, 0x1, -R29.reuse ;  /* 0x000000011515d824 */ /* 0x100fe200078e0a1d */
[----:B------:R-:W-:Y:S01]  /*6770*/  ISETP.GT.U32.AND P5, PT, R29, R13, PT ;  /* 0x0000000d1d00720c */ /* 0x000fe20003fa4070 */
[----:B------:R-:W-:Y:S01]  /*6780*/  @!P2 IMAD.IADD R15, R15, 0x1, -R29 ;  /* 0x000000010f0fa824 */ /* 0x000fe200078e0a1d */
[----:B------:R-:W-:-:S03]  /*6790*/  ISETP.GT.U32.AND P0, PT, R29, R25, PT ;  /* 0x000000191d00720c */ /* 0x000fc60003f04070 */
[--C-:B------:R-:W-:Y:S01]  /*67a0*/  @!P1 IMAD.IADD R23, R23, 0x1, -R29.reuse ;  /* 0x0000000117179824 */ /* 0x100fe200078e0a1d */
[----:B------:R-:W-:Y:S01]  /*67b0*/  ISETP.GT.U32.AND P1, PT, R29, R19, PT ;  /* 0x000000131d00720c */ /* 0x000fe20003f24070 */
[--C-:B------:R-:W-:Y:S02]  /*67c0*/  @!P6 IMAD.IADD R10, R10, 0x1, -R29.reuse ;  /* 0x000000010a0ae824 */ /* 0x100fe400078e0a1d */
[--C-:B------:R-:W-:Y:S02]  /*67d0*/  @!P3 IMAD.IADD R11, R11, 0x1, -R29.reuse ;  /* 0x000000010b0bb824 */ /* 0x100fe400078e0a1d */
[--C-:B------:R-:W-:Y:S01]  /*67e0*/  @!P4 IMAD.IADD R12, R12, 0x1, -R29.reuse ;  /* 0x000000010c0cc824 */ /* 0x100fe200078e0a1d */
[----:B------:R0:W-:Y:S01]  /*67f0*/  STL [R1+0x78], R10 ;  /* 0x0000780a01007387 */ /* 0x0001e20000100800 */
[----:B------:R-:W-:-:S03]  /*6800*/  @!P5 IMAD.IADD R13, R13, 0x1, -R29 ;  /* 0x000000010d0dd824 */ /* 0x000fc600078e0a1d */
[----:B------:R-:W2:Y:S01]  /*6810*/  LDL.LU R8, [R1+0x144] ;  /* 0x0001440001087983 */ /* 0x000ea20000300800 */
[--C-:B------:R-:W-:Y:S01]  /*6820*/  @!P0 IMAD.IADD R25, R25, 0x1, -R29.reuse ;  /* 0x0000000119198824 */ /* 0x100fe200078e0a1d */
[----:B------:R-:W-:Y:S02]  /*6830*/  ISETP.GT.U32.AND P0, PT, R29, R15, PT ;  /* 0x0000000f1d00720c */ /* 0x000fe40003f04070 */
[----:B------:R1:W-:Y:S04]  /*6840*/  STL [R1+0x84], R11 ;  /* 0x0000840b01007387 */ /* 0x0003e80000100800 */
[----:B------:R3:W-:Y:S04]  /*6850*/  STL [R1+0x88], R12 ;  /* 0x0000880c01007387 */ /* 0x0007e80000100800 */
[----:B------:R-:W4:Y:S01]  /*6860*/  LDL.LU R9, [R1+0xdc] ;  /* 0x0000dc0001097983 */ /* 0x000f220000300800 */
[----:B------:R-:W-:-:S03]  /*6870*/  @!P1 IMAD.IADD R19, R19, 0x1, -R29 ;  /* 0x0000000113139824 */ /* 0x000fc600078e0a1d */
[----:B0-----:R-:W5:Y:S01]  /*6880*/  LDL.LU R10, [R1+0xec] ;  /* 0x0000ec00010a7983 */ /* 0x001f620000300800 */
[----:B------:R-:W-:-:S03]  /*6890*/  @!P0 IMAD.IADD R15, R15, 0x1, -R29 ;  /* 0x000000010f0f8824 */ /* 0x000fc600078e0a1d */
[----:B------:R0:W-:Y:S04]  /*68a0*/  STL [R1+0x8c], R13 ;  /* 0x00008c0d01007387 */ /* 0x0001e80000100800 */
[----:B-1----:R-:W5:Y:S04]  /*68b0*/  LDL.LU R11, [R1+0xf4] ;  /* 0x0000f400010b7983 */ /* 0x002f680000300800 */
[----:B---3--:R-:W3:Y:S04]  /*68c0*/  LDL.LU R12, [R1+0xf8] ;  /* 0x0000f800010c7983 */ /* 0x008ee80000300800 */
[----:B------:R-:W-:Y:S04]  /*68d0*/  STL [R1+0x1c0], R19 ;  /* 0x0001c01301007387 */ /* 0x000fe80000100800 */
[----:B0-----:R-:W3:Y:S04]  /*68e0*/  LDL.LU R13, [R1+0xfc] ;  /* 0x0000fc00010d7983 */ /* 0x001ee80000300800 */
[----:B------:R0:W-:Y:S04]  /*68f0*/  STL [R1+0x80], R15 ;  /* 0x0000800f01007387 */ /* 0x0001e80000100800 */
[----:B0-----:R-:W3:Y:S01]  /*6900*/  LDL.LU R15, [R1+0xe4] ;  /* 0x0000e400010f7983 */ /* 0x001ee20000300800 */
[----:B------:R-:W-:-:S02]  /*6910*/  ISETP.GT.U32.AND P2, PT, R29, R14, PT ;  /* 0x0000000e1d00720c */ /* 0x000fc40003f44070 */
[C---:B------:R-:W-:Y:S02]  /*6920*/  ISETP.GT.U32.AND P3, PT, R29.reuse, R18, PT ;  /* 0x000000121d00720c */ /* 0x040fe40003f64070 */
[----:B------:R-:W-:-:S09]  /*6930*/  ISETP.GT.U32.AND P4, PT, R29, R20, PT ;  /* 0x000000141d00720c */ /* 0x000fd20003f84070 */
[--C-:B------:R-:W-:Y:S01]  /*6940*/  @!P2 IMAD.IADD R14, R14, 0x1, -R29.reuse ;  /* 0x000000010e0ea824 */ /* 0x100fe200078e0a1d */
[C---:B------:R-:W-:Y:S02]  /*6950*/  ISETP.GT.U32.AND P2, PT, R29.reuse, R17, PT ;  /* 0x000000111d00720c */ /* 0x040fe40003f44070 */
[C---:B------:R-:W-:Y:S02]  /*6960*/  ISETP.GT.U32.AND P5, PT, R29.reuse, R21, PT ;  /* 0x000000151d00720c */ /* 0x040fe40003fa4070 */
[C---:B------:R-:W-:Y:S02]  /*6970*/  ISETP.GT.U32.AND P6, PT, R29.reuse, R23, PT ;  /* 0x000000171d00720c */ /* 0x040fe40003fc4070 */
[C---:B------:R-:W-:Y:S02]  /*6980*/  ISETP.GT.U32.AND P0, PT, R29.reuse, R25, PT ;  /* 0x000000191d00720c */ /* 0x040fe40003f04070 */
[----:B------:R-:W-:Y:S01]  /*6990*/  ISETP.GT.U32.AND P1, PT, R29, R14, PT ;  /* 0x0000000e1d00720c */ /* 0x000fe20003f24070 */
[----:B------:R-:W-:-:S04]  /*69a0*/  @!P3 IMAD.IADD R18, R18, 0x1, -R29 ;  /* 0x000000011212b824 */ /* 0x000fc800078e0a1d */
[--C-:B------:R-:W-:Y:S01]  /*69b0*/  @!P2 IMAD.IADD R17, R17, 0x1, -R29.reuse ;  /* 0x000000011111a824 */ /* 0x100fe200078e0a1d */
[C---:B------:R-:W-:Y:S02]  /*69c0*/  ISETP.GT.U32.AND P2, PT, R29.reuse, R27, PT ;  /* 0x0000001b1d00720c */ /* 0x040fe40003f44070 */
[C---:B------:R-:W-:Y:S01]  /*69d0*/  ISETP.GT.U32.AND P3, PT, R29.reuse, R26, PT ;  /* 0x0000001a1d00720c */ /* 0x040fe20003f64070 */
[--C-:B------:R-:W-:Y:S01]  /*69e0*/  @!P4 IMAD.IADD R20, R20, 0x1, -R29.reuse ;  /* 0x000000011414c824 */ /* 0x100fe200078e0a1d */
[----:B------:R-:W-:Y:S01]  /*69f0*/  ISETP.GT.U32.AND P4, PT, R29, R24, PT ;  /* 0x000000181d00720c */ /* 0x000fe20003f84070 */
[--C-:B------:R-:W-:Y:S01]  /*6a00*/  @!P5 IMAD.IADD R21, R21, 0x1, -R29.reuse ;  /* 0x000000011515d824 */ /* 0x100fe200078e0a1d */
[----:B------:R-:W-:Y:S01]  /*6a10*/  ISETP.GT.U32.AND P5, PT, R29, R22, PT ;  /* 0x000000161d00720c */ /* 0x000fe20003fa4070 */
[--C-:B------:R-:W-:Y:S01]  /*6a20*/  @!P6 IMAD.IADD R23, R23, 0x1, -R29.reuse ;  /* 0x000000011717e824 */ /* 0x100fe200078e0a1d */
[----:B------:R-:W-:Y:S01]  /*6a30*/  ISETP.GT.U32.AND P6, PT, R29, R6, PT ;  /* 0x000000061d00720c */ /* 0x000fe20003fc4070 */
[--C-:B------:R-:W-:Y:S01]  /*6a40*/  @!P0 IMAD.IADD R25, R25, 0x1, -R29.reuse ;  /* 0x0000000119198824 */ /* 0x100fe200078e0a1d */
[----:B------:R-:W-:Y:S01]  /*6a50*/  ISETP.GT.U32.AND P0, PT, R29, R7, PT ;  /* 0x000000071d00720c */ /* 0x000fe20003f04070 */
[----:B------:R-:W-:-:S02]  /*6a60*/  @!P1 IMAD.IADD R14, R14, 0x1, -R29 ;  /* 0x000000010e0e9824 */ /* 0x000fc400078e0a1d */
[--C-:B------:R-:W-:Y:S02]  /*6a70*/  @!P2 IMAD.IADD R27, R27, 0x1, -R29.reuse ;  /* 0x000000011b1ba824 */ /* 0x100fe400078e0a1d */
[--C-:B------:R-:W-:Y:S02]  /*6a80*/  @!P3 IMAD.IADD R26, R26, 0x1, -R29.reuse ;  /* 0x000000011a1ab824 */ /* 0x100fe400078e0a1d */
[--C-:B------:R-:W-:Y:S02]  /*6a90*/  @!P4 IMAD.IADD R24, R24, 0x1, -R29.reuse ;  /* 0x000000011818c824 */ /* 0x100fe400078e0a1d */
[--C-:B------:R-:W-:Y:S02]  /*6aa0*/  @!P5 IMAD.IADD R22, R22, 0x1, -R29.reuse ;  /* 0x000000011616d824 */ /* 0x100fe400078e0a1d */
[--C-:B------:R-:W-:Y:S02]  /*6ab0*/  @!P6 IMAD.IADD R6, R6, 0x1, -R29.reuse ;  /* 0x000000010606e824 */ /* 0x100fe400078e0a1d */
[----:B------:R-:W-:Y:S01]  /*6ac0*/  @!P0 IMAD.IADD R7, R7, 0x1, -R29 ;  /* 0x0000000107078824 */ /* 0x000fe200078e0a1d */
[----:B------:R-:W-:Y:S01]  /*6ad0*/  STL [R1+0x7c], R17 ;  /* 0x00007c1101007387 */ /* 0x000fe20000100800 */
[----:B------:R-:W-:-:S03]  /*6ae0*/  IMAD.HI.U32 R16, R28, R0, RZ ;  /* 0x000000001c107227 */ /* 0x000fc600078e00ff */
[----:B------:R-:W-:Y:S01]  /*6af0*/  STL [R1+0x70], R18 ;  /* 0x0000701201007387 */ /* 0x000fe20000100800 */
[----:B------:R-:W-:-:S03]  /*6b00*/  IMAD.MOV R19, RZ, RZ, -R16 ;  /* 0x000000ffff137224 */ /* 0x000fc600078e0a10 */
[----:B------:R-:W-:Y:S04]  /*6b10*/  STL [R1+0x74], R20 ;  /* 0x0000741401007387 */ /* 0x000fe80000100800 */
[----:B------:R-:W-:Y:S04]  /*6b20*/  STL [R1+0x1ac], R21 ;  /* 0x0001ac1501007387 */ /* 0x000fe80000100800 */
[----:B------:R-:W-:Y:S04]  /*6b30*/  STL [R1+0x68], R23 ;  /* 0x0000681701007387 */ /* 0x000fe80000100800 */
[----:B------:R0:W-:Y:S04]  /*6b40*/  STL [R1+0x170], R14 ;  /* 0x0001700e01007387 */ /* 0x0001e80000100800 */
[----:B------:R-:W-:Y:S01]  /*6b50*/  STL [R1+0x6c], R25 ;  /* 0x00006c1901007387 */ /* 0x000fe20000100800 */
[----:B------:R-:W-:-:S03]  /*6b60*/  IMAD R0, R29, R19, R0 ;  /* 0x000000131d007224 */ /* 0x000fc600078e0200 */
[----:B0-----:R-:W3:Y:S04]  /*6b70*/  LDL R14, [R1+0x7d8] ;  /* 0x0007d800010e7983 */ /* 0x001ee80000100800 */
[----:B------:R-:W3:Y:S04]  /*6b80*/  LDL.LU R16, [R1+0xe0] ;  /* 0x0000e00001107983 */ /* 0x000ee80000300800 */
[----:B------:R-:W3:Y:S04]  /*6b90*/  LDL.LU R17, [R1+0x2c] ;  /* 0x00002c0001117983 */ /* 0x000ee80000300800 */
[----:B------:R-:W3:Y:S04]  /*6ba0*/  LDL.LU R18, [R1+0x28] ;  /* 0x0000280001127983 */ /* 0x000ee80000300800 */
[----:B------:R-:W3:Y:S04]  /*6bb0*/  LDL.LU R19, [R1+0x24] ;  /* 0x0000240001137983 */ /* 0x000ee80000300800 */
[----:B------:R-:W3:Y:S04]  /*6bc0*/  LDL.LU R20, [R1+0x20] ;  /* 0x0000200001147983 */ /* 0x000ee80000300800 */
[----:B------:R-:W3:Y:S01]  /*6bd0*/  LDL.LU R21, [R1+0x1c] ;  /* 0x00001c0001157983 */ /* 0x000ee20000300800 */
[----:B--2---:R-:W-:-:S02]  /*6be0*/  ISETP.GT.U32.AND P1, PT, R29, R8, PT ;  /* 0x000000081d00720c */ /* 0x004fc40003f24070 */
[C---:B----4-:R-:W-:Y:S02]  /*6bf0*/  ISETP.GT.U32.AND P2, PT, R29.reuse, R9, PT ;  /* 0x000000091d00720c */ /* 0x050fe40003f44070 */
[----:B-----5:R-:W-:-:S09]  /*6c00*/  ISETP.GT.U32.AND P3, PT, R29, R10, PT ;  /* 0x0000000a1d00720c */ /* 0x020fd20003f64070 */
[--C-:B------:R-:W-:Y:S01]  /*6c10*/  @!P1 IMAD.IADD R8, R8, 0x1, -R29.reuse ;  /* 0x0000000108089824 */ /* 0x100fe200078e0a1d */
[C---:B------:R-:W-:Y:S02]  /*6c20*/  ISETP.GT.U32.AND P1, PT, R29.reuse, R27, PT ;  /* 0x0000001b1d00720c */ /* 0x040fe40003f24070 */
[C---:B------:R-:W-:Y:S02]  /*6c30*/  ISETP.GT.U32.AND P4, PT, R29.reuse, R11, PT ;  /* 0x0000000b1d00720c */ /* 0x040fe40003f84070 */
[----:B---3--:R-:W-:Y:S01]  /*6c40*/  ISETP.GT.U32.AND P5, PT, R29, R12, PT ;  /* 0x0000000c1d00720c */ /* 0x008fe20003fa4070 */
[--C-:B------:R-:W-:Y:S01]  /*6c50*/  @!P2 IMAD.IADD R9, R9, 0x1, -R29.reuse ;  /* 0x000000010909a824 */ /* 0x100fe200078e0a1d */
[C---:B------:R-:W-:Y:S02]  /*6c60*/  ISETP.GT.U32.AND P2, PT, R29.reuse, R26, PT ;  /* 0x0000001a1d00720c */ /* 0x040fe40003f44070 */
[C---:B------:R-:W-:Y:S01]  /*6c70*/  ISETP.GT.U32.AND P6, PT, R29.reuse, R13, PT ;  /* 0x0000000d1d00720c */ /* 0x040fe20003fc4070 */
[----:B------:R-:W-:Y:S01]  /*6c80*/  @!P3 IMAD.IADD R10, R10, 0x1, -R29 ;  /* 0x000000010a0ab824 */ /* 0x000fe200078e0a1d */
[----:B------:R-:W-:-:S05]  /*6c90*/  ISETP.GT.U32.AND P3, PT, R29, R24, PT ;  /* 0x000000181d00720c */ /* 0x000fca0003f64070 */
[--C-:B------:R-:W-:Y:S01]  /*6ca0*/  @!P4 IMAD.IADD R11, R11, 0x1, -R29.reuse ;  /* 0x000000010b0bc824 */ /* 0x100fe200078e0a1d */
[C---:B------:R-:W-:Y:S01]  /*6cb0*/  ISETP.GT.U32.AND P4, PT, R29.reuse, R22, PT ;  /* 0x000000161d00720c */ /* 0x040fe20003f84070 */
[----:B------:R-:W-:Y:S01]  /*6cc0*/  @!P5 IMAD.IADD R12, R12, 0x1, -R29 ;  /* 0x000000010c0cd824 */ /* 0x000fe200078e0a1d */
[----:B------:R-:W-:-:S03]  /*6cd0*/  ISETP.GT.U32.AND P0, PT, R29, R15, PT ;  /* 0x0000000f1d00720c */ /* 0x000fc60003f04070 */
[--C-:B------:R-:W-:Y:S01]  /*6ce0*/  @!P6 IMAD.IADD R13, R13, 0x1, -R29.reuse ;  /* 0x000000010d0de824 */ /* 0x100fe200078e0a1d */
[----:B------:R-:W-:Y:S01]  /*6cf0*/  ISETP.GT.U32.AND P5, PT, R29, R6, PT ;  /* 0x000000061d00720c */ /* 0x000fe20003fa4070 */
[--C-:B------:R-:W-:Y:S01]  /*6d00*/  @!P1 IMAD.IADD R27, R27, 0x1, -R29.reuse ;  /* 0x000000011b1b9824 */ /* 0x100fe200078e0a1d */
[C---:B------:R-:W-:Y:S01]  /*6d10*/  ISETP.GT.U32.AND P6, PT, R29.reuse, R7, PT ;  /* 0x000000071d00720c */ /* 0x040fe20003fc4070 */
[--C-:B------:R-:W-:Y:S01]  /*6d20*/  @!P2 IMAD.IADD R26, R26, 0x1, -R29.reuse ;  /* 0x000000011a1aa824 */ /* 0x100fe200078e0a1d */
[----:B------:R-:W-:Y:S01]  /*6d30*/  ISETP.GT.U32.AND P1, PT, R29, R9, PT ;  /* 0x000000091d00720c */ /* 0x000fe20003f24070 */
[--C-:B------:R-:W-:Y:S01]  /*6d40*/  @!P3 IMAD.IADD R24, R24, 0x1, -R29.reuse ;  /* 0x000000011818b824 */ /* 0x100fe200078e0a1d */
[----:B------:R0:W-:Y:S03]  /*6d50*/  STL [R1+0x174], R27 ;  /* 0x0001741b01007387 */ /* 0x0001e60000100800 */
[----:B------:R-:W-:Y:S01]  /*6d60*/  @!P0 IMAD.IADD R15, R15, 0x1, -R29 ;  /* 0x000000010f0f8824 */ /* 0x000fe200078e0a1d */
[----:B------:R-:W-:-:S02]  /*6d70*/  ISETP.GT.U32.AND P0, PT, R29, R8, PT ;  /* 0x000000081d00720c */ /* 0x000fc40003f04070 */
[C---:B------:R-:W-:Y:S01]  /*6d80*/  ISETP.GT.U32.AND P2, PT, R29.reuse, R10, PT ;  /* 0x0000000a1d00720c */ /* 0x040fe20003f44070 */
[----:B0-----:R-:W2:Y:S01]  /*6d90*/  LDL.LU R27, [R1+0x18] ;  /* 0x00001800011b7983 */ /* 0x001ea20000300800 */
[C---:B------:R-:W-:Y:S01]  /*6da0*/  ISETP.GT.U32.AND P3, PT, R29.reuse, R11, PT ;  /* 0x0000000b1d00720c */ /* 0x040fe20003f64070 */
[--C-:B------:R-:W-:Y:S02]  /*6db0*/  @!P4 IMAD.IADD R22, R22, 0x1, -R29.reuse ;  /* 0x000000011616c824 */ /* 0x100fe400078e0a1d */
[----:B------:R0:W-:Y:S01]  /*6dc0*/  STL [R1+0x17c], R26 ;  /* 0x00017c1a01007387 */ /* 0x0001e20000100800 */
[C---:B------:R-:W-:Y:S01]  /*6dd0*/  ISETP.GT.U32.AND P4, PT, R29.reuse, R12, PT ;  /* 0x0000000c1d00720c */ /* 0x040fe20003f84070 */
[--C-:B------:R-:W-:Y:S01]  /*6de0*/  @!P5 IMAD.IADD R6, R6, 0x1, -R29.reuse ;  /* 0x000000010606d824 */ /* 0x100fe200078e0a1d */
[----:B------:R-:W-:Y:S01]  /*6df0*/  ISETP.GT.U32.AND P5, PT, R29, R13, PT ;  /* 0x0000000d1d00720c */ /* 0x000fe20003fa4070 */
[--C-:B------:R-:W-:Y:S01]  /*6e00*/  @!P6 IMAD.IADD R7, R7, 0x1, -R29.reuse ;  /* 0x000000010707e824 */ /* 0x100fe200078e0a1d */
[----:B------:R-:W-:Y:S01]  /*6e10*/  ISETP.GT.U32.AND P6, PT, R29, R15, PT ;  /* 0x0000000f1d00720c */ /* 0x000fe20003fc4070 */
[----:B0-----:R-:W3:Y:S04]  /*6e20*/  LDL.LU R26, [R1+0x14] ;  /* 0x00001400011a7983 */ /* 0x001ee80000300800 */
[----:B------:R-:W4:Y:S04]  /*6e30*/  LDL.LU R25, [R1+0x10] ;  /* 0x0000100001197983 */ /* 0x000f280000300800 */
[----:B------:R0:W-:Y:S01]  /*6e40*/  STL [R1+0x168], R24 ;  /* 0x0001681801007387 */ /* 0x0001e20000100800 */
[----:B------:R-:W-:-:S02]  /*6e50*/  @!P0 IMAD.IADD R8, R8, 0x1, -R29 ;  /* 0x0000000108088824 */ /* 0x000fc400078e0a1d */
[--C-:B------:R-:W-:Y:S01]  /*6e60*/  @!P1 IMAD.IADD R9, R9, 0x1, -R29.reuse ;  /* 0x0000000109099824 */ /* 0x100fe200078e0a1d */
[----:B0-----:R-:W5:Y:S04]  /*6e70*/  LDL.LU R24, [R1+0xc] ;  /* 0x00000c0001187983 */ /* 0x001f680000300800 */
[----:B------:R-:W5:Y:S04]  /*6e80*/  LDL.LU R23, [R1+0x8] ;  /* 0x0000080001177983 */ /* 0x000f680000300800 */
[----:B------:R0:W-:Y:S01]  /*6e90*/  STL [R1+0x160], R22 ;  /* 0x0001601601007387 */ /* 0x0001e20000100800 */
[----:B------:R-:W-:-:S02]  /*6ea0*/  @!P2 IMAD.IADD R10, R10, 0x1, -R29 ;  /* 0x000000010a0aa824 */ /* 0x000fc400078e0a1d */
[--C-:B------:R-:W-:Y:S01]  /*6eb0*/  @!P3 IMAD.IADD R11, R11, 0x1, -R29.reuse ;  /* 0x000000010b0bb824 */ /* 0x100fe200078e0a1d */
[----:B0-----:R-:W5:Y:S04]  /*6ec0*/  LDL.LU R22, [R1+0x4] ;  /* 0x0000040001167983 */ /* 0x001f680000300800 */
[----:B------:R0:W-:Y:S01]  /*6ed0*/  STL [R1+0x12c], R6 ;  /* 0x00012c0601007387 */ /* 0x0001e20000100800 */
[----:B------:R-:W-:-:S03]  /*6ee0*/  @!P4 IMAD.IADD R12, R12, 0x1, -R29 ;  /* 0x000000010c0cc824 */ /* 0x000fc600078e0a1d */
[----:B0-----:R-:W5:Y:S04]  /*6ef0*/  LDL.LU R6, [R1+0xbb4] ;  /* 0x000bb40001067983 */ /* 0x001f680000300800 */
[----:B------:R0:W-:Y:S01]  /*6f00*/  STL [R1+0x13c], R7 ;  /* 0x00013c0701007387 */ /* 0x0001e20000100800 */
[----:B------:R-:W-:-:S03]  /*6f10*/  @!P5 IMAD.IADD R13, R13, 0x1, -R29 ;  /* 0x000000010d0dd824 */ /* 0x000fc600078e0a1d */
[----:B0-----:R-:W5:Y:S04]  /*6f20*/  LDL.LU R7, [R1+0xbb0] ;  /* 0x000bb00001077983 */ /* 0x001f680000300800 */
[----:B------:R0:W-:Y:S01]  /*6f30*/  STL [R1+0x144], R8 ;  /* 0x0001440801007387 */ /* 0x0001e20000100800 */
[----:B------:R-:W-:-:S03]  /*6f40*/  @!P6 IMAD.IADD R15, R15, 0x1, -R29 ;  /* 0x000000010f0fe824 */ /* 0x000fc600078e0a1d */
[----:B0-----:R-:W5:Y:S04]  /*6f50*/  LDL.LU R8, [R1+0xbac] ;  /* 0x000bac0001087983 */ /* 0x001f680000300800 */
[----:B------:R0:W-:Y:S04]  /*6f60*/  STL [R1+0xdc], R9 ;  /* 0x0000dc0901007387 */ /* 0x0001e80000100800 */
        /* <DEDUP_REMOVED lines=13> */
[C---:B------:R-:W-:Y:S02]  /*7040*/  ISETP.GT.U32.AND P2, PT, R29.reuse, R18, PT ;  /* 0x000000121d00720c */ /* 0x040fe40003f44070 */
[C---:B------:R-:W-:Y:S02]  /*7050*/  ISETP.GT.U32.AND P3, PT, R29.reuse, R19, PT ;  /* 0x000000131d00720c */ /* 0x040fe40003f64070 */
[C---:B------:R-:W-:Y:S02]  /*7060*/  ISETP.GT.U32.AND P4, PT, R29.reuse, R20, PT ;  /* 0x000000141d00720c */ /* 0x040fe40003f84070 */
[----:B------:R-:W-:-:S03]  /*7070*/  ISETP.GT.U32.AND P5, PT, R29, R21, PT ;  /* 0x000000151d00720c */ /* 0x000fc60003fa4070 */
[--C-:B------:R-:W-:Y:S02]  /*7080*/  @!P0 IMAD.IADD R16, R16, 0x1, -R29.reuse ;  /* 0x0000000110108824 */ /* 0x100fe400078e0a1d */
[--C-:B------:R-:W-:Y:S02]  /*7090*/  @!P1 IMAD.IADD R17, R17, 0x1, -R29.reuse ;  /* 0x0000000111119824 */ /* 0x100fe400078e0a1d */
[--C-:B------:R-:W-:Y:S02]  /*70a0*/  @!P2 IMAD.IADD R18, R18, 0x1, -R29.reuse ;  /* 0x000000011212a824 */ /* 0x100fe400078e0a1d */
[--C-:B------:R-:W-:Y:S02]  /*70b0*/  @!P3 IMAD.IADD R19, R19, 0x1, -R29.reuse ;  /* 0x000000011313b824 */ /* 0x100fe400078e0a1d */
[--C-:B------:R-:W-:Y:S02]  /*70c0*/  @!P4 IMAD.IADD R20, R20, 0x1, -R29.reuse ;  /* 0x000000011414c824 */ /* 0x100fe400078e0a1d */
[----:B------:R-:W-:Y:S01]  /*70d0*/  @!P5 IMAD.IADD R21, R21, 0x1, -R29 ;  /* 0x000000011515d824 */ /* 0x000fe200078e0a1d */
[----:B--2---:R-:W-:-:S02]  /*70e0*/  ISETP.GT.U32.AND P6, PT, R29, R27, PT ;  /* 0x0000001b1d00720c */ /* 0x004fc40003fc4070 */
[C---:B---3--:R-:W-:Y:S02]  /*70f0*/  ISETP.GT.U32.AND P0, PT, R29.reuse, R26, PT ;  /* 0x0000001a1d00720c */ /* 0x048fe40003f04070 */
[----:B----4-:R-:W-:-:S09]  /*7100*/  ISETP.GT.U32.AND P1, PT, R29, R25, PT ;  /* 0x000000191d00720c */ /* 0x010fd20003f24070 */
[--C-:B------:R-:W-:Y:S01]  /*7110*/  @!P6 IMAD.IADD R27, R27, 0x1, -R29.reuse ;  /* 0x000000011b1be824 */ /* 0x100fe200078e0a1d */
[C---:B------:R-:W-:Y:S02]  /*7120*/  ISETP.GT.U32.AND P6, PT, R29.reuse, R16, PT ;  /* 0x000000101d00720c */ /* 0x040fe40003fc4070 */
[C---:B-----5:R-:W-:Y:S02]  /*7130*/  ISETP.GT.U32.AND P2, PT, R29.reuse, R24, PT ;  /* 0x000000181d00720c */ /* 0x060fe40003f44070 */
[C---:B------:R-:W-:Y:S01]  /*7140*/  ISETP.GT.U32.AND P3, PT, R29.reuse, R23, PT ;  /* 0x000000171d00720c */ /* 0x040fe20003f64070 */
[--C-:B------:R-:W-:Y:S01]  /*7150*/  @!P0 IMAD.IADD R26, R26, 0x1, -R29.reuse ;  /* 0x000000011a1a8824 */ /* 0x100fe200078e0a1d */
[----:B------:R-:W-:Y:S01]  /*7160*/  ISETP.GT.U32.AND P0, PT, R29, R17, PT ;  /* 0x000000111d00720c */ /* 0x000fe20003f04070 */
[----:B------:R-:W-:Y:S01]  /*7170*/  @!P1 IMAD.IADD R25, R25, 0x1, -R29 ;  /* 0x0000000119199824 */ /* 0x000fe200078e0a1d */
[C---:B------:R-:W-:Y:S02]  /*7180*/  ISETP.GT.U32.AND P1, PT, R29.reuse, R18, PT ;  /* 0x000000121d00720c */ /* 0x040fe40003f24070 */
[----:B------:R-:W-:-:S05]  /*7190*/  ISETP.GT.U32.AND P4, PT, R29, R22, PT ;  /* 0x000000161d00720c */ /* 0x000fca0003f84070 */
[--C-:B------:R-:W-:Y:S01]  /*71a0*/  @!P2 IMAD.IADD R24, R24, 0x1, -R29.reuse ;  /* 0x000000011818a824 */ /* 0x100fe200078e0a1d */
[----:B------:R-:W-:Y:S01]  /*71b0*/  ISETP.GT.U32.AND P2, PT, R29, R19, PT ;  /* 0x000000131d00720c */ /* 0x000fe20003f44070 */
[--C-:B------:R-:W-:Y:S01]  /*71c0*/  @!P3 IMAD.IADD R23, R23, 0x1, -R29.reuse ;  /* 0x000000011717b824 */ /* 0x100fe200078e0a1d */
[----:B------:R-:W-:Y:S01]  /*71d0*/  ISETP.GT.U32.AND P3, PT, R29, R20, PT ;  /* 0x000000141d00720c */ /* 0x000fe20003f64070 */
[--C-:B------:R-:W-:Y:S02]  /*71e0*/  @!P6 IMAD.IADD R16, R16, 0x1, -R29.reuse ;  /* 0x000000011010e824 */ /* 0x100fe400078e0a1d */
[--C-:B------:R-:W-:Y:S01]  /*71f0*/  @!P0 IMAD.IADD R17, R17, 0x1, -R29.reuse ;  /* 0x0000000111118824 */ /* 0x100fe200078e0a1d */
[C---:B------:R-:W-:Y:S01]  /*7200*/  ISETP.GT.U32.AND P0, PT, R29.reuse, R26, PT ;  /* 0x0000001a1d00720c */ /* 0x040fe20003f04070 */
[--C-:B------:R-:W-:Y:S01]  /*7210*/  @!P4 IMAD.IADD R22, R22, 0x1, -R29.reuse ;  /* 0x000000011616c824 */ /* 0x100fe200078e0a1d */
[C---:B------:R-:W-:Y:S01]  /*7220*/  ISETP.GT.U32.AND P4, PT, R29.reuse, R21, PT ;  /* 0x000000151d00720c */ /* 0x040fe20003f84070 */
[----:B------:R-:W-:Y:S01]  /*7230*/  @!P1 IMAD.IADD R18, R18, 0x1, -R29 ;  /* 0x0000000112129824 */ /* 0x000fe200078e0a1d */
[----:B------:R-:W-:-:S03]  /*7240*/  ISETP.GT.U32.AND P1, PT, R29, R25, PT ;  /* 0x000000191d00720c */ /* 0x000fc60003f24070 */
[--C-:B------:R-:W-:Y:S01]  /*7250*/  @!P2 IMAD.IADD R19, R19, 0x1, -R29.reuse ;  /* 0x000000011313a824 */ /* 0x100fe200078e0a1d */
[----:B------:R0:W-:Y:S01]  /*7260*/  STL [R1+0xe0], R16 ;  /* 0x0000e01001007387 */ /* 0x0001e20000100800 */
[C---:B------:R-:W-:Y:S01]  /*7270*/  ISETP.GT.U32.AND P2, PT, R29.reuse, R24, PT ;  /* 0x000000181d00720c */ /* 0x040fe20003f44070 */
[--C-:B------:R-:W-:Y:S01]  /*7280*/  @!P3 IMAD.IADD R20, R20, 0x1, -R29.reuse ;  /* 0x000000011414b824 */ /* 0x100fe200078e0a1d */
[----:B------:R-:W-:Y:S01]  /*7290*/  ISETP.GT.U32.AND P3, PT, R29, R23, PT ;  /* 0x000000171d00720c */ /* 0x000fe20003f64070 */
[----:B0-----:R-:W2:Y:S03]  /*72a0*/  LDL.LU R16, [R1+0xb90] ;  /* 0x000b900001107983 */ /* 0x001ea60000300800 */
[--C-:B------:R-:W-:Y:S01]  /*72b0*/  @!P4 IMAD.IADD R21, R21, 0x1, -R29.reuse ;  /* 0x000000011515c824 */ /* 0x100fe200078e0a1d */
[----:B------:R0:W-:Y:S01]  /*72c0*/  STL [R1+0x2c], R17 ;  /* 0x00002c1101007387 */ /* 0x0001e20000100800 */
[----:B------:R-:W-:-:S03]  /*72d0*/  @!P0 IMAD.IADD R26, R26, 0x1, -R29 ;  /* 0x000000011a1a8824 */ /* 0x000fc600078e0a1d */
[----:B0-----:R-:W3:Y:S04]  /*72e0*/  LDL.LU R17, [R1+0xb8c] ;  /* 0x000b8c0001117983 */ /* 0x001ee80000300800 */
[----:B------:R0:W-:Y:S01]  /*72f0*/  STL [R1+0x28], R18 ;  /* 0x0000281201007387 */ /* 0x0001e20000100800 */
[--C-:B------:R-:W-:Y:S01]  /*7300*/  @!P1 IMAD.IADD R25, R25, 0x1, -R29.reuse ;  /* 0x0000000119199824 */ /* 0x100fe200078e0a1d */
[----:B------:R-:W-:Y:S02]  /*7310*/  ISETP.GT.U32.AND P6, PT, R29, R22, PT ;  /* 0x000000161d00720c */ /* 0x000fe40003fc4070 */
[----:B0-----:R-:W4:Y:S04]  /*7320*/  LDL.LU R18, [R1+0xb88] ;  /* 0x000b880001127983 */ /* 0x001f280000300800 */
[----:B------:R0:W-:Y:S01]  /*7330*/  STL [R1+0x24], R19 ;  /* 0x0000241301007387 */ /* 0x0001e20000100800 */
[----:B------:R-:W-:-:S03]  /*7340*/  @!P2 IMAD.IADD R24, R24, 0x1, -R29 ;  /* 0x000000011818a824 */ /* 0x000fc600078e0a1d */
[----:B0-----:R-:W5:Y:S04]  /*7350*/  LDL.LU R19, [R1+0xb84] ;  /* 0x000b840001137983 */ /* 0x001f680000300800 */
[----:B------:R0:W-:Y:S01]  /*7360*/  STL [R1+0x20], R20 ;  /* 0x0000201401007387 */ /* 0x0001e20000100800 */
[----:B------:R-:W-:-:S03]  /*7370*/  @!P3 IMAD.IADD R23, R23, 0x1, -R29 ;  /* 0x000000011717b824 */ /* 0x000fc600078e0a1d */
[----:B0-----:R-:W2:Y:S04]  /*7380*/  LDL.LU R20, [R1+0xb80] ;  /* 0x000b800001147983 */ /* 0x001ea80000300800 */
[----:B------:R0:W-:Y:S04]  /*7390*/  STL [R1+0x1c], R21 ;  /* 0x00001c1501007387 */ /* 0x0001e80000100800 */
[----:B0-----:R-:W3:Y:S01]  /*73a0*/  LDL.LU R21, [R1+0xb7c] ;  /* 0x000b7c0001157983 */ /* 0x001ee20000300800 */
[----:B------:R-:W-:-:S13]  /*73b0*/  ISETP.GT.U32.AND P5, PT, R29, R15, PT ;  /* 0x0000000f1d00720c */ /* 0x000fda0003fa4070 */
[----:B------:R-:W-:Y:S01]  /*73c0*/  @!P5 IMAD.IADD R15, R15, 0x1, -R29 ;  /* 0x000000010f0fd824 */ /* 0x000fe200078e0a1d */
[----:B------:R-:W-:-:S13]  /*73d0*/  ISETP.GT.U32.AND P5, PT, R29, R27, PT ;  /* 0x0000001b1d00720c */ /* 0x000fda0003fa4070 */
[----:B------:R-:W-:-:S05]  /*73e0*/  @!P5 IMAD.IADD R27, R27, 0x1, -R29 ;  /* 0x000000011b1bd824 */ /* 0x000fca00078e0a1d */
[----:B------:R0:W-:Y:S04]  /*73f0*/  STL [R1+0x18], R27 ;  /* 0x0000181b01007387 */ /* 0x0001e80000100800 */
[----:B0-----:R-:W4:Y:S04]  /*7400*/  LDL.LU R27, [R1+0xb78] ;  /* 0x000b7800011b7983 */ /* 0x001f280000300800 */
[----:B------:R0:W-:Y:S04]  /*7410*/  STL [R1+0x14], R26 ;  /* 0x0000141a01007387 */ /* 0x0001e80000100800 */
[----:B0-----:R-:W5:Y:S04]  /*7420*/  LDL.LU R26, [R1+0xb74] ;  /* 0x000b7400011a7983 */ /* 0x001f680000300800 */
[----:B------:R0:W-:Y:S01]  /*7430*/  STL [R1+0x10], R25 ;  /* 0x0000101901007387 */ /* 0x0001e20000100800 */
[----:B------:R-:W-:-:S03]  /*7440*/  @!P6 IMAD.IADD R22, R22, 0x1, -R29 ;  /* 0x000000011616e824 */ /* 0x000fc600078e0a1d */
[----:B0-----:R-:W2:Y:S04]  /*7450*/  LDL.LU R25, [R1+0xb70] ;  /* 0x000b700001197983 */ /* 0x001ea80000300800 */
[----:B------:R0:W-:Y:S04]  /*7460*/  STL [R1+0xc], R24 ;  /* 0x00000c1801007387 */ /* 0x0001e80000100800 */
[----:B0-----:R-:W2:Y:S04]  /*7470*/  LDL.LU R24, [R1+0xb6c] ;  /* 0x000b6c0001187983 */ /* 0x001ea80000300800 */
[----:B------:R0:W-:Y:S04]  /*7480*/  STL [R1+0x8], R23 ;  /* 0x0000081701007387 */ /* 0x0001e80000100800 */
[----:B0-----:R-:W2:Y:S04]  /*7490*/  LDL.LU R23, [R1+0xb68] ;  /* 0x000b680001177983 */ /* 0x001ea80000300800 */
[----:B------:R0:W-:Y:S04]  /*74a0*/  STL [R1+0x4], R22 ;  /* 0x0000041601007387 */ /* 0x0001e80000100800 */
[----:B0-----:R-:W2:Y:S01]  /*74b0*/  LDL.LU R22, [R1+0xb64] ;  /* 0x000b640001167983 */ /* 0x001ea20000300800 */
[----:B------:R-:W-:-:S13]  /*74c0*/  ISETP.GT.U32.AND P4, PT, R29, R15, PT ;  /* 0x0000000f1d00720c */ /* 0x000fda0003f84070 */
[----:B------:R-:W-:Y:S01]  /*74d0*/  @!P4 IMAD.IADD R15, R15, 0x1, -R29 ;  /* 0x000000010f0fc824 */ /* 0x000fe200078e0a1d */
[----:B------:R-:W-:-:S04]  /*74e0*/  IABS R14, R14 ;  /* 0x0000000e000e7213 */ /* 0x000fc80000000000 */
[----:B------:R0:W-:Y:S01]  /*74f0*/  STL [R1], R15 ;  /* 0x0000000f01007387 */ /* 0x0001e20000100800 */
[----:B------:R-:W-:-:S04]  /*7500*/  IMAD.HI.U32 R28, R28, R14, RZ ;  /* 0x0000000e1c1c7227 */ /* 0x000fc800078e00ff */
[----:B------:R-:W-:Y:S01]  /*7510*/  IMAD.MOV R28, RZ, RZ, -R28 ;  /* 0x000000ffff1c7224 */ /* 0x000fe200078e0a1c */
[----:B0-----:R-:W2:Y:S03]  /*7520*/  LDL.LU R15, [R1+0xb60] ;  /* 0x000b6000010f7983 */ /* 0x001ea60000300800 */
[C---:B------:R-:W-:Y:S01]  /*7530*/  IMAD R28, R29.reuse, R28, R14 ;  /* 0x0000001c1d1c7224 */ /* 0x040fe200078e020e */
[----:B---3--:R-:W-:-:S13]  /*7540*/  ISETP.GT.U32.AND P4, PT, R29, R21, PT ;  /* 0x000000151d00720c */ /* 0x008fda0003f84070 */
[----:B------:R-:W-:Y:S01]  /*7550*/  @!P4 IMAD.IADD R21, R21, 0x1, -R29 ;  /* 0x000000011515c824 */ /* 0x000fe200078e0a1d */
[C---:B----4-:R-:W-:Y:S02]  /*7560*/  ISETP.GT.U32.AND P5, PT, R29.reuse, R27, PT ;  /* 0x0000001b1d00720c */ /* 0x050fe40003fa4070 */
[----:B-----5:R-:W-:-:S11]  /*7570*/  ISETP.GT.U32.AND P0, PT, R29, R26, PT ;  /* 0x0000001a1d00720c */ /* 0x020fd60003f04070 */
[--C-:B------:R-:W-:Y:S01]  /*7580*/  @!P5 IMAD.IADD R27, R27, 0x1, -R29.reuse ;  /* 0x000000011b1bd824 */ /* 0x100fe200078e0a1d */
[C---:B--2---:R-:W-:Y:S02]  /*7590*/  ISETP.GT.U32.AND P5, PT, R29.reuse, R20, PT ;  /* 0x000000141d00720c */ /* 0x044fe40003fa4070 */
[C---:B------:R-:W-:Y:S01]  /*75a0*/  ISETP.GT.U32.AND P1, PT, R29.reuse, R25, PT ;  /* 0x000000191d00720c */ /* 0x040fe20003f24070 */
[----:B------:R-:W-:Y:S01]  /*75b0*/  @!P0 IMAD.IADD R26, R26, 0x1, -R29 ;  /* 0x000000011a1a8824 */ /* 0x000fe200078e0a1d */
[C---:B------:R-:W-:Y:S02]  /*75c0*/  ISETP.GT.U32.AND P0, PT, R29.reuse, R19, PT ;  /* 0x000000131d00720c */ /* 0x040fe40003f04070 */
[----:B------:R-:W-:-:S09]  /*75d0*/  ISETP.GT.U32.AND P2, PT, R29, R24, PT ;  /* 0x000000181d00720c */ /* 0x000fd20003f44070 */
[--C-:B------:R-:W-:Y:S01]  /*75e0*/  @!P1 IMAD.IADD R25, R25, 0x1, -R29.reuse ;  /* 0x0000000119199824 */ /* 0x100fe200078e0a1d */
[C---:B------:R-:W-:Y:S02]  /*75f0*/  ISETP.GT.U32.AND P1, PT, R29.reuse, R18, PT ;  /* 0x000000121d00720c */ /* 0x040fe40003f24070 */
[C---:B------:R-:W-:Y:S01]  /*7600*/  ISETP.GT.U32.AND P3, PT, R29.reuse, R23, PT ;  /* 0x000000171d00720c */ /* 0x040fe20003f64070 */
[----:B------:R-:W-:Y:S01]  /*7610*/  @!P2 IMAD.IADD R24, R24, 0x1, -R29 ;  /* 0x000000011818a824 */ /* 0x000fe200078e0a1d */
[C---:B------:R-:W-:Y:S02]  /*7620*/  ISETP.GT.U32.AND P2, PT, R29.reuse, R17, PT ;  /* 0x000000111d00720c */ /* 0x040fe40003f44070 */
[----:B------:R-:W-:-:S09]  /*7630*/  ISETP.GT.U32.AND P6, PT, R29, R22, PT ;  /* 0x000000161d00720c */ /* 0x000fd20003fc4070 */
[--C-:B------:R-:W-:Y:S01]  /*7640*/  @!P3 IMAD.IADD R23, R23, 0x1, -R29.reuse ;  /* 0x000000011717b824 */ /* 0x100fe200078e0a1d */
[C---:B------:R-:W-:Y:S01]  /*7650*/  ISETP.GT.U32.AND P3, PT, R29.reuse, R16, PT ;  /* 0x000000101d00720c */ /* 0x040fe20003f64070 */
[--C-:B------:R-:W-:Y:S01]  /*7660*/  @!P5 IMAD.IADD R20, R20, 0x1, -R29.reuse ;  /* 0x000000011414d824 */ /* 0x100fe200078e0a1d */
[----:B------:R-:W-:Y:S01]  /*7670*/  ISETP.GT.U32.AND P4, PT, R29, R27, PT ;  /* 0x0000001b1d00720c */ /* 0x000fe20003f84070 */
[--C-:B------:R-:W-:Y:S01]  /*7680*/  @!P0 IMAD.IADD R19, R19, 0x1, -R29.reuse ;  /* 0x0000000113138824 */ /* 0x100fe200078e0a1d */
[C---:B------:R-:W-:Y:S01]  /*7690*/  ISETP.GT.U32.AND P5, PT, R29.reuse, R26, PT ;  /* 0x0000001a1d00720c */ /* 0x040fe20003fa4070 */
[--C-:B------:R-:W-:Y:S01]  /*76a0*/  @!P1 IMAD.IADD R18, R18, 0x1, -R29.reuse ;  /* 0x0000000112129824 */ /* 0x100fe200078e0a1d */
[----:B------:R-:W-:Y:S01]  /*76b0*/  ISETP.GT.U32.AND P0, PT, R29, R25, PT ;  /* 0x000000191d00720c */ /* 0x000fe20003f04070 */
[--C-:B------:R-:W-:Y:S01]  /*76c0*/  @!P2 IMAD.IADD R17, R17, 0x1, -R29.reuse ;  /* 0x000000011111a824 */ /* 0x100fe200078e0a1d */
[C---:B------:R-:W-:Y:S01]  /*76d0*/  ISETP.GT.U32.AND P1, PT, R29.reuse, R24, PT ;  /* 0x000000181d00720c */ /* 0x040fe20003f24070 */
[----:B------:R-:W-:Y:S01]  /*76e0*/  @!P6 IMAD.IADD R22, R22, 0x1, -R29 ;  /* 0x000000011616e824 */ /* 0x000fe200078e0a1d */
[----:B------:R-:W-:-:S03]  /*76f0*/  ISETP.GT.U32.AND P2, PT, R29, R23, PT ;  /* 0x000000171d00720c */ /* 0x000fc60003f44070 */
[--C-:B------:R-:W-:Y:S01]  /*7700*/  @!P3 IMAD.IADD R16, R16, 0x1, -R29.reuse ;  /* 0x000000011010b824 */ /* 0x100fe200078e0a1d */
[----:B------:R-:W-:Y:S01]  /*7710*/  ISETP.GT.U32.AND P3, PT, R29, R22, PT ;  /* 0x000000161d00720c */ /* 0x000fe20003f64070 */
[--C-:B------:R-:W-:Y:S02]  /*7720*/  @!P4 IMAD.IADD R27, R27, 0x1, -R29.reuse ;  /* 0x000000011b1bc824 */ /* 0x100fe400078e0a1d */
[--C-:B------:R-:W-:Y:S02]  /*7730*/  @!P5 IMAD.IADD R26, R26, 0x1, -R29.reuse ;  /* 0x000000011a1ad824 */ /* 0x100fe400078e0a1d */
[--C-:B------:R-:W-:Y:S02]  /*7740*/  @!P0 IMAD.IADD R25, R25, 0x1, -R29.reuse ;  /* 0x0000000119198824 */ /* 0x100fe400078e0a1d */
[--C-:B------:R-:W-:Y:S01]  /*7750*/  @!P1 IMAD.IADD R24, R24, 0x1, -R29.reuse ;  /* 0x0000000118189824 */ /* 0x100fe200078e0a1d */
[----:B------:R-:W-:Y:S01]  /*7760*/  STL [R1+0xb3c], R27 ;  /* 0x000b3c1b01007387 */ /* 0x000fe20000100800 */
[----:B------:R-:W-:-:S03]  /*7770*/  @!P2 IMAD.IADD R23, R23, 0x1, -R29 ;  /* 0x000000011717a824 */ /* 0x000fc600078e0a1d */
[----:B------:R-:W-:Y:S01]  /*7780*/  STL [R1+0xb40], R26 ;  /* 0x000b401a01007387 */ /* 0x000fe20000100800 */
[----:B------:R-:W-:-:S03]  /*7790*/  @!P3 IMAD.IADD R22, R22, 0x1, -R29 ;  /* 0x000000011616b824 */ /* 0x000fc600078e0a1d */
[----:B------:R-:W-:Y:S04]  /*77a0*/  STL [R1+0xb44], R25 ;  /* 0x000b441901007387 */ /* 0x000fe80000100800 */
[----:B------:R0:W-:Y:S04]  /*77b0*/  STL [R1+0xb48], R24 ;  /* 0x000b481801007387 */ /* 0x0001e80000100800 */
[----:B------:R-:W-:Y:S04]  /*77c0*/  STL [R1+0xb4c], R23 ;  /* 0x000b4c1701007387 */ /* 0x000fe80000100800 */
[----:B------:R1:W-:Y:S01]  /*77d0*/  STL [R1+0xb50], R22 ;  /* 0x000b501601007387 */ /* 0x0003e20000100800 */
[C---:B------:R-:W-:Y:S01]  /*77e0*/  ISETP.GT.U32.AND P4, PT, R29.reuse, R21, PT ;  /* 0x000000151d00720c */ /* 0x040fe20003f84070 */
[----:B0-----:R-:W0:Y:S02]  /*77f0*/  LDC R24, c[0x0][0x230] ;  /* 0x00008c00ff187b82 */ /* 0x001e240000000800 */
[----:B------:R-:W2:Y:S01]  /*7800*/  LDL.LU R14, [R1+0xb5c] ;  /* 0x000b5c00010e7983 */ /* 0x000ea20000300800 */
[----:B------:R-:W-:-:S03]  /*7810*/  ISETP.GT.U32.AND P1, PT, R29, R18, PT ;  /* 0x000000121d00720c */ /* 0x000fc60003f24070 */
[----:B------:R-:W3:Y:S06]  /*7820*/  LDL R25, [R1+0x798] ;  /* 0x0007980001197983 */ /* 0x000eec0000100800 */
[----:B------:R-:W-:Y:S01]  /*7830*/  @!P4 IMAD.IADD R21, R21, 0x1, -R29 ;  /* 0x000000011515c824 */ /* 0x000fe200078e0a1d */
[----:B------:R-:W-:-:S03]  /*7840*/  ISETP.GT.U32.AND P4, PT, R29, R12, PT ;  /* 0x0000000c1d00720c */ /* 0x000fc60003f84070 */
[----:B------:R-:W-:Y:S01]  /*7850*/  @!P1 IMAD.IADD R18, R18, 0x1, -R29 ;  /* 0x0000000112129824 */ /* 0x000fe200078e0a1d */
[----:B------:R-:W-:-:S09]  /*7860*/  ISETP.GT.U32.AND P1, PT, R29, R9, PT ;  /* 0x000000091d00720c */ /* 0x000fd20003f24070 */
[----:B------:R-:W-:-:S04]  /*7870*/  @!P4 IMAD.IADD R12, R12, 0x1, -R29 ;  /* 0x000000010c0cc824 */ /* 0x000fc800078e0a1d */
[----:B------:R-:W-:Y:S01]  /*7880*/  @!P1 IMAD.IADD R9, R9, 0x1, -R29 ;  /* 0x0000000109099824 */ /* 0x000fe200078e0a1d */
[----:B------:R-:W-:-:S13]  /*7890*/  ISETP.GT.U32.AND P1, PT, R29, R12, PT ;  /* 0x0000000c1d00720c */ /* 0x000fda0003f24070 */
[--C-:B------:R-:W-:Y:S01]  /*78a0*/  @!P1 IMAD.IADD R12, R12, 0x1, -R29.reuse ;  /* 0x000000010c0c9824 */ /* 0x100fe200078e0a1d */
[C---:B------:R-:W-:Y:S02]  /*78b0*/  ISETP.GT.U32.AND P6, PT, R29.reuse, R13, PT ;  /* 0x0000000d1d00720c */ /* 0x040fe40003fc4070 */
[C---:B------:R-:W-:Y:S02]  /*78c0*/  ISETP.GT.U32.AND P5, PT, R29.reuse, R20, PT ;  /* 0x000000141d00720c */ /* 0x040fe40003fa4070 */
[----:B------:R-:W-:Y:S02]  /*78d0*/  ISETP.GT.U32.AND P0, PT, R29, R19, PT ;  /* 0x000000131d00720c */ /* 0x000fe40003f04070 */
[----:B--2---:R-:W-:Y:S02]  /*78e0*/  ISETP.GE.AND P1, PT, R14, RZ, PT ;  /* 0x000000ff0e00720c */ /* 0x004fe40003f26270 */
[----:B------:R-:W2:Y:S05]  /*78f0*/  LDL.LU R14, [R1+0xb58] ;  /* 0x000b5800010e7983 */ /* 0x000eaa0000300800 */
[--C-:B------:R-:W-:Y:S01]  /*7900*/  @!P6 IMAD.IADD R13, R13, 0x1, -R29.reuse ;  /* 0x000000010d0de824 */ /* 0x100fe200078e0a1d */
[C---:B------:R-:W-:Y:S01]  /*7910*/  ISETP.GT.U32.AND P2, PT, R29.reuse, R17, PT ;  /* 0x000000111d00720c */ /* 0x040fe20003f44070 */
[--C-:B------:R-:W-:Y:S01]  /*7920*/  @!P5 IMAD.IADD R20, R20, 0x1, -R29.reuse ;  /* 0x000000011414d824 */ /* 0x100fe200078e0a1d */
[----:B------:R-:W-:Y:S01]  /*7930*/  ISETP.GT.U32.AND P6, PT, R29, R16, PT ;  /* 0x000000101d00720c */ /* 0x000fe20003fc4070 */
[----:B------:R-:W-:Y:S01]  /*7940*/  @!P0 IMAD.IADD R19, R19, 0x1, -R29 ;  /* 0x0000000113138824 */ /* 0x000fe200078e0a1d */
[C---:B------:R-:W-:Y:S01]  /*7950*/  ISETP.GT.U32.AND P3, PT, R29.reuse, R13, PT ;  /* 0x0000000d1d00720c */ /* 0x040fe20003f64070 */
[----:B0-----:R-:W-:Y:S01]  /*7960*/  VIADD R24, R24, 0x1f ;  /* 0x0000001f18187836 */ /* 0x001fe20000000000 */
[C---:B------:R-:W-:Y:S01]  /*7970*/  ISETP.GT.U32.AND P5, PT, R29.reuse, R11, PT ;  /* 0x0000000b1d00720c */ /* 0x040fe20003fa4070 */
[----:B------:R-:W4:Y:S01]  /*7980*/  LDL R26, [R1+0x9b0] ;  /* 0x0009b000011a7983 */ /* 0x000f220000100800 */
[----:B------:R-:W-:-:S02]  /*7990*/  ISETP.GT.U32.AND P0, PT, R29, R10, PT ;  /* 0x0000000a1d00720c */ /* 0x000fc40003f04070 */
[----:B------:R-:W-:Y:S01]  /*79a0*/  ISETP.GT.U32.AND P4, PT, R29, R3, PT ;  /* 0x000000031d00720c */ /* 0x000fe20003f84070 */
[----:B------:R-:W5:Y:S02]  /*79b0*/  LDL R27, [R1+0x9b4] ;  /* 0x0009b400011b7983 */ /* 0x000f640000100800 */
[--C-:B------:R-:W-:Y:S01]  /*79c0*/  @!P2 IMAD.IADD R17, R17, 0x1, -R29.reuse ;  /* 0x000000011111a824 */ /* 0x100fe200078e0a1d */
[C---:B------:R-:W-:Y:S01]  /*79d0*/  ISETP.GT.U32.AND P2, PT, R29.reuse, R8, PT ;  /* 0x000000081d00720c */ /* 0x040fe20003f44070 */
[--C-:B------:R-:W-:Y:S01]  /*79e0*/  @!P6 IMAD.IADD R16, R16, 0x1, -R29.reuse ;  /* 0x000000011010e824 */ /* 0x100fe200078e0a1d */
[----:B------:R-:W-:Y:S01]  /*79f0*/  ISETP.GT.U32.AND P6, PT, R29, R7, PT ;  /* 0x000000071d00720c */ /* 0x000fe20003fc4070 */
[--C-:B------:R-:W-:Y:S01]  /*7a00*/  @!P3 IMAD.IADD R13, R13, 0x1, -R29.reuse ;  /* 0x000000010d0db824 */ /* 0x100fe200078e0a1d */
[----:B------:R-:W-:Y:S01]  /*7a10*/  ISETP.GT.U32.AND P3, PT, R29, R6, PT ;  /* 0x000000061d00720c */ /* 0x000fe20003f64070 */
[--C-:B------:R-:W-:Y:S01]  /*7a20*/  @!P5 IMAD.IADD R11, R11, 0x1, -R29.reuse ;  /* 0x000000010b0bd824 */ /* 0x100fe200078e0a1d */
[C---:B------:R-:W-:Y:S01]  /*7a30*/  ISETP.GT.U32.AND P5, PT, R29.reuse, R2, PT ;  /* 0x000000021d00720c */ /* 0x040fe20003fa4070 */
[--C-:B------:R-:W-:Y:S01]  /*7a40*/  @!P0 IMAD.IADD R10, R10, 0x1, -R29.reuse ;  /* 0x000000010a0a8824 */ /* 0x100fe200078e0a1d */
[----:B------:R-:W-:Y:S01]  /*7a50*/  ISETP.GT.U32.AND P0, PT, R29, R0, PT ;  /* 0x000000001d00720c */ /* 0x000fe20003f04070 */
[--C-:B------:R-:W-:Y:S01]  /*7a60*/  @!P4 IMAD.IADD R3, R3, 0x1, -R29.reuse ;  /* 0x000000010303c824 */ /* 0x100fe200078e0a1d */
[----:B-1----:R-:W5:Y:S03]  /*7a70*/  LDL R22, [R1+0x9bc] ;  /* 0x0009bc0001167983 */ /* 0x002f660000100800 */
[--C-:B------:R-:W-:Y:S01]  /*7a80*/  @!P2 IMAD.IADD R8, R8, 0x1, -R29.reuse ;  /* 0x000000010808a824 */ /* 0x100fe200078e0a1d */
[----:B------:R-:W-:Y:S01]  /*7a90*/  ISETP.GT.U32.AND P2, PT, R29, R28, PT ;  /* 0x0000001c1d00720c */ /* 0x000fe20003f44070 */
[--C-:B------:R-:W-:Y:S01]  /*7aa0*/  @!P6 IMAD.IADD R7, R7, 0x1, -R29.reuse ;  /* 0x000000010707e824 */ /* 0x100fe200078e0a1d */
[C---:B------:R-:W-:Y:S01]  /*7ab0*/  ISETP.GT.U32.AND P6, PT, R29.reuse, R11, PT ;  /* 0x0000000b1d00720c */ /* 0x040fe20003fc4070 */
[--C-:B------:R-:W-:Y:S01]  /*7ac0*/  @!P3 IMAD.IADD R6, R6, 0x1, -R29.reuse ;  /* 0x000000010606b824 */ /* 0x100fe200078e0a1d */
[C---:B------:R-:W-:Y:S01]  /*7ad0*/  ISETP.GT.U32.AND P3, PT, R29.reuse, R10, PT ;  /* 0x0000000a1d00720c */ /* 0x040fe20003f64070 */
[--C-:B------:R-:W-:Y:S01]  /*7ae0*/  @!P5 IMAD.IADD R2, R2, 0x1, -R29.reuse ;  /* 0x000000010202d824 */ /* 0x100fe200078e0a1d */
[C---:B------:R-:W-:Y:S01]  /*7af0*/  ISETP.GT.U32.AND P4, PT, R29.reuse, R9, PT ;  /* 0x000000091d00720c */ /* 0x040fe20003f84070 */
[----:B------:R-:W-:Y:S01]  /*7b00*/  @!P0 IMAD.IADD R0, R0, 0x1, -R29 ;  /* 0x0000000100008824 */ /* 0x000fe200078e0a1d */
[----:B------:R-:W-:-:S02]  /*7b10*/  ISETP.GT.U32.AND P5, PT, R29, R8, PT ;  /* 0x000000081d00720c */ /* 0x000fc40003fa4070 */
        /* <DEDUP_REMOVED lines=11> */
[----:B------:R-:W-:Y:S01]  /*7bd0*/  @!P0 IMAD.IADD R7, R7, 0x1, -R29 ;  /* 0x0000000107078824 */ /* 0x000fe200078e0a1d */
[----:B------:R-:W-:-:S04]  /*7be0*/  SHF.R.S32.HI R23, RZ, 0x1f, R24 ;  /* 0x0000001fff177819 */ /* 0x000fc80000011418 */
[----:B------:R-:W-:Y:S01]  /*7bf0*/  LEA.HI R24, R23, R24, RZ, 0x5 ;  /* 0x0000001817187211 */ /* 0x000fe200078f28ff */
[----:B------:R-:W-:Y:S01]  /*7c00*/  IMAD.MOV.U32 R24, RZ, RZ, R5 ;  /* 0x000000ffff187224 */ /* 0x000fe200078e0005 */
[----:B------:R-:W5:Y:S01]  /*7c10*/  LDL R23, [R1+0x9d8] ;  /* 0x0009d80001177983 */ /* 0x000f620000100800 */
[--C-:B------:R-:W-:Y:S01]  /*7c20*/  @!P2 IMAD.IADD R6, R6, 0x1, -R29.reuse ;  /* 0x000000010606a824 */ /* 0x100fe200078e0a1d */
[----:B---3--:R-:W-:Y:S01]  /*7c30*/  ISETP.GE.AND P2, PT, R25, RZ, PT ;  /* 0x000000ff1900720c */ /* 0x008fe20003f46270 */
[--C-:B------:R-:W-:Y:S01]  /*7c40*/  @!P3 IMAD.IADD R3, R3, 0x1, -R29.reuse ;  /* 0x000000010303b824 */ /* 0x100fe200078e0a1d */
[----:B------:R-:W3:Y:S01]  /*7c50*/  LDL R5, [R1+0x9b8] ;  /* 0x0009b80001057983 */ /* 0x000ee20000100800 */
[--C-:B------:R-:W-:Y:S02]  /*7c60*/  @!P4 IMAD.IADD R2, R2, 0x1, -R29.reuse ;  /* 0x000000010202c824 */ /* 0x100fe400078e0a1d */
[----:B------:R-:W-:Y:S01]  /*7c70*/  @!P1 IMAD.MOV R24, RZ, RZ, -R24 ;  /* 0x000000ffff189224 */ /* 0x000fe200078e0a18 */
[----:B------:R-:W3:Y:S01]  /*7c80*/  LDL R25, [R1+0x9d4] ;  /* 0x0009d40001197983 */ /* 0x000ee20000100800 */
[--C-:B------:R-:W-:Y:S01]  /*7c90*/  @!P6 IMAD.IADD R0, R0, 0x1, -R29.reuse ;  /* 0x000000010000e824 */ /* 0x100fe200078e0a1d */
[----:B------:R-:W-:Y:S01]  /*7ca0*/  ISETP.GE.AND P1, PT, R15, RZ, PT ;  /* 0x000000ff0f00720c */ /* 0x000fe20003f26270 */
[----:B------:R-:W-:-:S02]  /*7cb0*/  @!P5 IMAD.IADD R28, R28, 0x1, -R29 ;  /* 0x000000011c1cd824 */ /* 0x000fc400078e0a1d */
[----:B------:R-:W3:Y:S04]  /*7cc0*/  LDL R29, [R1+0x9d0] ;  /* 0x0009d000011d7983 */ /* 0x000ee80000100800 */
[----:B------:R-:W3:Y:S01]  /*7cd0*/  LDL.LU R15, [R1+0xb54] ;  /* 0x000b5400010f7983 */ /* 0x000ee20000300800 */
[----:B--2---:R-:W-:-:S13]  /*7ce0*/  ISETP.NE.AND P0, PT, R14, RZ, PT ;  /* 0x000000ff0e00720c */ /* 0x004fda0003f05270 */
[----:B------:R-:W-:Y:S02]  /*7cf0*/  @!P0 LOP3.LUT R24, RZ, R14, RZ, 0x33, !PT ;  /* 0x0000000eff188212 */ /* 0x000fe400078e33ff */
[----:B------:R-:W2:Y:S01]  /*7d00*/  LDL R14, [R1+0x9a0] ;  /* 0x0009a000010e7983 */ /* 0x000ea20000100800 */
[----:B----4-:R-:W-:-:S03]  /*7d10*/  ISETP.GE.AND P3, PT, R26, RZ, PT ;  /* 0x000000ff1a00720c */ /* 0x010fc60003f66270 */
[----:B------:R0:W-:Y:S01]  /*7d20*/  STL [R1+0x194], R24 ;  /* 0x0001941801007387 */ /* 0x0001e20000100800 */
[----:B-----5:R-:W-:-:S03]  /*7d30*/  ISETP.GE.AND P4, PT, R27, RZ, PT ;  /* 0x000000ff1b00720c */ /* 0x020fc60003f86270 */
[----:B------:R-:W4:Y:S04]  /*7d40*/  LDL R26, [R1+0x9c8] ;  /* 0x0009c800011a7983 */ /* 0x000f280000100800 */
[----:B0-----:R-:W5:Y:S01]  /*7d50*/  LDL R24, [R1+0x9cc] ;  /* 0x0009cc0001187983 */ /* 0x001f620000100800 */
[----:B--2---:R-:W-:Y:S02]  /*7d60*/  ISETP.GE.AND P5, PT, R14, RZ, PT ;  /* 0x000000ff0e00720c */ /* 0x004fe40003fa6270 */
[----:B---3--:R-:W-:-:S05]  /*7d70*/  LOP3.LUT R14, RZ, R15, RZ, 0x33, !PT ;  /* 0x0000000fff0e7212 */ /* 0x008fca00078e33ff */
[----:B------:R0:W-:Y:S04]  /*7d80*/  STL [R1+0xe8], R14 ;  /* 0x0000e80e01007387 */ /* 0x0001e80000100800 */
[----:B------:R-:W2:Y:S01]  /*7d90*/  LDL R27, [R1+0x9c0] ;  /* 0x0009c000011b7983 */ /* 0x000ea20000100800 */
[----:B0-----:R-:W-:-:S03]  /*7da0*/  IMAD.MOV.U32 R14, RZ, RZ, R4 ;  /* 0x000000ffff0e7224 */ /* 0x001fc600078e0004 */
[----:B------:R-:W3:Y:S01]  /*7db0*/  LDL.LU R4, [R1+0x5c] ;  /* 0x00005c0001047983 */ /* 0x000ee20000300800 */
[----:B------:R-:W-:Y:S01]  /*7dc0*/  @!P2 IMAD.MOV R14, RZ, RZ, -R14 ;  /* 0x000000ffff0ea224 */ /* 0x000fe200078e0a0e */
[----:B------:R-:W-:Y:S02]  /*7dd0*/  ISETP.GE.AND P2, PT, R5, RZ, PT ;  /* 0x000000ff0500720c */ /* 0x000fe40003f46270 */
[----:B------:R-:W2:Y:S04]  /*7de0*/  LDL R5, [R1+0x9c4] ;  /* 0x0009c40001057983 */ /* 0x000ea80000100800 */
[----:B------:R0:W-:Y:S04]  /*7df0*/  STL [R1+0x1ec], R14 ;  /* 0x0001ec0e01007387 */ /* 0x0001e80000100800 */
[----:B0-----:R-:W4:Y:S01]  /*7e00*/  LDL.LU R14, [R1+0x58] ;  /* 0x00005800010e7983 */ /* 0x001f220000300800 */
[----:B---3--:R-:W-:Y:S01]  /*7e10*/  @!P1 IMAD.MOV R4, RZ, RZ, -R4 ;  /* 0x000000ffff049224 */ /* 0x008fe200078e0a04 */
[----:B------:R-:W-:-:S02]  /*7e20*/  ISETP.GE.AND P1, PT, R22, RZ, PT ;  /* 0x000000ff1600720c */ /* 0x000fc40003f26270 */
[----:B------:R-:W3:Y:S04]  /*7e30*/  LDL R22, [R1+0x9a4] ;  /* 0x0009a40001167983 */ /* 0x000ee80000100800 */
[----:B------:R0:W-:Y:S04]  /*7e40*/  STL [R1+0x1e8], R4 ;  /* 0x0001e80401007387 */ /* 0x0001e80000100800 */
[----:B0-----:R-:W5:Y:S01]  /*7e50*/  LDL.LU R4, [R1+0x54] ;  /* 0x0000540001047983 */ /* 0x001f620000300800 */
[----:B----4-:R-:W-:Y:S01]  /*7e60*/  @!P5 IMAD.MOV R14, RZ, RZ, -R14 ;  /* 0x000000ffff0ed224 */ /* 0x010fe200078e0a0e */
[----:B------:R-:W-:-:S02]  /*7e70*/  ISETP.GE.AND P5, PT, R23, RZ, PT ;  /* 0x000000ff1700720c */ /* 0x000fc40003fa6270 */
[----:B------:R-:W4:Y:S04]  /*7e80*/  LDL R23, [R1+0x9a8] ;  /* 0x0009a80001177983 */ /* 0x000f280000100800 */
[----:B------:R0:W-:Y:S04]  /*7e90*/  STL [R1+0x1e4], R14 ;  /* 0x0001e40e01007387 */ /* 0x0001e80000100800 */
[----:B0-----:R-:W2:Y:S01]  /*7ea0*/  LDL.LU R14, [R1+0x50] ;  /* 0x00005000010e7983 */ /* 0x001ea20000300800 */
[----:B-----5:R-:W-:Y:S01]  /*7eb0*/  @!P3 IMAD.MOV R4, RZ, RZ, -R4 ;  /* 0x000000ffff04b224 */ /* 0x020fe200078e0a04 */
[----:B------:R-:W-:-:S02]  /*7ec0*/  ISETP.GE.AND P3, PT, R29, RZ, PT ;  /* 0x000000ff1d00720c */ /* 0x000fc40003f66270 */
[----:B------:R-:W5:Y:S04]  /*7ed0*/  LDL R29, [R1+0x9ac] ;  /* 0x0009ac00011d7983 */ /* 0x000f680000100800 */
[----:B------:R0:W-:Y:S04]  /*7ee0*/  STL [R1+0x1e0], R4 ;  /* 0x0001e00401007387 */ /* 0x0001e80000100800 */
[----:B0-----:R-:W3:Y:S01]  /*7ef0*/  LDL.LU R4, [R1+0x4c] ;  /* 0x00004c0001047983 */ /* 0x001ee20000300800 */
[----:B--2---:R-:W-:Y:S01]  /*7f00*/  @!P4 IMAD.MOV R14, RZ, RZ, -R14 ;  /* 0x000000ffff0ec224 */ /* 0x004fe200078e0a0e */
[----:B------:R-:W-:-:S02]  /*7f10*/  ISETP.GE.AND P4, PT, R25, RZ, PT ;  /* 0x000000ff1900720c */ /* 0x000fc40003f86270 */
        /* <DEDUP_REMOVED lines=373> */
[----:B-----5:R-:W-:-:S05]  /*9670*/  @!P4 IMAD.MOV R4, RZ, RZ, -R4 ;  /* 0x000000ffff04c224 */ /* 0x020fca00078e0a04 */
[----:B------:R0:W-:Y:S01]  /*9680*/  STL [R1+0x60], R4 ;  /* 0x0000600401007387 */ /* 0x0001e20000100800 */
[----:B------:R-:W-:-:S03]  /*9690*/  ISETP.GE.AND P4, PT, R27, RZ, PT ;  /* 0x000000ff1b00720c */ /* 0x000fc60003f86270 */
[----:B0-----:R-:W5:Y:S01]  /*96a0*/  LDL.LU R4, [R1+0x160] ;  /* 0x0001600001047983 */ /* 0x001f620000300800 */
[----:B--2---:R-:W-:-:S03]  /*96b0*/  @!P2 IMAD.MOV R14, RZ, RZ, -R14 ;  /* 0x000000ffff0ea224 */ /* 0x004fc600078e0a0e */
[----:B------:R-:W2:Y:S04]  /*96c0*/  LDL R27, [R1+0x870] ;  /* 0x00087000011b7983 */ /* 0x000ea80000100800 */
[----:B------:R0:W-:Y:S04]  /*96d0*/  STL [R1+0x5c], R14 ;  /* 0x00005c0e01007387 */ /* 0x0001e80000100800 */
[----:B0-----:R-:W3:Y:S01]  /*96e0*/  LDL.LU R14, [R1+0x12c] ;  /* 0x00012c00010e7983 */ /* 0x001ee20000300800 */
[----:B------:R-:W-:-:S03]  /*96f0*/  ISETP.GE.AND P2, PT, R5, RZ, PT ;  /* 0x000000ff0500720c */ /* 0x000fc60003f46270 */
[----:B------:R-:W2:Y:S01]  /*9700*/  LDL R5, [R1+0x86c] ;  /* 0x00086c0001057983 */ /* 0x000ea20000100800 */
[----:B------:R-:W-:Y:S01]  /*9710*/  ISETP.NE.AND P0, PT, R15, RZ, PT ;  /* 0x000000ff0f00720c */ /* 0x000fe20003f05270 */
[----:B-----5:R-:W-:-:S05]  /*9720*/  @!P1 IMAD.MOV R4, RZ, RZ, -R4 ;  /* 0x000000ffff049224 */ /* 0x020fca00078e0a04 */
[----:B------:R0:W-:Y:S04]  /*9730*/  STL [R1+0x58], R4 ;  /* 0x0000580401007387 */ /* 0x0001e80000100800 */
[----:B0-----:R-:W5:Y:S01]  /*9740*/  LDL.LU R4, [R1+0x13c] ;  /* 0x00013c0001047983 */ /* 0x001f620000300800 */
[----:B---3--:R-:W-:-:S03]  /*9750*/  @!P5 IMAD.MOV R14, RZ, RZ, -R14 ;  /* 0x000000ffff0ed224 */ /* 0x008fc600078e0a0e */
[----:B------:R-:W3:Y:S01]  /*9760*/  LDL R15, [R1+0x868] ;  /* 0x00086800010f7983 */ /* 0x000ee20000100800 */
[----:B------:R-:W-:-:S03]  /*9770*/  ISETP.GE.AND P5, PT, R23, RZ, PT ;  /* 0x000000ff1700720c */ /* 0x000fc60003fa6270 */
[----:B------:R-:W4:Y:S01]  /*9780*/  LDL.LU R23, [R1+0x144] ;  /* 0x0001440001177983 */ /* 0x000f220000300800 */
[----:B------:R-:W-:-:S03]  /*9790*/  ISETP.GE.AND P1, PT, R22, RZ, PT ;  /* 0x000000ff1600720c */ /* 0x000fc60003f26270 */
[----:B------:R-:W-:Y:S04]  /*97a0*/  STL [R1+0x54], R14 ;  /* 0x0000540e01007387 */ /* 0x000fe80000100800 */
[----:B------:R-:W3:Y:S01]  /*97b0*/  LDL R22, [R1+0x864] ;  /* 0x0008640001167983 */ /* 0x000ee20000100800 */
[----:B-----5:R-:W-:-:S05]  /*97c0*/  @!P3 IMAD.MOV R4, RZ, RZ, -R4 ;  /* 0x000000ffff04b224 */ /* 0x020fca00078e0a04 */
[----:B------:R0:W-:Y:S01]  /*97d0*/  STL [R1+0x50], R4 ;  /* 0x0000500401007387 */ /* 0x0001e20000100800 */
[----:B----4-:R-:W-:Y:S01]  /*97e0*/  @!P4 IMAD.MOV R23, RZ, RZ, -R23 ;  /* 0x000000ffff17c224 */ /* 0x010fe200078e0a17 */
[----:B------:R-:W-:Y:S02]  /*97f0*/  ISETP.GE.AND P4, PT, R25, RZ, PT ;  /* 0x000000ff1900720c */ /* 0x000fe40003f86270 */
[----:B0-----:R-:W4:Y:S04]  /*9800*/  LDL.LU R4, [R1+0xdc] ;  /* 0x0000dc0001047983 */ /* 0x001f280000300800 */
[----:B------:R-:W5:Y:S04]  /*9810*/  LDL R14, [R1+0x860] ;  /* 0x00086000010e7983 */ /* 0x000f680000100800 */
[----:B------:R-:W2:Y:S04]  /*9820*/  LDL.LU R25, [R1+0xec] ;  /* 0x0000ec0001197983 */ /* 0x000ea80000300800 */
[----:B------:R0:W-:Y:S01]  /*9830*/  STL [R1+0x4c], R23 ;  /* 0x00004c1701007387 */ /* 0x0001e20000100800 */
[----:B------:R-:W-:-:S03]  /*9840*/  ISETP.GE.AND P3, PT, R29, RZ, PT ;  /* 0x000000ff1d00720c */ /* 0x000fc60003f66270 */
[----:B0-----:R-:W5:Y:S01]  /*9850*/  LDL R23, [R1+0x85c] ;  /* 0x00085c0001177983 */ /* 0x001f620000100800 */
[----:B----4-:R-:W-:Y:S01]  /*9860*/  @!P2 IMAD.MOV R4, RZ, RZ, -R4 ;  /* 0x000000ffff04a224 */ /* 0x010fe200078e0a04 */
[----:B------:R-:W-:-:S04]  /*9870*/  ISETP.GE.AND P2, PT, R24, RZ, PT ;  /* 0x000000ff1800720c */ /* 0x000fc80003f46270 */
[----:B------:R0:W-:Y:S01]  /*9880*/  STL [R1+0x48], R4 ;  /* 0x0000480401007387 */ /* 0x0001e20000100800 */
[----:B--2---:R-:W-:-:S03]  /*9890*/  @!P1 IMAD.MOV R25, RZ, RZ, -R25 ;  /* 0x000000ffff199224 */ /* 0x004fc600078e0a19 */
[----:B0-----:R-:W2:Y:S04]  /*98a0*/  LDL.LU R4, [R1+0xf4] ;  /* 0x0000f40001047983 */ /* 0x001ea80000300800 */
[----:B------:R-:W4:Y:S04]  /*98b0*/  LDL R24, [R1+0x858] ;  /* 0x0008580001187983 */ /* 0x000f280000100800 */
[----:B------:R0:W-:Y:S04]  /*98c0*/  STL [R1+0x44], R25 ;  /* 0x0000441901007387 */ /* 0x0001e80000100800 */
[----:B0-----:R-:W4:Y:S04]  /*98d0*/  LDL R25, [R1+0x854] ;  /* 0x0008540001197983 */ /* 0x001f280000100800 */
[----:B------:R-:W3:Y:S01]  /*98e0*/  LDL.LU R29, [R1+0xf8] ;  /* 0x0000f800011d7983 */ /* 0x000ee20000300800 */
[----:B------:R-:W-:-:S03]  /*98f0*/  ISETP.GE.AND P1, PT, R26, RZ, PT ;  /* 0x000000ff1a00720c */ /* 0x000fc60003f26270 */
[----:B------:R-:W4:Y:S01]  /*9900*/  LDL R26, [R1+0x850] ;  /* 0x00085000011a7983 */ /* 0x000f220000100800 */
[----:B--2---:R-:W-:Y:S01]  /*9910*/  @!P5 IMAD.MOV R4, RZ, RZ, -R4 ;  /* 0x000000ffff04d224 */ /* 0x004fe200078e0a04 */
[----:B------:R-:W-:-:S04]  /*9920*/  ISETP.GE.AND P5, PT, R27, RZ, PT ;  /* 0x000000ff1b00720c */ /* 0x000fc80003fa6270 */
[----:B------:R0:W-:Y:S04]  /*9930*/  STL [R1+0x40], R4 ;  /* 0x0000400401007387 */ /* 0x0001e80000100800 */
[----:B0-----:R-:W2:Y:S04]  /*9940*/  LDL.LU R4, [R1+0xfc] ;  /* 0x0000fc0001047983 */ /* 0x001ea80000300800 */
[----:B------:R-:W4:Y:S01]  /*9950*/  LDL R27, [R1+0x84c] ;  /* 0x00084c00011b7983 */ /* 0x000f220000100800 */
[----:B---3--:R-:W-:Y:S01]  /*9960*/  @!P3 IMAD.MOV R29, RZ, RZ, -R29 ;  /* 0x000000ffff1db224 */ /* 0x008fe200078e0a1d */
[----:B------:R-:W-:-:S04]  /*9970*/  ISETP.GE.AND P3, PT, R5, RZ, PT ;  /* 0x000000ff0500720c */ /* 0x000fc80003f66270 */
[----:B------:R0:W-:Y:S04]  /*9980*/  STL [R1+0x3c], R29 ;  /* 0x00003c1d01007387 */ /* 0x0001e80000100800 */
[----:B0-----:R-:W3:Y:S04]  /*9990*/  LDL R29, [R1+0x840] ;  /* 0x00084000011d7983 */ /* 0x001ee80000100800 */
[----:B------:R-:W5:Y:S01]  /*99a0*/  LDL.LU R5, [R1+0xe4] ;  /* 0x0000e40001057983 */ /* 0x000f620000300800 */
[----:B--2---:R-:W-:Y:S01]  /*99b0*/  @!P4 IMAD.MOV R4, RZ, RZ, -R4 ;  /* 0x000000ffff04c224 */ /* 0x004fe200078e0a04 */
[----:B------:R-:W-:-:S04]  /*99c0*/  ISETP.GE.AND P4, PT, R15, RZ, PT ;  /* 0x000000ff0f00720c */ /* 0x000fc80003f86270 */
[----:B------:R0:W-:Y:S04]  /*99d0*/  STL [R1+0x38], R4 ;  /* 0x0000380401007387 */ /* 0x0001e80000100800 */
[----:B0-----:R-:W2:Y:S04]  /*99e0*/  LDL R4, [R1+0x844] ;  /* 0x0008440001047983 */ /* 0x001ea80000100800 */
[----:B------:R-:W4:Y:S01]  /*99f0*/  LDL.LU R15, [R1+0xe0] ;  /* 0x0000e000010f7983 */ /* 0x000f220000300800 */
[----:B-----5:R-:W-:Y:S01]  /*9a00*/  @!P2 IMAD.MOV R5, RZ, RZ, -R5 ;  /* 0x000000ffff05a224 */ /* 0x020fe200078e0a05 */
[----:B------:R-:W-:-:S04]  /*9a10*/  ISETP.GE.AND P2, PT, R22, RZ, PT ;  /* 0x000000ff1600720c */ /* 0x000fc80003f46270 */
[----:B------:R0:W-:Y:S04]  /*9a20*/  STL [R1+0x34], R5 ;  /* 0x0000340501007387 */ /* 0x0001e80000100800 */
[----:B0-----:R-:W5:Y:S04]  /*9a30*/  LDL R5, [R1+0x848] ;  /* 0x0008480001057983 */ /* 0x001f680000100800 */
[----:B------:R-:W3:Y:S01]  /*9a40*/  LDL.LU R22, [R1+0x2c] ;  /* 0x00002c0001167983 */ /* 0x000ee20000300800 */
[----:B----4-:R-:W-:Y:S01]  /*9a50*/  @!P1 IMAD.MOV R15, RZ, RZ, -R15 ;  /* 0x000000ffff0f9224 */ /* 0x010fe200078e0a0f */
[----:B------:R-:W-:-:S04]  /*9a60*/  ISETP.GE.AND P1, PT, R14, RZ, PT ;  /* 0x000000ff0e00720c */ /* 0x000fc80003f26270 */
[----:B------:R0:W-:Y:S04]  /*9a70*/  STL [R1+0x30], R15 ;  /* 0x0000300f01007387 */ /* 0x0001e80000100800 */
[----:B0-----:R-:W4:Y:S04]  /*9a80*/  LDL.LU R15, [R1+0x28] ;  /* 0x00002800010f7983 */ /* 0x001f280000300800 */
[----:B------:R-:W5:Y:S01]  /*9a90*/  LDL R14, [R1+0x838] ;  /* 0x00083800010e7983 */ /* 0x000f620000100800 */
[----:B---3--:R-:W-:Y:S01]  /*9aa0*/  @!P5 IMAD.MOV R22, RZ, RZ, -R22 ;  /* 0x000000ffff16d224 */ /* 0x008fe200078e0a16 */
[----:B------:R-:W-:-:S04]  /*9ab0*/  ISETP.GE.AND P5, PT, R23, RZ, PT ;  /* 0x000000ff1700720c */ /* 0x000fc80003fa6270 */
[----:B------:R0:W-:Y:S04]  /*9ac0*/  STL [R1+0x2c], R22 ;  /* 0x00002c1601007387 */ /* 0x0001e80000100800 */
[----:B0-----:R-:W3:Y:S04]  /*9ad0*/  LDL.LU R22, [R1+0xb50] ;  /* 0x000b500001167983 */ /* 0x001ee80000300800 */
[----:B------:R-:W2:Y:S01]  /*9ae0*/  LDL.LU R23, [R1+0x24] ;  /* 0x0000240001177983 */ /* 0x000ea20000300800 */
[----:B----4-:R-:W-:Y:S01]  /*9af0*/  @!P3 IMAD.MOV R15, RZ, RZ, -R15 ;  /* 0x000000ffff0fb224 */ /* 0x010fe200078e0a0f */
[----:B------:R-:W-:-:S04]  /*9b00*/  ISETP.GE.AND P3, PT, R24, RZ, PT ;  /* 0x000000ff1800720c */ /* 0x000fc80003f66270 */
[----:B------:R0:W-:Y:S04]  /*9b10*/  STL [R1+0x28], R15 ;  /* 0x0000280f01007387 */ /* 0x0001e80000100800 */
[----:B0-----:R-:W4:Y:S04]  /*9b20*/  LDL R15, [R1+0x83c] ;  /* 0x00083c00010f7983 */ /* 0x001f280000100800 */
[----:B------:R-:W5:Y:S01]  /*9b30*/  LDL.LU R24, [R1+0x20] ;  /* 0x0000200001187983 */ /* 0x000f620000300800 */
[----:B--2---:R-:W-:Y:S01]  /*9b40*/  @!P4 IMAD.MOV R23, RZ, RZ, -R23 ;  /* 0x000000ffff17c224 */ /* 0x004fe200078e0a17 */
[----:B------:R-:W-:-:S04]  /*9b50*/  ISETP.GE.AND P4, PT, R25, RZ, PT ;  /* 0x000000ff1900720c */ /* 0x000fc80003f86270 */
[----:B------:R0:W-:Y:S04]  /*9b60*/  STL [R1+0x24], R23 ;  /* 0x0000241701007387 */ /* 0x0001e80000100800 */
[----:B0-----:R-:W2:Y:S04]  /*9b70*/  LDL.LU R23, [R1+0xb4c] ;  /* 0x000b4c0001177983 */ /* 0x001ea80000300800 */
[----:B------:R-:W3:Y:S01]  /*9b80*/  LDL.LU R25, [R1+0x1c] ;  /* 0x00001c0001197983 */ /* 0x000ee20000300800 */
[----:B-----5:R-:W-:Y:S01]  /*9b90*/  @!P2 IMAD.MOV R24, RZ, RZ, -R24 ;  /* 0x000000ffff18a224 */ /* 0x020fe200078e0a18 */
[----:B------:R-:W-:-:S04]  /*9ba0*/  ISETP.GE.AND P2, PT, R26, RZ, PT ;  /* 0x000000ff1a00720c */ /* 0x000fc80003f46270 */
[----:B------:R0:W-:Y:S04]  /*9bb0*/  STL [R1+0x20], R24 ;  /* 0x0000201801007387 */ /* 0x0001e80000100800 */
[----:B0-----:R-:W5:Y:S04]  /*9bc0*/  LDL.LU R24, [R1+0xb48] ;  /* 0x000b480001187983 */ /* 0x001f680000300800 */
[----:B------:R-:W4:Y:S01]  /*9bd0*/  LDL.LU R26, [R1+0x18] ;  /* 0x00001800011a7983 */ /* 0x000f220000300800 */
        /* <DEDUP_REMOVED lines=8> */
[----:B0-----:R-:W4:Y:S04]  /*9c60*/  LDL.LU R26, [R1+0xb40] ;  /* 0x000b4000011a7983 */ /* 0x001f280000300800 */
        /* <DEDUP_REMOVED lines=9> */
[----:B0-----:R-:W5:Y:S04]  /*9d00*/  LDL R29, [R1+0x828] ;  /* 0x00082800011d7983 */ /* 0x001f680000100800 */
[----:B------:R-:W4:Y:S01]  /*9d10*/  LDL.LU R5, [R1+0x8] ;  /* 0x0000080001057983 */ /* 0x000f220000300800 */
[----:B---3--:R-:W-:Y:S01]  /*9d20*/  @!P2 IMAD.MOV R4, RZ, RZ, -R4 ;  /* 0x000000ffff04a224 */ /* 0x008fe200078e0a04 */
[----:B------:R-:W-:-:S04]  /*9d30*/  ISETP.GE.AND P2, PT, R14, RZ, PT ;  /* 0x000000ff0e00720c */ /* 0x000fc80003f46270 */
[----:B------:R0:W-:Y:S04]  /*9d40*/  STL [R1+0xaac], R4 ;  /* 0x000aac0401007387 */ /* 0x0001e80000100800 */
[----:B0-----:R-:W3:Y:S04]  /*9d50*/  LDL R4, [R1+0x82c] ;  /* 0x00082c0001047983 */ /* 0x001ee80000100800 */
[----:B------:R-:W2:Y:S01]  /*9d60*/  LDL.LU R14, [R1+0x4] ;  /* 0x00000400010e7983 */ /* 0x000ea20000300800 */
[----:B----4-:R-:W-:Y:S01]  /*9d70*/  @!P1 IMAD.MOV R5, RZ, RZ, -R5 ;  /* 0x000000ffff059224 */ /* 0x010fe200078e0a05 */
[----:B------:R-:W-:-:S04]  /*9d80*/  ISETP.GE.AND P1, PT, R15, RZ, PT ;  /* 0x000000ff0f00720c */ /* 0x000fc80003f26270 */
[----:B------:R0:W-:Y:S04]  /*9d90*/  STL [R1+0xab0], R5 ;  /* 0x000ab00501007387 */ /* 0x0001e80000100800 */
[----:B0-----:R-:W4:Y:S04]  /*9da0*/  LDL R5, [R1+0x830] ;  /* 0x0008300001057983 */ /* 0x001f280000100800 */
[----:B------:R-:W5:Y:S01]  /*9db0*/  LDL.LU R15, [R1] ;  /* 0x00000000010f7983 */ /* 0x000f620000300800 */
[----:B--2---:R-:W-:-:S05]  /*9dc0*/  @!P5 IMAD.MOV R14, RZ, RZ, -R14 ;  /* 0x000000ffff0ed224 */ /* 0x004fca00078e0a0e */
[----:B------:R0:W-:Y:S04]  /*9dd0*/  STL [R1+0xab4], R14 ;  /* 0x000ab40e01007387 */ /* 0x0001e80000100800 */
[----:B0-----:R-:W2:Y:S01]  /*9de0*/  LDL R14, [R1+0x834] ;  /* 0x00083400010e7983 */ /* 0x001ea20000100800 */
[----:B------:R-:W-:Y:S02]  /*9df0*/  @!P4 IMAD.MOV R27, RZ, RZ, -R27 ;  /* 0x000000ffff1bc224 */ /* 0x000fe400078e0a1b */
[----:B------:R-:W-:Y:S01]  /*9e00*/  @!P2 IMAD.MOV R26, RZ, RZ, -R26 ;  /* 0x000000ffff1aa224 */ /* 0x000fe200078e0a1a */
[----:B---3--:R-:W-:Y:S01]  /*9e10*/  ISETP.GE.AND P4, PT, R4, RZ, PT ;  /* 0x000000ff0400720c */ /* 0x008fe20003f86270 */
[----:B-----5:R-:W-:Y:S01]  /*9e20*/  @!P3 IMAD.MOV R15, RZ, RZ, -R15 ;  /* 0x000000ffff0fb224 */ /* 0x020fe200078e0a0f */
[----:B----4-:R-:W-:-:S02]  /*9e30*/  ISETP.GE.AND P3, PT, R5, RZ, PT ;  /* 0x000000ff0500720c */ /* 0x010fc40003f66270 */
[----:B--2---:R-:W-:Y:S02]  /*9e40*/  ISETP.GE.AND P5, PT, R14, RZ, PT ;  /* 0x000000ff0e00720c */ /* 0x004fe40003fa6270 */
[----:B------:R-:W2:Y:S04]  /*9e50*/  LDL R14, [R1+0x80c] ;  /* 0x00080c00010e7983 */ /* 0x000ea80000100800 */
[----:B------:R0:W-:Y:S04]  /*9e60*/  STL [R1+0xab8], R15 ;  /* 0x000ab80f01007387 */ /* 0x0001e80000100800 */
[----:B------:R-:W3:Y:S04]  /*9e70*/  LDL R5, [R1+0x808] ;  /* 0x0008080001057983 */ /* 0x000ee80000100800 */
[----:B0-----:R-:W4:Y:S04]  /*9e80*/  LDL R15, [R1+0x810] ;  /* 0x00081000010f7983 */ /* 0x001f280000100800 */
[----:B------:R0:W-:Y:S04]  /*9e90*/  STL [R1+0xabc], R27 ;  /* 0x000abc1b01007387 */ /* 0x0001e80000100800 */
[----:B------:R-:W5:Y:S04]  /*9ea0*/  LDL R4, [R1+0x804] ;  /* 0x0008040001047983 */ /* 0x000f680000100800 */
[----:B0-----:R-:W3:Y:S04]  /*9eb0*/  LDL R27, [R1+0x820] ;  /* 0x00082000011b7983 */ /* 0x001ee80000100800 */
[----:B------:R0:W-:Y:S04]  /*9ec0*/  STL [R1+0xac0], R26 ;  /* 0x000ac01a01007387 */ /* 0x0001e80000100800 */
[----:B0-----:R-:W4:Y:S01]  /*9ed0*/  LDL R26, [R1+0x824] ;  /* 0x00082400011a7983 */ /* 0x001f220000100800 */
[----:B------:R-:W-:Y:S01]  /*9ee0*/  @!P1 IMAD.MOV R25, RZ, RZ, -R25 ;  /* 0x000000ffff199224 */ /* 0x000fe200078e0a19 */
[----:B------:R-:W-:Y:S01]  /*9ef0*/  ISETP.GE.AND P2, PT, R29, RZ, PT ;  /* 0x000000ff1d00720c */ /* 0x000fe20003f46270 */
[----:B------:R-:W-:Y:S01]  /*9f00*/  @!P5 IMAD.MOV R24, RZ, RZ, -R24 ;  /* 0x000000ffff18d224 */ /* 0x000fe200078e0a18 */
[----:B------:R-:W5:Y:S04]  /*9f10*/  LDL R29, [R1+0x800] ;  /* 0x00080000011d7983 */ /* 0x000f680000100800 */
[----:B------:R-:W-:Y:S01]  /*9f20*/  STL [R1+0xaa4], R25 ;  /* 0x000aa41901007387 */ /* 0x000fe20000100800 */
[----:B------:R-:W-:-:S02]  /*9f30*/  @!P3 IMAD.MOV R23, RZ, RZ, -R23 ;  /* 0x000000ffff17b224 */ /* 0x000fc400078e0a17 */
[----:B------:R-:W-:-:S04]  /*9f40*/  @!P4 IMAD.MOV R22, RZ, RZ, -R22 ;  /* 0x000000ffff16c224 */ /* 0x000fc800078e0a16 */
[----:B------:R-:W-:Y:S01]  /*9f50*/  @!P2 IMAD.MOV R21, RZ, RZ, -R21 ;  /* 0x000000ffff15a224 */ /* 0x000fe200078e0a15 */
[----:B--2---:R-:W-:Y:S02]  /*9f60*/  ISETP.GE.AND P4, PT, R14, RZ, PT ;  /* 0x000000ff0e00720c */ /* 0x004fe40003f86270 */
[----:B---3--:R-:W-:Y:S02]  /*9f70*/  ISETP.GE.AND P5, PT, R27, RZ, PT ;  /* 0x000000ff1b00720c */ /* 0x008fe40003fa6270 */
[----:B----4-:R-:W-:Y:S02]  /*9f80*/  ISETP.GE.AND P1, PT, R26, RZ, PT ;  /* 0x000000ff1a00720c */ /* 0x010fe40003f26270 */
[----:B------:R-:W2:Y:S04]  /*9f90*/  LDL R26, [R1+0x7fc] ;  /* 0x0007fc00011a7983 */ /* 0x000ea80000100800 */
[----:B------:R-:W-:Y:S04]  /*9fa0*/  STL [R1+0xac4], R24 ;  /* 0x000ac41801007387 */ /* 0x000fe80000100800 */
[----:B------:R-:W3:Y:S01]  /*9fb0*/  LDL R27, [R1+0x7f8] ;  /* 0x0007f800011b7983 */ /* 0x000ee20000100800 */
[----:B------:R-:W-:-:S03]  /*9fc0*/  ISETP.GE.AND P3, PT, R15, RZ, PT ;  /* 0x000000ff0f00720c */ /* 0x000fc60003f66270 */
[----:B------:R0:W-:Y:S01]  /*9fd0*/  STL [R1+0xac8], R23 ;  /* 0x000ac81701007387 */ /* 0x0001e20000100800 */
[----:B------:R-:W-:-:S03]  /*9fe0*/  ISETP.GE.AND P2, PT, R5, RZ, PT ;  /* 0x000000ff0500720c */ /* 0x000fc60003f46270 */
[----:B------:R-:W4:Y:S04]  /*9ff0*/  LDL R15, [R1+0x7f4] ;  /* 0x0007f400010f7983 */ /* 0x000f280000100800 */
[----:B------:R-:W-:Y:S04]  /*a000*/  STL [R1+0xacc], R22 ;  /* 0x000acc1601007387 */ /* 0x000fe80000100800 */
[----:B------:R-:W-:Y:S04]  /*a010*/  STL [R1+0xad0], R21 ;  /* 0x000ad01501007387 */ /* 0x000fe80000100800 */
[----:B------:R-:W4:Y:S04]  /*a020*/  LDL R14, [R1+0x7f0] ;  /* 0x0007f000010e7983 */ /* 0x000f280000100800 */
[----:B------:R-:W4:Y:S01]  /*a030*/  LDL R5, [R1+0x7ec] ;  /* 0x0007ec0001057983 */ /* 0x000f220000100800 */
[----:B------:R-:W-:-:S02]  /*a040*/  @!P1 IMAD.MOV R20, RZ, RZ, -R20 ;  /* 0x000000ffff149224 */ /* 0x000fc400078e0a14 */
[----:B------:R-:W-:Y:S01]  /*a050*/  @!P5 IMAD.MOV R19, RZ, RZ, -R19 ;  /* 0x000000ffff13d224 */ /* 0x000fe200078e0a13 */
[----:B-----5:R-:W-:Y:S01]  /*a060*/  ISETP.GE.AND P1, PT, R4, RZ, PT ;  /* 0x000000ff0400720c */ /* 0x020fe20003f26270 */
[----:B------:R-:W-:Y:S01]  /*a070*/  @!P3 IMAD.MOV R18, RZ, RZ, -R18 ;  /* 0x000000ffff12b224 */ /* 0x000fe200078e0a12 */
[----:B------:R-:W-:Y:S01]  /*a080*/  STL [R1+0xad4], R20 ;  /* 0x000ad41401007387 */ /* 0x000fe20000100800 */
[----:B------:R-:W-:Y:S01]  /*a090*/  @!P4 IMAD.MOV R17, RZ, RZ, -R17 ;  /* 0x000000ffff11c224 */ /* 0x000fe200078e0a11 */
[----:B------:R-:W-:Y:S01]  /*a0a0*/  ISETP.GE.AND P5, PT, R29, RZ, PT ;  /* 0x000000ff1d00720c */ /* 0x000fe20003fa6270 */
[----:B------:R-:W-:Y:S01]  /*a0b0*/  @!P2 IMAD.MOV R16, RZ, RZ, -R16 ;  /* 0x000000ffff10a224 */ /* 0x000fe200078e0a10 */
[----:B------:R-:W5:Y:S04]  /*a0c0*/  LDL R4, [R1+0x7e8] ;  /* 0x0007e80001047983 */ /* 0x000f680000100800 */
[----:B------:R-:W-:Y:S04]  /*a0d0*/  STL [R1+0xad8], R19 ;  /* 0x000ad81301007387 */ /* 0x000fe80000100800 */
[----:B------:R-:W5:Y:S04]  /*a0e0*/  LDL R29, [R1+0x7e4] ;  /* 0x0007e400011d7983 */ /* 0x000f680000100800 */
[----:B------:R-:W-:Y:S04]  /*a0f0*/  STL [R1+0xadc], R18 ;  /* 0x000adc1201007387 */ /* 0x000fe80000100800 */
[----:B------:R-:W-:Y:S04]  /*a100*/  STL [R1+0xae0], R17 ;  /* 0x000ae01101007387 */ /* 0x000fe80000100800 */
[----:B0-----:R-:W5:Y:S04]  /*a110*/  LDL R23, [R1+0x7e0] ;  /* 0x0007e00001177983 */ /* 0x001f680000100800 */
[----:B------:R-:W-:Y:S04]  /*a120*/  STL [R1+0xae4], R16 ;  /* 0x000ae41001007387 */ /* 0x000fe80000100800 */
[----:B------:R-:W5:Y:S01]  /*a130*/  LDL R24, [R1+0x7dc] ;  /* 0x0007dc0001187983 */ /* 0x000f620000100800 */
[----:B------:R-:W-:-:S02]  /*a140*/  @!P1 IMAD.MOV R13, RZ, RZ, -R13 ;  /* 0x000000ffff0d9224 */ /* 0x000fc400078e0a0d */
[----:B------:R-:W-:Y:S01]  /*a150*/  @!P5 IMAD.MOV R12, RZ, RZ, -R12 ;  /* 0x000000ffff0cd224 */ /* 0x000fe200078e0a0c */
[----:B--2---:R-:W-:Y:S02]  /*a160*/  ISETP.GE.AND P3, PT, R26, RZ, PT ;  /* 0x000000ff1a00720c */ /* 0x004fe40003f66270 */
[----:B------:R-:W2:Y:S04]  /*a170*/  LDL R26, [R1+0x7d8] ;  /* 0x0007d800011a7983 */ /* 0x000ea80000100800 */
[----:B------:R-:W2:Y:S01]  /*a180*/  LDL.LU R25, [R1+0xe8] ;  /* 0x0000e80001197983 */ /* 0x000ea20000300800 */
[----:B---3--:R-:W-:-:S03]  /*a190*/  ISETP.GE.AND P4, PT, R27, RZ, PT ;  /* 0x000000ff1b00720c */ /* 0x008fc60003f86270 */
[----:B------:R-:W-:Y:S03]  /*a1a0*/  STL [R1+0xae8], R13 ;  /* 0x000ae80d01007387 */ /* 0x000fe60000100800 */
[----:B------:R-:W-:Y:S01]  /*a1b0*/  @!P3 IMAD.MOV R11, RZ, RZ, -R11 ;  /* 0x000000ffff0bb224 */ /* 0x000fe200078e0a0b */
[----:B------:R-:W-:Y:S06]  /*a1c0*/  STL [R1+0xaec], R12 ;  /* 0x000aec0c01007387 */ /* 0x000fec0000100800 */
[----:B------:R-:W-:Y:S01]  /*a1d0*/  @!P4 IMAD.MOV R10, RZ, RZ, -R10 ;  /* 0x000000ffff0ac224 */ /* 0x000fe200078e0a0a */
[----:B------:R-:W-:Y:S04]  /*a1e0*/  STL [R1+0xaf0], R11 ;  /* 0x000af00b01007387 */ /* 0x000fe80000100800 */
[----:B------:R-:W-:Y:S01]  /*a1f0*/  STL [R1+0xaf4], R10 ;  /* 0x000af40a01007387 */ /* 0x000fe20000100800 */
[----:B----4-:R-:W-:-:S03]  /*a200*/  ISETP.GE.AND P2, PT, R15, RZ, PT ;  /* 0x000000ff0f00720c */ /* 0x010fc60003f46270 */
[----:B------:R-:W3:Y:S01]  /*a210*/  LDL.LU R27, [R1+0x1ec] ;  /* 0x0001ec00011b7983 */ /* 0x000ee20000300800 */
[----:B------:R-:W-:Y:S02]  /*a220*/  ISETP.GE.AND P1, PT, R14, RZ, PT ;  /* 0x000000ff0e00720c */ /* 0x000fe40003f26270 */
[----:B------:R-:W-:Y:S01]  /*a230*/  ISETP.GE.AND P5, PT, R5, RZ, PT ;  /* 0x000000ff0500720c */ /* 0x000fe20003fa6270 */
[----:B------:R-:W4:Y:S04]  /*a240*/  LDL.LU R15, [R1+0x1e8] ;  /* 0x0001e800010f7983 */ /* 0x000f280000300800 */
[----:B------:R-:W4:Y:S04]  /*a250*/  LDL.LU R14, [R1+0x1e4] ;  /* 0x0001e400010e7983 */ /* 0x000f280000300800 */
[----:B------:R-:W4:Y:S01]  /*a260*/  LDL.LU R5, [R1+0x1e0] ;  /* 0x0001e00001057983 */ /* 0x000f220000300800 */
[----:B-----5:R-:W-:Y:S01]  /*a270*/  ISETP.GE.AND P3, PT, R4, RZ, PT ;  /* 0x000000ff0400720c */ /* 0x020fe20003f66270 */
[----:B------:R-:W-:-:S02]  /*a280*/  @!P2 IMAD.MOV R9, RZ, RZ, -R9 ;  /* 0x000000ffff09a224 */ /* 0x000fc400078e0a09 */
[----:B------:R-:W-:Y:S01]  /*a290*/  @!P1 IMAD.MOV R8, RZ, RZ, -R8 ;  /* 0x000000ffff089224 */ /* 0x000fe200078e0a08 */
[----:B------:R-:W5:Y:S01]  /*a2a0*/  LDL.LU R4, [R1+0x1d8] ;  /* 0x0001d80001047983 */ /* 0x000f620000300800 */
[----:B------:R-:W-:Y:S01]  /*a2b0*/  ISETP.GE.AND P4, PT, R29, RZ, PT ;  /* 0x000000ff1d00720c */ /* 0x000fe20003f86270 */
[----:B------:R-:W-:Y:S02]  /*a2c0*/  @!P5 IMAD.MOV R7, RZ, RZ, -R7 ;  /* 0x000000ffff07d224 */ /* 0x000fe400078e0a07 */
[----:B------:R-:W5:Y:S01]  /*a2d0*/  LDL.LU R29, [R1+0x1d4] ;  /* 0x0001d400011d7983 */ /* 0x000f620000300800 */
[----:B------:R-:W-:Y:S02]  /*a2e0*/  ISETP.GE.AND P2, PT, R23, RZ, PT ;  /* 0x000000ff1700720c */ /* 0x000fe40003f46270 */
[----:B------:R-:W-:Y:S02]  /*a2f0*/  ISETP.GE.AND P1, PT, R24, RZ, PT ;  /* 0x000000ff1800720c */ /* 0x000fe40003f26270 */
[----:B------:R-:W-:Y:S01]  /*a300*/  @!P3 IMAD.MOV R6, RZ, RZ, -R6 ;  /* 0x000000ffff06b224 */ /* 0x000fe200078e0a06 */
[----:B------:R-:W-:Y:S04]  /*a310*/  STL [R1+0xaf8], R9 ;  /* 0x000af80901007387 */ /* 0x000fe80000100800 */
[----:B------:R-:W-:-:S04]  /*a320*/  @!P4 IMAD.MOV R3, RZ, RZ, -R3 ;  /* 0x000000ffff03c224 */ /* 0x000fc800078e0a03 */
[----:B------:R-:W-:Y:S01]  /*a330*/  @!P2 IMAD.MOV R2, RZ, RZ, -R2 ;  /* 0x000000ffff02a224 */ /* 0x000fe200078e0a02 */
[----:B------:R-:W-:Y:S04]  /*a340*/  STL [R1+0xafc], R8 ;  /* 0x000afc0801007387 */ /* 0x000fe80000100800 */
[----:B------:R-:W-:Y:S01]  /*a350*/  STL [R1+0xb00], R7 ;  /* 0x000b000701007387 */ /* 0x000fe20000100800 */
[----:B------:R-:W-:-:S03]  /*a360*/  @!P1 IMAD.MOV R0, RZ, RZ, -R0 ;  /* 0x000000ffff009224 */ /* 0x000fc600078e0a00 */
[----:B------:R-:W-:Y:S04]  /*a370*/  STL [R1+0xb04], R6 ;  /* 0x000b040601007387 */ /* 0x000fe80000100800 */
[----:B------:R3:W-:Y:S04]  /*a380*/  STL [R1+0xb08], R3 ;  /* 0x000b080301007387 */ /* 0x0007e80000100800 */
[----:B------:R4:W-:Y:S04]  /*a390*/  STL [R1+0xb0c], R2 ;  /* 0x000b0c0201007387 */ /* 0x0009e80000100800 */
[----:B------:R0:W-:Y:S01]  /*a3a0*/  STL [R1+0xb10], R0 ;  /* 0x000b100001007387 */ /* 0x0001e20000100800 */
[----:B--2---:R-:W-:-:S13]  /*a3b0*/  ISETP.GE.AND P6, PT, R26, RZ, PT ;  /* 0x000000ff1a00720c */ /* 0x004fda0003fc6270 */
[----:B------:R-:W-:-:S05]  /*a3c0*/  @!P6 IMAD.MOV R28, RZ, RZ, -R28 ;  /* 0x000000ffff1ce224 */ /* 0x000fca00078e0a1c */
[----:B------:R-:W-:Y:S01]  /*a3d0*/  STL [R1+0xb14], R28 ;  /* 0x000b141c01007387 */ /* 0x000fe20000100800 */
[C---:B---3--:R-:W-:Y:S02]  /*a3e0*/  SEL R3, R25.reuse, R27, !P0 ;  /* 0x0000001b19037207 */ /* 0x048fe40004000000 */
[----:B----4-:R-:W-:-:S03]  /*a3f0*/  SEL R2, R25, R15, !P0 ;  /* 0x0000000f19027207 */ /* 0x010fc60004000000 */
[----:B------:R1:W-:Y:S01]  /*a400*/  STL [R1+0x200], R3 ;  /* 0x0002000301007387 */ /* 0x0003e20000100800 */
[----:B0-----:R-:W-:-:S03]  /*a410*/  SEL R0, R25, R14, !P0 ;  /* 0x0000000e19007207 */ /* 0x001fc60004000000 */
[----:B------:R5:W-:Y:S01]  /*a420*/  STL [R1+0x1fc], R2 ;  /* 0x0001fc0201007387 */ /* 0x000be20000100800 */
[----:B-1----:R-:W-:-:S03]  /*a430*/  SEL R3, R25, R5, !P0 ;  /* 0x0000000519037207 */ /* 0x002fc60004000000 */
[----:B------:R0:W-:Y:S04]  /*a440*/  STL [R1+0x1f8], R0 ;  /* 0x0001f80001007387 */ /* 0x0001e80000100800 */
[----:B------:R-:W-:Y:S04]  /*a450*/  STL [R1+0x1f4], R3 ;  /* 0x0001f40301007387 */ /* 0x000fe80000100800 */
[----:B------:R-:W2:Y:S01]  /*a460*/  LDL.LU R28, [R1+0x1c4] ;  /* 0x0001c400011c7983 */ /* 0x000ea20000300800 */
[C---:B-----5:R-:W-:Y:S02]  /*a470*/  SEL R2, R25.reuse, R4, !P0 ;  /* 0x0000000419027207 */ /* 0x060fe40004000000 */
[----:B0-----:R-:W-:-:S03]  /*a480*/  SEL R0, R25, R29, !P0 ;  /* 0x0000001d19007207 */ /* 0x001fc60004000000 */
[----:B------:R-:W-:Y:S04]  /*a490*/  STL [R1+0x1f0], R2 ;  /* 0x0001f00201007387 */ /* 0x000fe80000100800 */
[----:B--2---:R0:W-:Y:S04]  /*a4a0*/  STL [R1+0xb30], R28 ;  /* 0x000b301c01007387 */ /* 0x0041e80000100800 */
[----:B------:R-:W-:Y:S04]  /*a4b0*/  STL [R1+0x1ec], R0 ;  /* 0x0001ec0001007387 */ /* 0x000fe80000100800 */
[----:B0-----:R-:W2:Y:S04]  /*a4c0*/  LDL.LU R28, [R1+0x1c8] ;  /* 0x0001c800011c7983 */ /* 0x001ea80000300800 */
[----:B--2---:R0:W-:Y:S04]  /*a4d0*/  STL [R1+0xb34], R28 ;  /* 0x000b341c01007387 */ /* 0x0041e80000100800 */
[----:B0-----:R-:W2:Y:S04]  /*a4e0*/  LDL.LU R28, [R1+0x1cc] ;  /* 0x0001cc00011c7983 */ /* 0x001ea80000300800 */
[----:B--2---:R0:W-:Y:S04]  /*a4f0*/  STL [R1+0xb38], R28 ;  /* 0x000b381c01007387 */ /* 0x0041e80000100800 */
[----:B0-----:R-:W2:Y:S04]  /*a500*/  LDL.LU R28, [R1+0x1d0] ;  /* 0x0001d000011c7983 */ /* 0x001ea80000300800 */
[----:B------:R-:W3:Y:S04]  /*a510*/  LDL.LU R0, [R1+0x1bc] ;  /* 0x0001bc0001007983 */ /* 0x000ee80000300800 */
[----:B------:R-:W4:Y:S04]  /*a520*/  LDL.LU R2, [R1+0x1b8] ;  /* 0x0001b80001027983 */ /* 0x000f280000300800 */
[----:B------:R-:W5:Y:S04]  /*a530*/  LDL.LU R3, [R1+0x1b4] ;  /* 0x0001b40001037983 */ /* 0x000f680000300800 */
        /* <DEDUP_REMOVED lines=23> */
[----:B------:R-:W5:Y:S01]  /*a6b0*/  LDL.LU R29, [R1+0x130] ;  /* 0x00013000011d7983 */ /* 0x000f620000300800 */
[----:B--2---:R-:W-:-:S05]  /*a6c0*/  SEL R28, R25, R28, !P0 ;  /* 0x0000001c191c7207 */ /* 0x004fca0004000000 */
[----:B------:R0:W-:Y:S04]  /*a6d0*/  STL [R1+0x1e8], R28 ;  /* 0x0001e81c01007387 */ /* 0x0001e80000100800 */
[----:B0-----:R-:W2:Y:S02]  /*a6e0*/  LDL.LU R28, [R1+0xb38] ;  /* 0x000b3800011c7983 */ /* 0x001ea40000300800 */
[----:B--2---:R-:W-:-:S05]  /*a6f0*/  SEL R28, R25, R28, !P0 ;  /* 0x0000001c191c7207 */ /* 0x004fca0004000000 */
[----:B------:R0:W-:Y:S04]  /*a700*/  STL [R1+0x1e4], R28 ;  /* 0x0001e41c01007387 */ /* 0x0001e80000100800 */
[----:B0-----:R-:W2:Y:S02]  /*a710*/  LDL.LU R28, [R1+0xb34] ;  /* 0x000b3400011c7983 */ /* 0x001ea40000300800 */
[----:B--2---:R-:W-:-:S05]  /*a720*/  SEL R28, R25, R28, !P0 ;  /* 0x0000001c191c7207 */ /* 0x004fca0004000000 */
[----:B------:R0:W-:Y:S04]  /*a730*/  STL [R1+0x1e0], R28 ;  /* 0x0001e01c01007387 */ /* 0x0001e80000100800 */
[----:B0-----:R-:W2:Y:S01]  /*a740*/  LDL.LU R28, [R1+0xb30] ;  /* 0x000b3000011c7983 */ /* 0x001ea20000300800 */
[C---:B----4-:R-:W-:Y:S02]  /*a750*/  SEL R2, R25.reuse, R2, !P0 ;  /* 0x0000000219027207 */ /* 0x050fe40004000000 */
[----:B--2---:R-:W-:-:S05]  /*a760*/  SEL R28, R25, R28, !P0 ;  /* 0x0000001c191c7207 */ /* 0x004fca0004000000 */
[----:B------:R3:W-:Y:S02]  /*a770*/  STL [R1+0xc], R28 ;  /* 0x00000c1c01007387 */ /* 0x0007e40000100800 */
[C---:B---3--:R-:W-:Y:S02]  /*a780*/  SEL R28, R25.reuse, R0, !P0 ;  /* 0x00000000191c7207 */ /* 0x048fe40004000000 */
[C---:B-----5:R-:W-:Y:S02]  /*a790*/  SEL R0, R25.reuse, R3, !P0 ;  /* 0x0000000319007207 */ /* 0x060fe40004000000 */
[C---:B------:R-:W-:Y:S01]  /*a7a0*/  SEL R3, R25.reuse, R6, !P0 ;  /* 0x0000000619037207 */ /* 0x040fe20004000000 */
[----:B------:R-:W-:Y:S04]  /*a7b0*/  STL [R1+0x1dc], R28 ;  /* 0x0001dc1c01007387 */ /* 0x000fe80000100800 */
[----:B------:R0:W-:Y:S04]  /*a7c0*/  STL [R1+0x1d8], R2 ;  /* 0x0001d80201007387 */ /* 0x0001e80000100800 */
[----:B------:R1:W-:Y:S04]  /*a7d0*/  STL [R1+0x1d4], R0 ;  /* 0x0001d40001007387 */ /* 0x0003e80000100800 */
[----:B------:R2:W-:Y:S01]  /*a7e0*/  STL [R1+0x1d0], R3 ;  /* 0x0001d00301007387 */ /* 0x0005e20000100800 */
[----:B0-----:R-:W-:-:S02]  /*a7f0*/  SEL R2, R25, R7, !P0 ;  /* 0x0000000719027207 */ /* 0x001fc40004000000 */
[----:B-1----:R-:W-:-:S03]  /*a800*/  SEL R0, R25, R8, !P0 ;  /* 0x0000000819007207 */ /* 0x002fc60004000000 */
[----:B------:R0:W-:Y:S01]  /*a810*/  STL [R1+0x1cc], R2 ;  /* 0x0001cc0201007387 */ /* 0x0001e20000100800 */
[----:B--2---:R-:W-:-:S03]  /*a820*/  SEL R3, R25, R9, !P0 ;  /* 0x0000000919037207 */ /* 0x004fc60004000000 */
[----:B------:R1:W-:Y:S04]  /*a830*/  STL [R1+0x1c8], R0 ;  /* 0x0001c80001007387 */ /* 0x0003e80000100800 */
[----:B------:R2:W-:Y:S01]  /*a840*/  STL [R1+0x1c4], R3 ;  /* 0x0001c40301007387 */ /* 0x0005e20000100800 */
[C---:B0-----:R-:W-:Y:S02]  /*a850*/  SEL R2, R25.reuse, R10, !P0 ;  /* 0x0000000a19027207 */ /* 0x041fe40004000000 */
        /* <DEDUP_REMOVED lines=34> */
[----:B------:R-:W-:Y:S04]  /*aa80*/  STL [R1+0x144], R3 ;  /* 0x0001440301007387 */ /* 0x000fe80000100800 */
[----:B------:R-:W2:Y:S01]  /*aa90*/  LDL.LU R28, [R1+0x11c] ;  /* 0x00011c00011c7983 */ /* 0x000ea20000300800 */
[C---:B0-----:R-:W-:Y:S02]  /*aaa0*/  SEL R2, R25.reuse, R4, !P0 ;  /* 0x0000000419027207 */ /* 0x041fe40004000000 */
[----:B-1----:R-:W-:-:S03]  /*aab0*/  SEL R0, R25, R29, !P0 ;  /* 0x0000001d19007207 */ /* 0x002fc60004000000 */
        /* <DEDUP_REMOVED lines=143> */
[C---:B---3--:R-:W-:Y:S02]  /*b3b0*/  SEL R0, R25.reuse, R0, !P0 ;  /* 0x0000000019007207 */ /* 0x048fe40004000000 */
[C---:B----4-:R-:W-:Y:S02]  /*b3c0*/  SEL R2, R25.reuse, R2, !P0 ;  /* 0x0000000219027207 */ /* 0x050fe40004000000 */
[C---:B-----5:R-:W-:Y:S02]  /*b3d0*/  SEL R3, R25.reuse, R3, !P0 ;  /* 0x0000000319037207 */ /* 0x060fe40004000000 */
[----:B------:R-:W-:-:S02]  /*b3e0*/  SEL R6, R25, R6, !P0 ;  /* 0x0000000619067207 */ /* 0x000fc40004000000 */
[C---:B------:R-:W-:Y:S02]  /*b3f0*/  SEL R7, R25.reuse, R7, !P0 ;  /* 0x0000000719077207 */ /* 0x040fe40004000000 */
[C---:B------:R-:W-:Y:S02]  /*b400*/  SEL R8, R25.reuse, R8, !P0 ;  /* 0x0000000819087207 */ /* 0x040fe40004000000 */
[C---:B------:R-:W-:Y:S02]  /*b410*/  SEL R9, R25.reuse, R9, !P0 ;  /* 0x0000000919097207 */ /* 0x040fe40004000000 */
[C---:B------:R-:W-:Y:S02]  /*b420*/  SEL R10, R25.reuse, R10, !P0 ;  /* 0x0000000a190a7207 */ /* 0x040fe40004000000 */
[C---:B------:R-:W-:Y:S02]  /*b430*/  SEL R11, R25.reuse, R11, !P0 ;  /* 0x0000000b190b7207 */ /* 0x040fe40004000000 */
        /* <DEDUP_REMOVED lines=18> */
[----:B--2---:R-:W-:-:S05]  /*b560*/  SEL R28, R25, R28, !P0 ;  /* 0x0000001c191c7207 */ /* 0x004fca0004000000 */
[----:B------:R0:W-:Y:S04]  /*b570*/  STL [R1+0xcc], R28 ;  /* 0x0000cc1c01007387 */ /* 0x0001e80000100800 */
[----:B0-----:R-:W2:Y:S04]  /*b580*/  LDL.LU R28, [R1+0xb14] ;  /* 0x000b1400011c7983 */ /* 0x001ea80000300800 */
[----:B------:R0:W-:Y:S04]  /*b590*/  STL [R1+0xc4], R0 ;  /* 0x0000c40001007387 */ /* 0x0001e80000100800 */
[----:B0-----:R-:W3:Y:S04]  /*b5a0*/  LDL.LU R0, [R1+0xb10] ;  /* 0x000b100001007983 */ /* 0x001ee80000300800 */
[----:B------:R0:W-:Y:S04]  /*b5b0*/  STL [R1+0xc0], R2 ;  /* 0x0000c00201007387 */ /* 0x0001e80000100800 */
[----:B0-----:R-:W4:Y:S04]  /*b5c0*/  LDL.LU R2, [R1+0xb0c] ;  /* 0x000b0c0001027983 */ /* 0x001f280000300800 */
[----:B------:R0:W-:Y:S04]  /*b5d0*/  STL [R1+0xbc], R3 ;  /* 0x0000bc0301007387 */ /* 0x0001e80000100800 */
[----:B0-----:R-:W5:Y:S04]  /*b5e0*/  LDL.LU R3, [R1+0xb08] ;  /* 0x000b080001037983 */ /* 0x001f680000300800 */
        /* <DEDUP_REMOVED lines=47> */
[----:B0-----:R-:W5:Y:S02]  /*b8e0*/  LDL.LU R29, [R1+0xaa8] ;  /* 0x000aa800011d7983 */ /* 0x001f640000300800 */
[----:B-----5:R-:W-:-:S05]  /*b8f0*/  SEL R29, R25, R29, !P0 ;  /* 0x0000001d191d7207 */ /* 0x020fca0004000000 */
[----:B------:R0:W-:Y:S02]  /*b900*/  STL [R1+0x28], R29 ;  /* 0x0000281d01007387 */ /* 0x0001e40000100800 */
[----:B0-----:R-:W-:Y:S02]  /*b910*/  IMAD.MOV.U32 R29, RZ, RZ, R25 ;  /* 0x000000ffff1d7224 */ /* 0x001fe400078e0019 */
[----:B------:R-:W5:Y:S03]  /*b920*/  LDL.LU R25, [R1+0xaa4] ;  /* 0x000aa40001197983 */ /* 0x000f660000300800 */
[----:B----4-:R-:W-:-:S05]  /*b930*/  SEL R4, R29, R4, !P0 ;  /* 0x000000041d047207 */ /* 0x010fca0004000000 */
[----:B------:R3:W-:Y:S02]  /*b940*/  STL [R1+0x20], R4 ;  /* 0x0000200401007387 */ /* 0x0007e40000100800 */
[----:B---3--:R-:W-:Y:S01]  /*b950*/  SEL R4, R29, R5, !P0 ;  /* 0x000000051d047207 */ /* 0x008fe20004000000 */
[----:B------:R-:W-:-:S04]  /*b960*/  IMAD.MOV.U32 R5, RZ, RZ, R29 ;  /* 0x000000ffff057224 */ /* 0x000fc800078e001d */
[----:B------:R0:W-:Y:S01]  /*b970*/  STL [R1+0x1c], R4 ;  /* 0x00001c0401007387 */ /* 0x0001e20000100800 */
[----:B--2---:R-:W-:-:S05]  /*b980*/  SEL R29, R5, R14, !P0 ;  /* 0x0000000e051d7207 */ /* 0x004fca0004000000 */
[----:B------:R-:W-:Y:S01]  /*b990*/  STL [R1+0x14], R29 ;  /* 0x0000141d01007387 */ /* 0x000fe20000100800 */
[----:B0-----:R-:W-:-:S05]  /*b9a0*/  SEL R4, R5, R15, !P0 ;  /* 0x0000000f05047207 */ /* 0x001fca0004000000 */
[----:B------:R0:W-:Y:S04]  /*b9b0*/  STL [R1+0x10], R4 ;  /* 0x0000100401007387 */ /* 0x0001e80000100800 */
[----:B0-----:R-:W2:Y:S01]  /*b9c0*/  LDL.LU R4, [R1+0x194] ;  /* 0x0001940001047983 */ /* 0x001ea20000300800 */
[C---:B------:R-:W-:Y:S02]  /*b9d0*/  SEL R14, R5.reuse, R27, !P0 ;  /* 0x0000001b050e7207 */ /* 0x040fe40004000000 */
[C---:B------:R-:W-:Y:S02]  /*b9e0*/  SEL R15, R5.reuse, R26, !P0 ;  /* 0x0000001a050f7207 */ /* 0x040fe40004000000 */
[C---:B------:R-:W-:Y:S01]  /*b9f0*/  SEL R29, R5.reuse, R24, !P0 ;  /* 0x00000018051d7207 */ /* 0x040fe20004000000 */
[----:B------:R5:W-:Y:S01]  /*ba00*/  STL [R1+0x8], R14 ;  /* 0x0000080e01007387 */ /* 0x000be20000100800 */
[----:B------:R-:W-:-:S02]  /*ba10*/  SEL R23, R5, R23, !P0 ;  /* 0x0000001705177207 */ /* 0x000fc40004000000 */
[C---:B------:R-:W-:Y:S01]  /*ba20*/  SEL R22, R5.reuse, R22, !P0 ;  /* 0x0000001605167207 */ /* 0x040fe20004000000 */
[----:B------:R-:W-:Y:S01]  /*ba30*/  STL [R1+0x4], R15 ;  /* 0x0000040f01007387 */ /* 0x000fe20000100800 */
[C---:B------:R-:W-:Y:S02]  /*ba40*/  SEL R21, R5.reuse, R21, !P0 ;  /* 0x0000001505157207 */ /* 0x040fe40004000000 */
[C---:B------:R-:W-:Y:S01]  /*ba50*/  SEL R20, R5.reuse, R20, !P0 ;  /* 0x0000001405147207 */ /* 0x040fe20004000000 */
[----:B------:R-:W-:Y:S01]  /*ba60*/  STL [R1+0xa18], R29 ;  /* 0x000a181d01007387 */ /* 0x000fe20000100800 */
        /* <DEDUP_REMOVED lines=9> */
[----:B-----5:R-:W-:-:S05]  /*bb00*/  SEL R14, R5, R25, !P0 ;  /* 0x00000019050e7207 */ /* 0x020fca0004000000 */
[----:B------:R-:W-:Y:S04]  /*bb10*/  STL [R1], R14 ;  /* 0x0000000e01007387 */ /* 0x000fe80000100800 */
[----:B------:R-:W-:Y:S04]  /*bb20*/  STL [R1+0xa1c], R23 ;  /* 0x000a1c1701007387 */ /* 0x000fe80000100800 */
        /* <DEDUP_REMOVED lines=10> */
[----:B------:R0:W-:Y:S04]  /*bbd0*/  STL [R1+0xa48], R10 ;  /* 0x000a480a01007387 */ /* 0x0001e80000100800 */
[----:B------:R1:W-:Y:S01]  /*bbe0*/  STL [R1+0xa4c], R9 ;  /* 0x000a4c0901007387 */ /* 0x0003e20000100800 */
[----:B--2---:R-:W-:Y:S01]  /*bbf0*/  IMAD R4, R4, UR4, RZ ;  /* 0x0000000404047c24 */ /* 0x004fe2000f8e02ff */
[----:B------:R-:W-:-:S02]  /*bc00*/  ULDC UR4, c[0x0][0x240] ;  /* 0x0000900000047ab9 */ /* 0x000fc40000000800 */
[----:B0-----:R-:W2:Y:S01]  /*bc10*/  LDL.LU R10, [R1+0x200] ;  /* 0x00020000010a7983 */ /* 0x001ea20000300800 */
[----:B-1----:R-:W-:-:S03]  /*bc20*/  IMAD.MOV.U32 R9, RZ, RZ, R5 ;  /* 0x000000ffff097224 */ /* 0x002fc600078e0005 */
[----:B------:R-:W3:Y:S04]  /*bc30*/  LDL.LU R11, [R1+0x1fc] ;  /* 0x0001fc00010b7983 */ /* 0x000ee80000300800 */
[----:B------:R-:W4:Y:S01]  /*bc40*/  LDL.LU R12, [R1+0x1f8] ;  /* 0x0001f800010c7983 */ /* 0x000f220000300800 */
[----:B------:R-:W-:-:S03]  /*bc50*/  SEL R14, R9, R8, !P0 ;  /* 0x00000008090e7207 */ /* 0x000fc60004000000 */
[----:B------:R-:W5:Y:S01]  /*bc60*/  LDL.LU R13, [R1+0x1f4] ;  /* 0x0001f400010d7983 */ /* 0x000f620000300800 */
[----:B------:R-:W-:-:S03]  /*bc70*/  SEL R15, R9, R7, !P0 ;  /* 0x00000007090f7207 */ /* 0x000fc60004000000 */
[----:B------:R-:W5:Y:S01]  /*bc80*/  LDL.LU R5, [R1+0x1f0] ;  /* 0x0001f00001057983 */ /* 0x000f620000300800 */
[----:B------:R-:W-:-:S03]  /*bc90*/  SEL R24, R9, R6, !P0 ;  /* 0x0000000609187207 */ /* 0x000fc60004000000 */
[----:B------:R-:W5:Y:S01]  /*bca0*/  LDL.LU R16, [R1+0x1ec] ;  /* 0x0001ec0001107983 */ /* 0x000f620000300800 */
[----:B------:R-:W-:-:S03]  /*bcb0*/  SEL R25, R9, R3, !P0 ;  /* 0x0000000309197207 */ /* 0x000fc60004000000 */
[----:B------:R-:W5:Y:S01]  /*bcc0*/  LDL.LU R17, [R1+0x1e8] ;  /* 0x0001e80001117983 */ /* 0x000f620000300800 */
[----:B------:R-:W-:-:S03]  /*bcd0*/  LEA R3, P1, R4, UR10, 0x1 ;  /* 0x0000000a04037c11 */ /* 0x000fc6000f8208ff */
[----:B------:R-:W5:Y:S04]  /*bce0*/  LDL.LU R18, [R1+0x1e4] ;  /* 0x0001e40001127983 */ /* 0x000f680000300800 */
[----:B------:R-:W5:Y:S04]  /*bcf0*/  LDL.LU R19, [R1+0x1e0] ;  /* 0x0001e00001137983 */ /* 0x000f680000300800 */
[----:B------:R-:W-:Y:S04]  /*bd00*/  STL [R1+0xa50], R14 ;  /* 0x000a500e01007387 */ /* 0x000fe80000100800 */
[----:B------:R-:W-:Y:S04]  /*bd10*/  STL [R1+0xa54], R15 ;  /* 0x000a540f01007387 */ /* 0x000fe80000100800 */
[----:B------:R-:W-:Y:S04]  /*bd20*/  STL [R1+0xa58], R24 ;  /* 0x000a581801007387 */ /* 0x000fe80000100800 */
[----:B------:R-:W-:Y:S04]  /*bd30*/  STL [R1+0xa5c], R25 ;  /* 0x000a5c1901007387 */ /* 0x000fe80000100800 */
[----:B------:R-:W5:Y:S04]  /*bd40*/  LDL.LU R20, [R1+0xc] ;  /* 0x00000c0001147983 */ /* 0x000f680000300800 */
[----:B------:R-:W5:Y:S04]  /*bd50*/  LDL.LU R21, [R1+0x1dc] ;  /* 0x0001dc0001157983 */ /* 0x000f680000300800 */
[----:B------:R-:W-:Y:S04]  /*bd60*/  STL [R1+0x7a0], R3 ;  /* 0x0007a00301007387 */ /* 0x000fe80000100800 */
[----:B------:R-:W5:Y:S01]  /*bd70*/  LDL.LU R22, [R1+0x1d8] ;  /* 0x0001d80001167983 */ /* 0x000f620000300800 */
[----:B------:R-:W-:-:S02]  /*bd80*/  SEL R26, R9, R2, !P0 ;  /* 0x00000002091a7207 */ /* 0x000fc40004000000 */
[C---:B------:R-:W-:Y:S01]  /*bd90*/  SEL R27, R9.reuse, R0, !P0 ;  /* 0x00000000091b7207 */ /* 0x040fe20004000000 */
[----:B------:R-:W5:Y:S01]  /*bda0*/  LDL.LU R23, [R1+0x1d4] ;  /* 0x0001d40001177983 */ /* 0x000f620000300800 */
[----:B------:R-:W-:Y:S02]  /*bdb0*/  SEL R28, R9, R28, !P0 ;  /* 0x0000001c091c7207 */ /* 0x000fe40004000000 */
[----:B------:R-:W-:Y:S01]  /*bdc0*/  LEA.HI.X.SX32 R0, R4, UR11, 0x1, P1 ;  /* 0x0000000b04007c11 */ /* 0x000fe200088f0eff */
[----:B------:R-:W5:Y:S01]  /*bdd0*/  LDL.LU R29, [R1+0x1d0] ;  /* 0x0001d000011d7983 */ /* 0x000f620000300800 */
[----:B------:R-:W-:-:S03]  /*bde0*/  ULDC.64 UR10, c[0x0][0x218] ;  /* 0x00008600000a7ab9 */ /* 0x000fc60000000a00 */
[----:B------:R-:W-:Y:S04]  /*bdf0*/  STL [R1+0xa60], R26 ;  /* 0x000a601a01007387 */ /* 0x000fe80000100800 */
[----:B------:R-:W-:Y:S04]  /*be00*/  STL [R1+0xa64], R27 ;  /* 0x000a641b01007387 */ /* 0x000fe80000100800 */
[----:B------:R-:W-:Y:S04]  /*be10*/  STL [R1+0xa68], R28 ;  /* 0x000a681c01007387 */ /* 0x000fe80000100800 */
[----:B------:R2:W-:Y:S02]  /*be20*/  STL [R1+0x79c], R0 ;  /* 0x00079c0001007387 */ /* 0x0005e40000100800 */
[----:B--2---:R-:W-:-:S02]  /*be30*/  IMAD R0, R10, UR4, RZ ;  /* 0x000000040a007c24 */ /* 0x004fc4000f8e02ff */
[----:B---3--:R-:W-:Y:S02]  /*be40*/  IMAD R8, R11, UR4, RZ ;  /* 0x000000040b087c24 */ /* 0x008fe4000f8e02ff */
[----:B----4-:R-:W-:-:S03]  /*be50*/  IMAD R7, R12, UR4, RZ ;  /* 0x000000040c077c24 */ /* 0x010fc6000f8e02ff */
[----:B------:R-:W-:Y:S01]  /*be60*/  STL [R1+0xa6c], R8 ;  /* 0x000a6c0801007387 */ /* 0x000fe20000100800 */
[----:B-----5:R-:W-:-:S03]  /*be70*/  IMAD R6, R13, UR4, RZ ;  /* 0x000000040d067c24 */ /* 0x020fc6000f8e02ff */
[----:B------:R0:W-:Y:S01]  /*be80*/  STL [R1+0x194], R0 ;  /* 0x0001940001007387 */ /* 0x0001e20000100800 */
[----:B------:R-:W-:-:S03]  /*be90*/  IMAD R5, R5, UR4, RZ ;  /* 0x0000000405057c24 */ /* 0x000fc6000f8e02ff */
[----:B------:R-:W-:Y:S01]  /*bea0*/  STL [R1+0xa70], R7 ;  /* 0x000a700701007387 */ /* 0x000fe20000100800 */
[----:B------:R-:W-:-:S03]  /*beb0*/  IMAD R4, R16, UR4, RZ ;  /* 0x0000000410047c24 */ /* 0x000fc6000f8e02ff */
[----:B------:R-:W-:Y:S01]  /*bec0*/  STL [R1+0xa74], R6 ;  /* 0x000a740601007387 */ /* 0x000fe20000100800 */
[----:B------:R-:W-:-:S03]  /*bed0*/  IMAD R3, R17, UR4, RZ ;  /* 0x0000000411037c24 */ /* 0x000fc6000f8e02ff */
[----:B------:R-:W-:Y:S01]  /*bee0*/  STL [R1+0xa78], R5 ;  /* 0x000a780501007387 */ /* 0x000fe20000100800 */
[----:B------:R-:W-:-:S03]  /*bef0*/  IMAD R2, R18, UR4, RZ ;  /* 0x0000000412027c24 */ /* 0x000fc6000f8e02ff */
[----:B------:R-:W-:Y:S01]  /*bf00*/  STL [R1+0xa7c], R4 ;  /* 0x000a7c0401007387 */ /* 0x000fe20000100800 */
[----:B0-----:R-:W-:-:S03]  /*bf10*/  IMAD R0, R19, UR4, RZ ;  /* 0x0000000413007c24 */ /* 0x001fc6000f8e02ff */
[----:B------:R0:W-:Y:S04]  /*bf20*/  STL [R1+0xa80], R3 ;  /* 0x000a800301007387 */ /* 0x0001e80000100800 */
[----:B------:R1:W-:Y:S04]  /*bf30*/  STL [R1+0xa84], R2 ;  /* 0x000a840201007387 */ /* 0x0003e80000100800 */
[----:B------:R2:W-:Y:S01]  /*bf40*/  STL [R1+0xa88], R0 ;  /* 0x000a880001007387 */ /* 0x0005e20000100800 */
[----:B0-----:R-:W-:Y:S02]  /*bf50*/  IMAD R3, R20, UR4, RZ ;  /* 0x0000000414037c24 */ /* 0x001fe4000f8e02ff */
[----:B-1----:R-:W-:-:S03]  /*bf60*/  IMAD R2, R21, UR4, RZ ;  /* 0x0000000415027c24 */ /* 0x002fc6000f8e02ff */
[----:B------:R-:W-:Y:S01]  /*bf70*/  STL [R1+0xc], R3 ;  /* 0x00000c0301007387 */ /* 0x000fe20000100800 */
[----:B--2---:R-:W-:-:S03]  /*bf80*/  IMAD R0, R22, UR4, RZ ;  /* 0x0000000416007c24 */ /* 0x004fc6000f8e02ff */
[----:B------:R-:W-:Y:S04]  /*bf90*/  STL [R1+0x18], R2 ;  /* 0x0000180201007387 */ /* 0x000fe80000100800 */
[----:B------:R0:W-:Y:S04]  /*bfa0*/  STL [R1+0x24], R0 ;  /* 0x0000240001007387 */ /* 0x0001e80000100800 */
[----:B0-----:R-:W2:Y:S01]  /*bfb0*/  LDL.LU R0, [R1+0x1c4] ;  /* 0x0001c40001007983 */ /* 0x001ea20000300800 */
[----:B------:R-:W-:Y:S02]  /*bfc0*/  IMAD R3, R23, UR4, RZ ;  /* 0x0000000417037c24 */ /* 0x000fe4000f8e02ff */
[----:B------:R-:W-:-:S03]  /*bfd0*/  IMAD R2, R29, UR4, RZ ;  /* 0x000000041d027c24 */ /* 0x000fc6000f8e02ff */
[----:B------:R-:W-:Y:S04]  /*bfe0*/  STL [R1+0x30], R3 ;  /* 0x0000300301007387 */ /* 0x000fe80000100800 */
[----:B--2---:R0:W-:Y:S04]  /*bff0*/  STL [R1+0xa9c], R0 ;  /* 0x000a9c0001007387 */ /* 0x0041e80000100800 */
[----:B------:R-:W-:Y:S04]  /*c000*/  STL [R1+0x3c], R2 ;  /* 0x00003c0201007387 */ /* 0x000fe80000100800 */
        /* <DEDUP_REMOVED lines=31> */
[----:B--2---:R-:W-:-:S05]  /*c200*/  IMAD R0, R0, UR4, RZ ;  /* 0x0000000400007c24 */ /* 0x004fca000f8e02ff */
[----:B------:R0:W-:Y:S04]  /*c210*/  STL [R1+0x48], R0 ;  /* 0x0000480001007387 */ /* 0x0001e80000100800 */
[----:B0-----:R-:W2:Y:S02]  /*c220*/  LDL.LU R0, [R1+0xaa0] ;  /* 0x000aa00001007983 */ /* 0x001ea40000300800 */
[----:B--2---:R-:W-:-:S05]  /*c230*/  IMAD R0, R0, UR4, RZ ;  /* 0x0000000400007c24 */ /* 0x004fca000f8e02ff */
[----:B------:R0:W-:Y:S04]  /*c240*/  STL [R1+0x50], R0 ;  /* 0x0000500001007387 */ /* 0x0001e80000100800 */
[----:B0-----:R-:W2:Y:S01]  /*c250*/  LDL.LU R0, [R1+0xa9c] ;  /* 0x000a9c0001007983 */ /* 0x001ea20000300800 */
[----:B---3--:R-:W-:Y:S02]  /*c260*/  IMAD R2, R2, UR4, RZ ;  /* 0x0000000402027c24 */ /* 0x008fe4000f8e02ff */
[----:B--2---:R-:W-:-:S05]  /*c270*/  IMAD R0, R0, UR4, RZ ;  /* 0x0000000400007c24 */ /* 0x004fca000f8e02ff */
[----:B------:R4:W-:Y:S04]  /*c280*/  STL [R1+0x60], R0 ;  /* 0x0000600001007387 */ /* 0x0009e80000100800 */
[----:B------:R0:W-:Y:S01]  /*c290*/  STL [R1+0x6c], R2 ;  /* 0x00006c0201007387 */ /* 0x0001e20000100800 */
[----:B----4-:R-:W-:Y:S02]  /*c2a0*/  IMAD R0, R3, UR4, RZ ;  /* 0x0000000403007c24 */ /* 0x010fe4000f8e02ff */
[----:B-----5:R-:W-:Y:S02]  /*c2b0*/  IMAD R3, R4, UR4, RZ ;  /* 0x0000000404037c24 */ /* 0x020fe4000f8e02ff */
[----:B0-----:R-:W-:Y:S01]  /*c2c0*/  IMAD R2, R5, UR4, RZ ;  /* 0x0000000405027c24 */ /* 0x001fe2000f8e02ff */
[----:B------:R0:W-:Y:S04]  /*c2d0*/  STL [R1+0x78], R0 ;  /* 0x0000780001007387 */ /* 0x0001e80000100800 */
[----:B------:R1:W-:Y:S01]  /*c2e0*/  STL [R1+0x84], R3 ;  /* 0x0000840301007387 */ /* 0x0003e20000100800 */
[----:B0-----:R-:W-:-:S03]  /*c2f0*/  IMAD R0, R6, UR4, RZ ;  /* 0x0000000406007c24 */ /* 0x001fc6000f8e02ff */
[----:B------:R0:W-:Y:S01]  /*c300*/  STL [R1+0x90], R2 ;  /* 0x0000900201007387 */ /* 0x0001e20000100800 */
[----:B-1----:R-:W-:-:S03]  /*c310*/  IMAD R3, R7, UR4, RZ ;  /* 0x0000000407037c24 */ /* 0x002fc6000f8e02ff */
[----:B------:R1:W-:Y:S01]  /*c320*/  STL [R1+0xa0], R0 ;  /* 0x0000a00001007387 */ /* 0x0003e20000100800 */
[----:B0-----:R-:W-:-:S03]  /*c330*/  IMAD R2, R8, UR4, RZ ;  /* 0x0000000408027c24 */ /* 0x001fc6000f8e02ff */
[----:B------:R0:W-:Y:S01]  /*c340*/  STL [R1+0xac], R3 ;  /* 0x0000ac0301007387 */ /* 0x0001e20000100800 */
[----:B-1----:R-:W-:-:S03]  /*c350*/  IMAD R0, R28, UR4, RZ ;  /* 0x000000041c007c24 */ /* 0x002fc6000f8e02ff */
[----:B------:R1:W-:Y:S04]  /*c360*/  STL [R1+0xb8], R2 ;  /* 0x0000b80201007387 */ /* 0x0003e80000100800 */
[----:B------:R2:W-:Y:S01]  /*c370*/  STL [R1+0xc8], R0 ;  /* 0x0000c80001007387 */ /* 0x0005e20000100800 */
[----:B0-----:R-:W-:Y:S02]  /*c380*/  IMAD R3, R27, UR4, RZ ;  /* 0x000000041b037c24 */ /* 0x001fe4000f8e02ff */
[----:B-1----:R-:W-:-:S03]  /*c390*/  IMAD R2, R26, UR4, RZ ;  /* 0x000000041a027c24 */ /* 0x002fc6000f8e02ff */
[----:B------:R0:W-:Y:S01]  /*c3a0*/  STL [R1+0xd0], R3 ;  /* 0x0000d00301007387 */ /* 0x0001e20000100800 */
[----:B--2---:R-:W-:-:S03]  /*c3b0*/  IMAD R0, R25, UR4, RZ ;  /* 0x0000000419007c24 */ /* 0x004fc6000f8e02ff */
        /* <DEDUP_REMOVED lines=165> */
[----:B------:R-:W5:Y:S01]  /*ce10*/  LDL.LU R29, [R1] ;  /* 0x00000000011d7983 */ /* 0x000f620000300800 */
[----:B--2---:R-:W-:-:S05]  /*ce20*/  IMAD R0, R0, UR4, RZ ;  /* 0x0000000400007c24 */ /* 0x004fca000f8e02ff */
[----:B------:R0:W-:Y:S04]  /*ce30*/  STL [R1+0xb0], R0 ;  /* 0x0000b00001007387 */ /* 0x0001e80000100800 */
[----:B0-----:R-:W2:Y:S02]  /*ce40*/  LDL.LU R0, [R1+0xa90] ;  /* 0x000a900001007983 */ /* 0x001ea40000300800 */
[----:B--2---:R-:W-:-:S05]  /*ce50*/  IMAD R0, R0, UR4, RZ ;  /* 0x0000000400007c24 */ /* 0x004fca000f8e02ff */
[----:B------:R0:W-:Y:S04]  /*ce60*/  STL [R1+0xa8], R0 ;  /* 0x0000a80001007387 */ /* 0x0001e80000100800 */
[----:B0-----:R-:W2:Y:S01]  /*ce70*/  LDL.LU R0, [R1+0xa8c] ;  /* 0x000a8c0001007983 */ /* 0x001ea20000300800 */
[----:B---3--:R-:W-:Y:S02]  /*ce80*/  IMAD R2, R2, UR4, RZ ;  /* 0x0000000402027c24 */ /* 0x008fe4000f8e02ff */
[----:B----4-:R-:W-:Y:S02]  /*ce90*/  IMAD R3, R3, UR4, RZ ;  /* 0x0000000403037c24 */ /* 0x010fe4000f8e02ff */
[----:B-----5:R-:W-:Y:S02]  /*cea0*/  IMAD R4, R4, UR4, RZ ;  /* 0x0000000404047c24 */ /* 0x020fe4000f8e02ff */
[----:B------:R-:W-:-:S02]  /*ceb0*/  IMAD R5, R5, UR4, RZ ;  /* 0x0000000405057c24 */ /* 0x000fc4000f8e02ff */
[----:B------:R-:W-:Y:S02]  /*cec0*/  IMAD R6, R6, UR4, RZ ;  /* 0x0000000406067c24 */ /* 0x000fe4000f8e02ff */
[----:B------:R-:W-:Y:S02]  /*ced0*/  IMAD R7, R7, UR4, RZ ;  /* 0x0000000407077c24 */ /* 0x000fe4000f8e02ff */
[----:B------:R-:W-:Y:S02]  /*cee0*/  IMAD R8, R8, UR4, RZ ;  /* 0x0000000408087c24 */ /* 0x000fe4000f8e02ff */
[----:B------:R-:W-:Y:S02]  /*cef0*/  IMAD R28, R28, UR4, RZ ;  /* 0x000000041c1c7c24 */ /* 0x000fe4000f8e02ff */
[----:B------:R-:W-:Y:S02]  /*cf00*/  IMAD R27, R27, UR4, RZ ;  /* 0x000000041b1b7c24 */ /* 0x000fe4000f8e02ff */
        /* <DEDUP_REMOVED lines=19> */
[----:B--2---:R-:W-:-:S05]  /*d040*/  IMAD R0, R0, UR4, RZ ;  /* 0x0000000400007c24 */ /* 0x004fca000f8e02ff */
        /* <DEDUP_REMOVED lines=56> */
[----:B------:R0:W-:Y:S04]  /*d3d0*/  STL [R1], R29 ;  /* 0x0000001d01007387 */ /* 0x0001e80000100800 */
[----:B0-----:R-:W2:Y:S01]  /*d3e0*/  LDL.LU R29, [R1+0xa18] ;  /* 0x000a1800011d7983 */ /* 0x001ea20000300800 */
[----:B---3--:R-:W-:-:S02]  /*d3f0*/  IMAD R14, R14, UR4, RZ ;  /* 0x000000040e0e7c24 */ /* 0x008fc4000f8e02ff */
[----:B----4-:R-:W-:Y:S02]  /*d400*/  IMAD R9, R9, UR4, RZ ;  /* 0x0000000409097c24 */ /* 0x010fe4000f8e02ff */
[----:B-----5:R-:W-:Y:S02]  /*d410*/  IMAD R10, R10, UR4, RZ ;  /* 0x000000040a0a7c24 */ /* 0x020fe4000f8e02ff */
[----:B--2---:R-:W-:Y:S02]  /*d420*/  IMAD R11, R11, UR4, RZ ;  /* 0x000000040b0b7c24 */ /* 0x004fe4000f8e02ff */
        /* <DEDUP_REMOVED lines=10> */
[----:B------:R-:W-:-:S05]  /*d4d0*/  IMAD R29, R29, UR4, RZ ;  /* 0x000000041d1d7c24 */ /* 0x000fca000f8e02ff */
[----:B------:R0:W-:Y:S04]  /*d4e0*/  STL [R1+0x9dc], R29 ;  /* 0x0009dc1d01007387 */ /* 0x0001e80000100800 */
[----:B0-----:R-:W2:Y:S04]  /*d4f0*/  LDL.LU R29, [R1+0x18] ;  /* 0x00001800011d7983 */ /* 0x001ea80000300800 */
[----:B------:R0:W-:Y:S04]  /*d500*/  STL [R1+0x9e0], R23 ;  /* 0x0009e01701007387 */ /* 0x0001e80000100800 */
[----:B0-----:R-:W3:Y:S04]  /*d510*/  LDL.LU R23, [R1+0xc] ;  /* 0x00000c0001177983 */ /* 0x001ee80000300800 */
        /* <DEDUP_REMOVED lines=9> */
[----:B------:R1:W-:Y:S04]  /*d5b0*/  STL [R1+0xa08], R11 ;  /* 0x000a080b01007387 */ /* 0x0003e80000100800 */
[----:B------:R-:W-:Y:S01]  /*d5c0*/  STL [R1+0xa0c], R10 ;  /* 0x000a0c0a01007387 */ /* 0x000fe20000100800 */
[----:B0-----:R-:W-:-:S03]  /*d5d0*/  LEA R12, P3, R8, UR10, 0x1 ;  /* 0x0000000a080c7c11 */ /* 0x001fc6000f8608ff */
[----:B------:R0:W-:Y:S01]  /*d5e0*/  STL [R1+0xa10], R9 ;  /* 0x000a100901007387 */ /* 0x0001e20000100800 */
[----:B-1----:R-:W-:Y:S02]  /*d5f0*/  LEA R11, P2, R7, UR10, 0x1 ;  /* 0x0000000a070b7c11 */ /* 0x002fe4000f8408ff */
[----:B------:R-:W-:Y:S01]  /*d600*/  LEA R13, P1, R6, UR10, 0x1 ;  /* 0x0000000a060d7c11 */ /* 0x000fe2000f8208ff */
[----:B0-----:R-:W4:Y:S04]  /*d610*/  LDL.LU R9, [R1+0x48] ;  /* 0x0000480001097983 */ /* 0x001f280000300800 */
[----:B------:R0:W-:Y:S01]  /*d620*/  STL [R1+0xa14], R14 ;  /* 0x000a140e01007387 */ /* 0x0001e20000100800 */
[----:B------:R-:W-:-:S03]  /*d630*/  LEA R16, P5, R3, UR10, 0x1 ;  /* 0x0000000a03107c11 */ /* 0x000fc6000f8a08ff */
[----:B0-----:R-:W5:Y:S04]  /*d640*/  LDL.LU R14, [R1+0x3c] ;  /* 0x00003c00010e7983 */ /* 0x001f680000300800 */
[----:B------:R-:W4:Y:S04]  /*d650*/  LDL.LU R10, [R1+0x50] ;  /* 0x00005000010a7983 */ /* 0x000f280000300800 */
[----:B------:R0:W-:Y:S04]  /*d660*/  STL [R1+0x390], R12 ;  /* 0x0003900c01007387 */ /* 0x0001e80000100800 */
[----:B------:R1:W-:Y:S01]  /*d670*/  STL [R1+0x388], R11 ;  /* 0x0003880b01007387 */ /* 0x0003e20000100800 */
[----:B0-----:R-:W-:-:S03]  /*d680*/  LEA R12, P0, R5, UR10, 0x1 ;  /* 0x0000000a050c7c11 */ /* 0x001fc6000f8008ff */
[----:B-1----:R-:W4:Y:S04]  /*d690*/  LDL.LU R11, [R1+0x60] ;  /* 0x00006000010b7983 */ /* 0x002f280000300800 */
[----:B------:R0:W-:Y:S04]  /*d6a0*/  STL [R1+0x380], R13 ;  /* 0x0003800d01007387 */ /* 0x0001e80000100800 */
[----:B------:R1:W-:Y:S01]  /*d6b0*/  STL [R1+0x378], R12 ;  /* 0x0003780c01007387 */ /* 0x0003e20000100800 */
[----:B0-----:R-:W-:-:S03]  /*d6c0*/  LEA R13, P6, R4, UR10, 0x1 ;  /* 0x0000000a040d7c11 */ /* 0x001fc6000f8c08ff */
[----:B-1----:R-:W4:Y:S04]  /*d6d0*/  LDL.LU R12, [R1+0x6c] ;  /* 0x00006c00010c7983 */ /* 0x002f280000300800 */
[----:B------:R0:W-:Y:S04]  /*d6e0*/  STL [R1+0x370], R13 ;  /* 0x0003700d01007387 */ /* 0x0001e80000100800 */
[----:B------:R1:W-:Y:S01]  /*d6f0*/  STL [R1+0x368], R16 ;  /* 0x0003681001007387 */ /* 0x0003e20000100800 */
[----:B0-----:R-:W-:Y:S02]  /*d700*/  LEA R13, P4, R2, UR10, 0x1 ;  /* 0x0000000a020d7c11 */ /* 0x001fe4000f8808ff */
[----:B-1----:R-:W-:-:S02]  /*d710*/  LEA.HI.X.SX32 R16, R8, UR11, 0x1, P3 ;  /* 0x0000000b08107c11 */ /* 0x002fc400098f0eff */
[----:B------:R-:W5:Y:S01]  /*d720*/  LDL.LU R8, [R1+0x30] ;  /* 0x0000300001087983 */ /* 0x000f620000300800 */
[----:B------:R-:W-:-:S03]  /*d730*/  LEA.HI.X.SX32 R17, R7, UR11, 0x1, P2 ;  /* 0x0000000b07117c11 */ /* 0x000fc600090f0eff */
[----:B------:R0:W-:Y:S04]  /*d740*/  STL [R1+0x360], R13 ;  /* 0x0003600d01007387 */ /* 0x0001e80000100800 */
[----:B0-----:R-:W4:Y:S04]  /*d750*/  LDL.LU R13, [R1+0x78] ;  /* 0x00007800010d7983 */ /* 0x001f280000300800 */
[----:B------:R0:W-:Y:S04]  /*d760*/  STL [R1+0x53c], R16 ;  /* 0x00053c1001007387 */ /* 0x0001e80000100800 */
[----:B------:R-:W5:Y:S01]  /*d770*/  LDL.LU R7, [R1+0x24] ;  /* 0x0000240001077983 */ /* 0x000f620000300800 */
[----:B0-----:R-:W-:-:S05]  /*d780*/  LEA R16, P3, R0, UR10, 0x1 ;  /* 0x0000000a00107c11 */ /* 0x001fca000f8608ff */
[----:B------:R0:W-:Y:S04]  /*d790*/  STL [R1+0x358], R16 ;  /* 0x0003581001007387 */ /* 0x0001e80000100800 */
[----:B0-----:R-:W4:Y:S01]  /*d7a0*/  LDL.LU R16, [R1+0x84] ;  /* 0x0000840001107983 */ /* 0x001f220000300800 */
[----:B------:R-:W-:-:S03]  /*d7b0*/  LEA.HI.X.SX32 R6, R6, UR11, 0x1, P1 ;  /* 0x0000000b06067c11 */ /* 0x000fc600088f0eff */
[----:B------:R0:W-:Y:S04]  /*d7c0*/  STL [R1+0x534], R17 ;  /* 0x0005341101007387 */ /* 0x0001e80000100800 */
[----:B0-----:R-:W4:Y:S01]  /*d7d0*/  LDL.LU R17, [R1+0x90] ;  /* 0x0000900001117983 */ /* 0x001f220000300800 */
[----:B------:R-:W-:Y:S02]  /*d7e0*/  LEA.HI.X.SX32 R4, R4, UR11, 0x1, P6 ;  /* 0x0000000b04047c11 */ /* 0x000fe4000b0f0eff */
[----:B------:R-:W-:Y:S02]  /*d7f0*/  LEA.HI.X.SX32 R2, R2, UR11, 0x1, P4 ;  /* 0x0000000b02027c11 */ /* 0x000fe4000a0f0eff */
[----:B--2---:R-:W-:Y:S02]  /*d800*/  LEA R19, P1, R29, UR10, 0x1 ;  /* 0x0000000a1d137c11 */ /* 0x004fe4000f8208ff */
[----:B---3--:R-:W-:-:S05]  /*d810*/  LEA R18, P2, R23, UR10, 0x1 ;  /* 0x0000000a17127c11 */ /* 0x008fca000f8408ff */
[----:B------:R0:W-:Y:S04]  /*d820*/  STL [R1+0x350], R18 ;  /* 0x0003501201007387 */ /* 0x0001e80000100800 */
[----:B------:R1:W-:Y:S04]  /*d830*/  STL [R1+0x52c], R6 ;  /* 0x00052c0601007387 */ /* 0x0003e80000100800 */
[----:B0-----:R-:W2:Y:S01]  /*d840*/  LDL.LU R18, [R1+0xa0] ;  /* 0x0000a00001127983 */ /* 0x001ea20000300800 */
[----:B-1----:R-:W-:-:S03]  /*d850*/  LEA.HI.X.SX32 R6, R5, UR11, 0x1, P0 ;  /* 0x0000000b05067c11 */ /* 0x002fc600080f0eff */
[----:B------:R0:W-:Y:S04]  /*d860*/  STL [R1+0x348], R19 ;  /* 0x0003481301007387 */ /* 0x0001e80000100800 */
[----:B------:R-:W-:Y:S04]  /*d870*/  STL [R1+0x524], R6 ;  /* 0x0005240601007387 */ /* 0x000fe80000100800 */
[----:B0-----:R-:W3:Y:S01]  /*d880*/  LDL.LU R19, [R1+0xac] ;  /* 0x0000ac0001137983 */ /* 0x001ee20000300800 */
[----:B-----5:R-:W-:-:S05]  /*d890*/  LEA R5, P0, R7, UR10, 0x1 ;  /* 0x0000000a07057c11 */ /* 0x020fca000f8008ff */
[----:B------:R0:W-:Y:S04]  /*d8a0*/  STL [R1+0x340], R5 ;  /* 0x0003400501007387 */ /* 0x0001e80000100800 */
[----:B------:R1:W-:Y:S04]  /*d8b0*/  STL [R1+0x51c], R4 ;  /* 0x00051c0401007387 */ /* 0x0003e80000100800 */
[----:B------:R-:W5:Y:S01]  /*d8c0*/  LDL.LU R20, [R1+0xb8] ;  /* 0x0000b80001147983 */ /* 0x000f620000300800 */
[----:B0-----:R-:W-:Y:S02]  /*d8d0*/  LEA R5, P6, R8, UR10, 0x1 ;  /* 0x0000000a08057c11 */ /* 0x001fe4000f8c08ff */
[----:B-1----:R-:W-:-:S03]  /*d8e0*/  LEA.HI.X.SX32 R4, R3, UR11, 0x1, P5 ;  /* 0x0000000b03047c11 */ /* 0x002fc6000a8f0eff */
[----:B------:R-:W-:Y:S04]  /*d8f0*/  STL [R1+0x338], R5 ;  /* 0x0003380501007387 */ /* 0x000fe80000100800 */
[----:B------:R-:W-:Y:S01]  /*d900*/  STL [R1+0x36c], R4 ;  /* 0x00036c0401007387 */ /* 0x000fe20000100800 */
[----:B------:R-:W-:-:S03]  /*d910*/  LEA R3, P5, R14, UR10, 0x1 ;  /* 0x0000000a0e037c11 */ /* 0x000fc6000f8a08ff */
[----:B------:R-:W5:Y:S04]  /*d920*/  LDL.LU R21, [R1+0xc8] ;  /* 0x0000c80001157983 */ /* 0x000f680000300800 */
[----:B------:R4:W-:Y:S04]  /*d930*/  STL [R1+0x330], R3 ;  /* 0x0003300301007387 */ /* 0x0009e80000100800 */
[----:B------:R0:W-:Y:S04]  /*d940*/  STL [R1+0x364], R2 ;  /* 0x0003640201007387 */ /* 0x0001e80000100800 */
[----:B------:R-:W5:Y:S01]  /*d950*/  LDL.LU R22, [R1+0xd0] ;  /* 0x0000d00001167983 */ /* 0x000f620000300800 */
[----:B----4-:R-:W-:-:S02]  /*d960*/  LEA R3, P4, R9, UR10, 0x1 ;  /* 0x0000000a09037c11 */ /* 0x010fc4000f8808ff */
[----:B0-----:R-:W-:-:S03]  /*d970*/  LEA.HI.X.SX32 R2, R0, UR11, 0x1, P3 ;  /* 0x0000000b00027c11 */ /* 0x001fc600098f0eff */
[----:B------:R-:W-:Y:S04]  /*d980*/  STL [R1+0x328], R3 ;  /* 0x0003280301007387 */ /* 0x000fe80000100800 */
[----:B------:R0:W-:Y:S01]  /*d990*/  STL [R1+0x35c], R2 ;  /* 0x00035c0201007387 */ /* 0x0001e20000100800 */
[----:B------:R-:W-:Y:S02]  /*d9a0*/  LEA R0, P3, R10, UR10, 0x1 ;  /* 0x0000000a0a007c11 */ /* 0x000fe4000f8608ff */
[----:B0-----:R-:W-:Y:S02]  /*d9b0*/  LEA.HI.X.SX32 R2, R23, UR11, 0x1, P2 ;  /* 0x0000000b17027c11 */ /* 0x001fe400090f0eff */
[----:B------:R-:W4:Y:S04]  /*d9c0*/  LDL.LU R23, [R1+0xe0] ;  /* 0x0000e00001177983 */ /* 0x000f280000300800 */
[----:B------:R-:W-:Y:S04]  /*d9d0*/  STL [R1+0x320], R0 ;  /* 0x0003200001007387 */ /* 0x000fe80000100800 */
[----:B------:R0:W-:Y:S02]  /*d9e0*/  STL [R1+0x354], R2 ;  /* 0x0003540201007387 */ /* 0x0001e40000100800 */
[----:B0-----:R-:W-:-:S02]  /*d9f0*/  LEA.HI.X.SX32 R2, R29, UR11, 0x1, P1 ;  /* 0x0000000b1d027c11 */ /* 0x001fc400088f0eff */
[----:B------:R-:W4:Y:S01]  /*da00*/  LDL.LU R29, [R1+0xe8] ;  /* 0x0000e800011d7983 */ /* 0x000f220000300800 */
[----:B------:R-:W-:-:S05]  /*da10*/  LEA R0, P2, R11, UR10, 0x1 ;  /* 0x0000000a0b007c11 */ /* 0x000fca000f8408ff */
[----:B------:R-:W-:Y:S04]  /*da20*/  STL [R1+0x318], R0 ;  /* 0x0003180001007387 */ /* 0x000fe80000100800 */
[----:B------:R0:W-:Y:S02]  /*da30*/  STL [R1+0x34c], R2 ;  /* 0x00034c0201007387 */ /* 0x0001e40000100800 */
[----:B0-----:R-:W-:Y:S02]  /*da40*/  LEA.HI.X.SX32 R2, R7, UR11, 0x1, P0 ;  /* 0x0000000b07027c11 */ /* 0x001fe400080f0eff */
[----:B------:R-:W4:Y:S01]  /*da50*/  LDL.LU R7, [R1+0xf8] ;  /* 0x0000f80001077983 */ /* 0x000f220000300800 */
[----:B------:R-:W-:-:S05]  /*da60*/  LEA R0, P1, R12, UR10, 0x1 ;  /* 0x0000000a0c007c11 */ /* 0x000fca000f8208ff */
[----:B------:R-:W-:Y:S04]  /*da70*/  STL [R1+0x398], R0 ;  /* 0x0003980001007387 */ /* 0x000fe80000100800 */
[----:B------:R0:W-:Y:S02]  /*da80*/  STL [R1+0x344], R2 ;  /* 0x0003440201007387 */ /* 0x0001e40000100800 */
[----:B0-----:R-:W-:Y:S02]  /*da90*/  LEA.HI.X.SX32 R2, R8, UR11, 0x1, P6 ;  /* 0x0000000b08027c11 */ /* 0x001fe4000b0f0eff */
[----:B------:R-:W4:Y:S01]  /*daa0*/  LDL.LU R8, [R1+0x104] ;  /* 0x0001040001087983 */ /* 0x000f220000300800 */
[----:B------:R-:W-:-:S05]  /*dab0*/  LEA R0, P0, R13, UR10, 0x1 ;  /* 0x0000000a0d007c11 */ /* 0x000fca000f8008ff */
[----:B------:R0:W-:Y:S04]  /*dac0*/  STL [R1+0x39c], R0 ;  /* 0x00039c0001007387 */ /* 0x0001e80000100800 */
[----:B------:R1:W-:Y:S01]  /*dad0*/  STL [R1+0x33c], R2 ;  /* 0x00033c0201007387 */ /* 0x0003e20000100800 */
[----:B0-----:R-:W-:Y:S02]  /*dae0*/  LEA R0, P6, R16, UR10, 0x1 ;  /* 0x0000000a10007c11 */ /* 0x001fe4000f8c08ff */
[----:B-1----:R-:W-:Y:S02]  /*daf0*/  LEA.HI.X.SX32 R2, R14, UR11, 0x1, P5 ;  /* 0x0000000b0e027c11 */ /* 0x002fe4000a8f0eff */
[----:B------:R-:W4:Y:S04]  /*db00*/  LDL.LU R14, [R1+0x110] ;  /* 0x00011000010e7983 */ /* 0x000f280000300800 */
[----:B------:R-:W-:Y:S04]  /*db10*/  STL [R1+0x3a0], R0 ;  /* 0x0003a00001007387 */ /* 0x000fe80000100800 */
[----:B------:R0:W-:Y:S02]  /*db20*/  STL [R1+0x334], R2 ;  /* 0x0003340201007387 */ /* 0x0001e40000100800 */
[----:B0-----:R-:W-:-:S02]  /*db30*/  LEA.HI.X.SX32 R2, R9, UR11, 0x1, P4 ;  /* 0x0000000b09027c11 */ /* 0x001fc4000a0f0eff */
[----:B------:R-:W4:Y:S01]  /*db40*/  LDL.LU R9, [R1+0x11c] ;  /* 0x00011c0001097983 */ /* 0x000f220000300800 */
[----:B------:R-:W-:-:S05]  /*db50*/  LEA R0, P5, R17, UR10, 0x1 ;  /* 0x0000000a11007c11 */ /* 0x000fca000f8a08ff */
[----:B------:R2:W-:Y:S04]  /*db60*/  STL [R1+0x3a4], R0 ;  /* 0x0003a40001007387 */ /* 0x0005e80000100800 */
[----:B------:R0:W-:Y:S01]  /*db70*/  STL [R1+0x32c], R2 ;  /* 0x00032c0201007387 */ /* 0x0001e20000100800 */
[----:B--2---:R-:W-:Y:S02]  /*db80*/  LEA R0, P4, R18, UR10, 0x1 ;  /* 0x0000000a12007c11 */ /* 0x004fe4000f8808ff */
[----:B0-----:R-:W-:Y:S02]  /*db90*/  LEA.HI.X.SX32 R2, R10, UR11, 0x1, P3 ;  /* 0x0000000b0a027c11 */ /* 0x001fe400098f0eff */
[----:B------:R-:W2:Y:S04]  /*dba0*/  LDL.LU R10, [R1+0x12c] ;  /* 0x00012c00010a7983 */ /* 0x000ea80000300800 */
[----:B------:R3:W-:Y:S04]  /*dbb0*/  STL [R1+0x3a8], R0 ;  /* 0x0003a80001007387 */ /* 0x0007e80000100800 */
[----:B------:R0:W-:Y:S01]  /*dbc0*/  STL [R1+0x324], R2 ;  /* 0x0003240201007387 */ /* 0x0001e20000100800 */
[----:B---3--:R-:W-:-:S02]  /*dbd0*/  LEA R0, P3, R19, UR10, 0x1 ;  /* 0x0000000a13007c11 */ /* 0x008fc4000f8608ff */
[----:B0-----:R-:W-:Y:S02]  /*dbe0*/  LEA.HI.X.SX32 R2, R11, UR11, 0x1, P2 ;  /* 0x0000000b0b027c11 */ /* 0x001fe400090f0eff */
[----:B------:R-:W3:Y:S04]  /*dbf0*/  LDL.LU R11, [R1+0x138] ;  /* 0x00013800010b7983 */ /* 0x000ee80000300800 */
[----:B------:R-:W-:Y:S04]  /*dc00*/  STL [R1+0x3ac], R0 ;  /* 0x0003ac0001007387 */ /* 0x000fe80000100800 */
[----:B------:R0:W-:Y:S02]  /*dc10*/  STL [R1+0x31c], R2 ;  /* 0x00031c0201007387 */ /* 0x0001e40000100800 */
[----:B0-----:R-:W-:-:S02]  /*dc20*/  LEA.HI.X.SX32 R2, R12, UR11, 0x1, P1 ;  /* 0x0000000b0c027c11 */ /* 0x001fc400088f0eff */
[----:B------:R-:W3:Y:S01]  /*dc30*/  LDL.LU R12, [R1+0x144] ;  /* 0x00014400010c7983 */ /* 0x000ee20000300800 */
[----:B-----5:R-:W-:-:S05]  /*dc40*/  LEA R0, P2, R20, UR10, 0x1 ;  /* 0x0000000a14007c11 */ /* 0x020fca000f8408ff */
[----:B------:R-:W-:Y:S04]  /*dc50*/  STL [R1+0x3b0], R0 ;  /* 0x0003b00001007387 */ /* 0x000fe80000100800 */
[----:B------:R0:W-:Y:S02]  /*dc60*/  STL [R1+0x310], R2 ;  /* 0x0003100201007387 */ /* 0x0001e40000100800 */
[----:B0-----:R-:W-:Y:S02]  /*dc70*/  LEA.HI.X.SX32 R2, R13, UR11, 0x1, P0 ;  /* 0x0000000b0d027c11 */ /* 0x001fe400080f0eff */
[----:B------:R-:W5:Y:S01]  /*dc80*/  LDL.LU R13, [R1+0x150] ;  /* 0x00015000010d7983 */ /* 0x000f620000300800 */
[----:B------:R-:W-:-:S05]  /*dc90*/  LEA R0, P1, R21, UR10, 0x1 ;  /* 0x0000000a15007c11 */ /* 0x000fca000f8208ff */
[----:B------:R0:W-:Y:S04]  /*dca0*/  STL [R1+0x3b4], R0 ;  /* 0x0003b40001007387 */ /* 0x0001e80000100800 */
[----:B------:R1:W-:Y:S01]  /*dcb0*/  STL [R1+0x308], R2 ;  /* 0x0003080201007387 */ /* 0x0003e20000100800 */
[----:B0-----:R-:W-:Y:S02]  /*dcc0*/  LEA R0, P0, R22, UR10, 0x1 ;  /* 0x0000000a16007c11 */ /* 0x001fe4000f8008ff */
[----:B-1----:R-:W-:Y:S02]  /*dcd0*/  LEA.HI.X.SX32 R2, R16, UR11, 0x1, P6 ;  /* 0x0000000b10027c11 */ /* 0x002fe4000b0f0eff */
[----:B------:R-:W5:Y:S04]  /*dce0*/  LDL.LU R16, [R1+0x160] ;  /* 0x0001600001107983 */ /* 0x000f680000300800 */
[----:B------:R4:W-:Y:S04]  /*dcf0*/  STL [R1+0x3b8], R0 ;  /* 0x0003b80001007387 */ /* 0x0009e80000100800 */
[----:B------:R0:W-:Y:S01]  /*dd00*/  STL [R1+0x300], R2 ;  /* 0x0003000201007387 */ /* 0x0001e20000100800 */
[----:B----4-:R-:W-:-:S02]  /*dd10*/  LEA R0, P6, R23, UR10, 0x1 ;  /* 0x0000000a17007c11 */ /* 0x010fc4000f8c08ff */
        /* <DEDUP_REMOVED lines=31> */
[----:B--2---:R-:W-:-:S05]  /*df10*/  LEA R0, P0, R10, UR10, 0x1 ;  /* 0x0000000a0a007c11 */ /* 0x004fca000f8008ff */
[----:B------:R3:W-:Y:S04]  /*df20*/  STL [R1+0x3d4], R0 ;  /* 0x0003d40001007387 */ /* 0x0007e80000100800 */
[----:B------:R0:W-:Y:S01]  /*df30*/  STL [R1+0x2c8], R2 ;  /* 0x0002c80201007387 */ /* 0x0001e20000100800 */
[----:B---3--:R-:W-:Y:S02]  /*df40*/  LEA R0, P6, R11, UR10, 0x1 ;  /* 0x0000000a0b007c11 */ /* 0x008fe4000f8c08ff */
[----:B0-----:R-:W-:Y:S02]  /*df50*/  LEA.HI.X.SX32 R2, R29, UR11, 0x1, P5 ;  /* 0x0000000b1d027c11 */ /* 0x001fe4000a8f0eff */
[----:B------:R-:W2:Y:S04]  /*df60*/  LDL.LU R29, [R1+0x16c] ;  /* 0x00016c00011d7983 */ /* 0x000ea80000300800 */
[----:B------:R0:W-:Y:S04]  /*df70*/  STL [R1+0x3d8], R0 ;  /* 0x0003d80001007387 */ /* 0x0001e80000100800 */
[----:B------:R1:W-:Y:S01]  /*df80*/  STL [R1+0x2c0], R2 ;  /* 0x0002c00201007387 */ /* 0x0003e20000100800 */
[----:B0-----:R-:W-:-:S02]  /*df90*/  LEA R0, P5, R12, UR10, 0x1 ;  /* 0x0000000a0c007c11 */ /* 0x001fc4000f8a08ff */
[----:B-1----:R-:W-:Y:S02]  /*dfa0*/  LEA.HI.X.SX32 R2, R7, UR11, 0x1, P4 ;  /* 0x0000000b07027c11 */ /* 0x002fe4000a0f0eff */
[----:B------:R-:W3:Y:S04]  /*dfb0*/  LDL.LU R7, [R1+0x164] ;  /* 0x0001640001077983 */ /* 0x000ee80000300800 */
[----:B------:R-:W-:Y:S04]  /*dfc0*/  STL [R1+0x3dc], R0 ;  /* 0x0003dc0001007387 */ /* 0x000fe80000100800 */
[----:B------:R0:W-:Y:S04]  /*dfd0*/  STL [R1+0x2b8], R2 ;  /* 0x0002b80201007387 */ /* 0x0001e80000100800 */
[----:B------:R-:W3:Y:S01]  /*dfe0*/  LDL.LU R6, [R1+0x15c] ;  /* 0x00015c0001067983 */ /* 0x000ee20000300800 */
[----:B0-----:R-:W-:-:S02]  /*dff0*/  LEA.HI.X.SX32 R2, R8, UR11, 0x1, P3 ;  /* 0x0000000b08027c11 */ /* 0x001fc400098f0eff */
[----:B-----5:R-:W-:-:S05]  /*e000*/  LEA R0, P4, R13, UR10, 0x1 ;  /* 0x0000000a0d007c11 */ /* 0x020fca000f8808ff */
[----:B------:R-:W-:Y:S04]  /*e010*/  STL [R1+0x3e0], R0 ;  /* 0x0003e00001007387 */ /* 0x000fe80000100800 */
[----:B------:R0:W-:Y:S04]  /*e020*/  STL [R1+0x2b0], R2 ;  /* 0x0002b00201007387 */ /* 0x0001e80000100800 */
[----:B------:R-:W5:Y:S01]  /*e030*/  LDL.LU R8, [R1+0x158] ;  /* 0x0001580001087983 */ /* 0x000f620000300800 */
[----:B0-----:R-:W-:Y:S02]  /*e040*/  LEA.HI.X.SX32 R2, R14, UR11, 0x1, P2 ;  /* 0x0000000b0e027c11 */ /* 0x001fe400090f0eff */
[----:B------:R-:W-:-:S05]  /*e050*/  LEA R0, P3, R16, UR10, 0x1 ;  /* 0x0000000a10007c11 */ /* 0x000fca000f8608ff */
[----:B------:R-:W-:Y:S04]  /*e060*/  STL [R1+0x3e4], R0 ;  /* 0x0003e40001007387 */ /* 0x000fe80000100800 */
[----:B------:R0:W-:Y:S04]  /*e070*/  STL [R1+0x2a8], R2 ;  /* 0x0002a80201007387 */ /* 0x0001e80000100800 */
[----:B------:R-:W5:Y:S01]  /*e080*/  LDL.LU R14, [R1+0x154] ;  /* 0x00015400010e7983 */ /* 0x000f620000300800 */
[----:B0-----:R-:W-:Y:S02]  /*e090*/  LEA.HI.X.SX32 R2, R9, UR11, 0x1, P1 ;  /* 0x0000000b09027c11 */ /* 0x001fe400088f0eff */
[----:B----4-:R-:W-:-:S05]  /*e0a0*/  LEA R0, P2, R17, UR10, 0x1 ;  /* 0x0000000a11007c11 */ /* 0x010fca000f8408ff */
[----:B------:R0:W-:Y:S04]  /*e0b0*/  STL [R1+0x3e8], R0 ;  /* 0x0003e80001007387 */ /* 0x0001e80000100800 */
[----:B------:R1:W-:Y:S04]  /*e0c0*/  STL [R1+0x2a0], R2 ;  /* 0x0002a00201007387 */ /* 0x0003e80000100800 */
[----:B------:R-:W4:Y:S01]  /*e0d0*/  LDL.LU R9, [R1+0x14c] ;  /* 0x00014c0001097983 */ /* 0x000f220000300800 */
[----:B0-----:R-:W-:Y:S02]  /*e0e0*/  LEA R0, P1, R18, UR10, 0x1 ;  /* 0x0000000a12007c11 */ /* 0x001fe4000f8208ff */
[----:B-1----:R-:W-:-:S03]  /*e0f0*/  LEA.HI.X.SX32 R2, R10, UR11, 0x1, P0 ;  /* 0x0000000b0a027c11 */ /* 0x002fc600080f0eff */
[----:B------:R-:W-:Y:S04]  /*e100*/  STL [R1+0x3ec], R0 ;  /* 0x0003ec0001007387 */ /* 0x000fe80000100800 */
[----:B------:R0:W-:Y:S04]  /*e110*/  STL [R1+0x298], R2 ;  /* 0x0002980201007387 */ /* 0x0001e80000100800 */
[----:B------:R-:W4:Y:S01]  /*e120*/  LDL.LU R10, [R1+0x148] ;  /* 0x00014800010a7983 */ /* 0x000f220000300800 */
[----:B0-----:R-:W-:Y:S02]  /*e130*/  LEA.HI.X.SX32 R2, R11, UR11, 0x1, P6 ;  /* 0x0000000b0b027c11 */ /* 0x001fe4000b0f0eff */
[----:B------:R-:W-:-:S05]  /*e140*/  LEA R0, P0, R19, UR10, 0x1 ;  /* 0x0000000a13007c11 */ /* 0x000fca000f8008ff */
        /* <DEDUP_REMOVED lines=24> */
[----:B--2---:R-:W-:-:S05]  /*e2d0*/  LEA R0, P2, R29, UR10, 0x1 ;  /* 0x0000000a1d007c11 */ /* 0x004fca000f8408ff */
[----:B------:R-:W-:Y:S04]  /*e2e0*/  STL [R1+0x404], R0 ;  /* 0x0004040001007387 */ /* 0x000fe80000100800 */
[----:B------:R0:W-:Y:S04]  /*e2f0*/  STL [R1+0x268], R2 ;  /* 0x0002680201007387 */ /* 0x0001e80000100800 */
[----:B------:R-:W2:Y:S01]  /*e300*/  LDL.LU R18, [R1+0x124] ;  /* 0x0001240001127983 */ /* 0x000ea20000300800 */
[----:B0-----:R-:W-:Y:S02]  /*e310*/  LEA.HI.X.SX32 R2, R19, UR11, 0x1, P0 ;  /* 0x0000000b13027c11 */ /* 0x001fe400080f0eff */
[----:B---3--:R-:W-:-:S05]  /*e320*/  LEA R0, P1, R7, UR10, 0x1 ;  /* 0x0000000a07007c11 */ /* 0x008fca000f8208ff */
[----:B------:R0:W-:Y:S04]  /*e330*/  STL [R1+0x408], R0 ;  /* 0x0004080001007387 */ /* 0x0001e80000100800 */
[----:B------:R1:W-:Y:S04]  /*e340*/  STL [R1+0x260], R2 ;  /* 0x0002600201007387 */ /* 0x0003e80000100800 */
[----:B------:R-:W3:Y:S01]  /*e350*/  LDL.LU R19, [R1+0x120] ;  /* 0x0001200001137983 */ /* 0x000ee20000300800 */
[----:B0-----:R-:W-:Y:S02]  /*e360*/  LEA R0, P0, R6, UR10, 0x1 ;  /* 0x0000000a06007c11 */ /* 0x001fe4000f8008ff */
[----:B-1----:R-:W-:-:S03]  /*e370*/  LEA.HI.X.SX32 R2, R20, UR11, 0x1, P6 ;  /* 0x0000000b14027c11 */ /* 0x002fc6000b0f0eff */
[----:B------:R-:W-:Y:S04]  /*e380*/  STL [R1+0x40c], R0 ;  /* 0x00040c0001007387 */ /* 0x000fe80000100800 */
[----:B------:R0:W-:Y:S04]  /*e390*/  STL [R1+0x258], R2 ;  /* 0x0002580201007387 */ /* 0x0001e80000100800 */
[----:B------:R-:W3:Y:S01]  /*e3a0*/  LDL.LU R20, [R1+0x118] ;  /* 0x0001180001147983 */ /* 0x000ee20000300800 */
[----:B0-----:R-:W-:Y:S02]  /*e3b0*/  LEA.HI.X.SX32 R2, R21, UR11, 0x1, P5 ;  /* 0x0000000b15027c11 */ /* 0x001fe4000a8f0eff */
[----:B-----5:R-:W-:-:S05]  /*e3c0*/  LEA R0, P6, R8, UR10, 0x1 ;  /* 0x0000000a08007c11 */ /* 0x020fca000f8c08ff */
[----:B------:R0:W-:Y:S04]  /*e3d0*/  STL [R1+0x410], R0 ;  /* 0x0004100001007387 */ /* 0x0001e80000100800 */
[----:B------:R1:W-:Y:S04]  /*e3e0*/  STL [R1+0x250], R2 ;  /* 0x0002500201007387 */ /* 0x0003e80000100800 */
[----:B------:R-:W5:Y:S01]  /*e3f0*/  LDL.LU R21, [R1+0x114] ;  /* 0x0001140001157983 */ /* 0x000f620000300800 */
[----:B0-----:R-:W-:Y:S02]  /*e400*/  LEA R0, P5, R14, UR10, 0x1 ;  /* 0x0000000a0e007c11 */ /* 0x001fe4000f8a08ff */
[----:B-1----:R-:W-:-:S03]  /*e410*/  LEA.HI.X.SX32 R2, R22, UR11, 0x1, P4 ;  /* 0x0000000b16027c11 */ /* 0x002fc6000a0f0eff */
[----:B------:R4:W-:Y:S04]  /*e420*/  STL [R1+0x414], R0 ;  /* 0x0004140001007387 */ /* 0x0009e80000100800 */
[----:B------:R-:W5:Y:S04]  /*e430*/  LDL.LU R22, [R1+0x10c] ;  /* 0x00010c0001167983 */ /* 0x000f680000300800 */
[----:B------:R0:W-:Y:S01]  /*e440*/  STL [R1+0x248], R2 ;  /* 0x0002480201007387 */ /* 0x0001e20000100800 */
[----:B----4-:R-:W-:Y:S02]  /*e450*/  LEA R0, P4, R9, UR10, 0x1 ;  /* 0x0000000a09007c11 */ /* 0x010fe4000f8808ff */
[----:B0-----:R-:W-:-:S03]  /*e460*/  LEA.HI.X.SX32 R2, R23, UR11, 0x1, P3 ;  /* 0x0000000b17027c11 */ /* 0x001fc600098f0eff */
[----:B------:R0:W-:Y:S04]  /*e470*/  STL [R1+0x418], R0 ;  /* 0x0004180001007387 */ /* 0x0001e80000100800 */
[----:B------:R-:W4:Y:S04]  /*e480*/  LDL.LU R23, [R1+0x108] ;  /* 0x0001080001177983 */ /* 0x000f280000300800 */
[----:B------:R1:W-:Y:S01]  /*e490*/  STL [R1+0x240], R2 ;  /* 0x0002400201007387 */ /* 0x0003e20000100800 */
[----:B0-----:R-:W-:Y:S02]  /*e4a0*/  LEA R0, P3, R10, UR10, 0x1 ;  /* 0x0000000a0a007c11 */ /* 0x001fe4000f8608ff */
[----:B-1----:R-:W-:-:S03]  /*e4b0*/  LEA.HI.X.SX32 R2, R29, UR11, 0x1, P2 ;  /* 0x0000000b1d027c11 */ /* 0x002fc600090f0eff */
[----:B------:R0:W-:Y:S04]  /*e4c0*/  STL [R1+0x41c], R0 ;  /* 0x00041c0001007387 */ /* 0x0001e80000100800 */
[----:B------:R-:W4:Y:S04]  /*e4d0*/  LDL.LU R29, [R1+0x100] ;  /* 0x00010000011d7983 */ /* 0x000f280000300800 */
[----:B------:R1:W-:Y:S01]  /*e4e0*/  STL [R1+0x238], R2 ;  /* 0x0002380201007387 */ /* 0x0003e20000100800 */
[----:B0-----:R-:W-:Y:S02]  /*e4f0*/  LEA R0, P2, R11, UR10, 0x1 ;  /* 0x0000000a0b007c11 */ /* 0x001fe4000f8408ff */
[----:B-1----:R-:W-:-:S03]  /*e500*/  LEA.HI.X.SX32 R2, R7, UR11, 0x1, P1 ;  /* 0x0000000b07027c11 */ /* 0x002fc600088f0eff */
[----:B------:R0:W-:Y:S04]  /*e510*/  STL [R1+0x420], R0 ;  /* 0x0004200001007387 */ /* 0x0001e80000100800 */
[----:B------:R-:W4:Y:S01]  /*e520*/  LDL.LU R7, [R1+0xfc] ;  /* 0x0000fc0001077983 */ /* 0x000f220000300800 */
[----:B------:R-:W-:-:S03]  /*e530*/  LEA.HI.X.SX32 R3, R6, UR11, 0x1, P0 ;  /* 0x0000000b06037c11 */ /* 0x000fc600080f0eff */
[----:B------:R-:W-:Y:S01]  /*e540*/  STL [R1+0x230], R2 ;  /* 0x0002300201007387 */ /* 0x000fe20000100800 */
[----:B0-----:R-:W-:-:S05]  /*e550*/  LEA R0, P1, R12, UR10, 0x1 ;  /* 0x0000000a0c007c11 */ /* 0x001fca000f8208ff */
[----:B------:R0:W-:Y:S04]  /*e560*/  STL [R1+0x424], R0 ;  /* 0x0004240001007387 */ /* 0x0001e80000100800 */
[----:B------:R-:W-:Y:S01]  /*e570*/  STL [R1+0x228], R3 ;  /* 0x0002280301007387 */ /* 0x000fe20000100800 */
[----:B0-----:R-:W-:-:S03]  /*e580*/  LEA.HI.X.SX32 R0, R8, UR11, 0x1, P6 ;  /* 0x0000000b08007c11 */ /* 0x001fc6000b0f0eff */
[----:B------:R-:W4:Y:S01]  /*e590*/  LDL.LU R8, [R1+0xf4] ;  /* 0x0000f40001087983 */ /* 0x000f220000300800 */
        /* <DEDUP_REMOVED lines=22> */
[----:B------:R-:W-:Y:S01]  /*e700*/  STL [R1+0x200], R0 ;  /* 0x0002000001007387 */ /* 0x000fe20000100800 */
[----:B------:R-:W-:Y:S02]  /*e710*/  LEA R3, P2, R20, UR10, 0x1 ;  /* 0x0000000a14037c11 */ /* 0x000fe4000f8408ff */
[----:B0-----:R-:W-:-:S03]  /*e720*/  LEA.HI.X.SX32 R2, R12, UR11, 0x1, P1 ;  /* 0x0000000b0c027c11 */ /* 0x001fc600088f0eff */
[----:B------:R-:W-:Y:S04]  /*e730*/  STL [R1+0x43c], R3 ;  /* 0x00043c0301007387 */ /* 0x000fe80000100800 */
[----:B------:R-:W3:Y:S04]  /*e740*/  LDL.LU R11, [R1+0xd8] ;  /* 0x0000d800010b7983 */ /* 0x000ee80000300800 */
[----:B------:R0:W-:Y:S02]  /*e750*/  STL [R1+0x1f8], R2 ;  /* 0x0001f80201007387 */ /* 0x0001e40000100800 */
[----:B0-----:R-:W-:-:S02]  /*e760*/  LEA.HI.X.SX32 R2, R13, UR11, 0x1, P0 ;  /* 0x0000000b0d027c11 */ /* 0x001fc400080f0eff */
[----:B-----5:R-:W-:-:S05]  /*e770*/  LEA R0, P1, R21, UR10, 0x1 ;  /* 0x0000000a15007c11 */ /* 0x020fca000f8208ff */
[----:B------:R0:W-:Y:S04]  /*e780*/  STL [R1+0x440], R0 ;  /* 0x0004400001007387 */ /* 0x0001e80000100800 */
[----:B------:R-:W5:Y:S04]  /*e790*/  LDL.LU R12, [R1+0xd4] ;  /* 0x0000d400010c7983 */ /* 0x000f680000300800 */
[----:B------:R1:W-:Y:S01]  /*e7a0*/  STL [R1+0x1f0], R2 ;  /* 0x0001f00201007387 */ /* 0x0003e20000100800 */
[----:B0-----:R-:W-:-:S05]  /*e7b0*/  LEA R0, P0, R22, UR10, 0x1 ;  /* 0x0000000a16007c11 */ /* 0x001fca000f8008ff */
[----:B------:R4:W-:Y:S04]  /*e7c0*/  STL [R1+0x444], R0 ;  /* 0x0004440001007387 */ /* 0x0009e80000100800 */
[----:B------:R-:W5:Y:S01]  /*e7d0*/  LDL.LU R13, [R1+0xcc] ;  /* 0x0000cc00010d7983 */ /* 0x000f620000300800 */
[----:B-1----:R-:W-:-:S05]  /*e7e0*/  LEA.HI.X.SX32 R2, R16, UR11, 0x1, P6 ;  /* 0x0000000b10027c11 */ /* 0x002fca000b0f0eff */
[----:B------:R0:W-:Y:S01]  /*e7f0*/  STL [R1+0x1e8], R2 ;  /* 0x0001e80201007387 */ /* 0x0001e20000100800 */
[----:B----4-:R-:W-:Y:S02]  /*e800*/  LEA R0, P6, R23, UR10, 0x1 ;  /* 0x0000000a17007c11 */ /* 0x010fe4000f8c08ff */
[----:B0-----:R-:W-:-:S03]  /*e810*/  LEA.HI.X.SX32 R2, R17, UR11, 0x1, P5 ;  /* 0x0000000b11027c11 */ /* 0x001fc6000a8f0eff */
[----:B------:R0:W-:Y:S04]  /*e820*/  STL [R1+0x448], R0 ;  /* 0x0004480001007387 */ /* 0x0001e80000100800 */
[----:B------:R-:W4:Y:S04]  /*e830*/  LDL.LU R16, [R1+0xc4] ;  /* 0x0000c40001107983 */ /* 0x000f280000300800 */
[----:B------:R1:W-:Y:S01]  /*e840*/  STL [R1+0x1e0], R2 ;  /* 0x0001e00201007387 */ /* 0x0003e20000100800 */
[----:B0-----:R-:W-:-:S05]  /*e850*/  LEA R0, P5, R29, UR10, 0x1 ;  /* 0x0000000a1d007c11 */ /* 0x001fca000f8a08ff */
[----:B------:R0:W-:Y:S04]  /*e860*/  STL [R1+0x44c], R0 ;  /* 0x00044c0001007387 */ /* 0x0001e80000100800 */
[----:B------:R-:W4:Y:S01]  /*e870*/  LDL.LU R17, [R1+0xc0] ;  /* 0x0000c00001117983 */ /* 0x000f220000300800 */
[----:B-1----:R-:W-:-:S05]  /*e880*/  LEA.HI.X.SX32 R2, R18, UR11, 0x1, P4 ;  /* 0x0000000b12027c11 */ /* 0x002fca000a0f0eff */
[----:B------:R1:W-:Y:S01]  /*e890*/  STL [R1+0x1d8], R2 ;  /* 0x0001d80201007387 */ /* 0x0003e20000100800 */
[----:B0-----:R-:W-:-:S05]  /*e8a0*/  LEA R0, P4, R7, UR10, 0x1 ;  /* 0x0000000a07007c11 */ /* 0x001fca000f8808ff */
[----:B------:R-:W-:Y:S04]  /*e8b0*/  STL [R1+0x450], R0 ;  /* 0x0004500001007387 */ /* 0x000fe80000100800 */
[----:B------:R-:W4:Y:S01]  /*e8c0*/  LDL.LU R18, [R1+0xbc] ;  /* 0x0000bc0001127983 */ /* 0x000f220000300800 */
[----:B-1----:R-:W-:-:S05]  /*e8d0*/  LEA.HI.X.SX32 R2, R19, UR11, 0x1, P3 ;  /* 0x0000000b13027c11 */ /* 0x002fca00098f0eff */
[----:B------:R0:W-:Y:S04]  /*e8e0*/  STL [R1+0x1d0], R2 ;  /* 0x0001d00201007387 */ /* 0x0001e80000100800 */
[----:B------:R-:W4:Y:S01]  /*e8f0*/  LDL.LU R19, [R1+0xb4] ;  /* 0x0000b40001137983 */ /* 0x000f220000300800 */
[----:B0-----:R-:W-:Y:S02]  /*e900*/  LEA.HI.X.SX32 R2, R20, UR11, 0x1, P2 ;  /* 0x0000000b14027c11 */ /* 0x001fe400090f0eff */
[----:B------:R-:W-:-:S05]  /*e910*/  LEA R0, P3, R8, UR10, 0x1 ;  /* 0x0000000a08007c11 */ /* 0x000fca000f8608ff */
[----:B------:R0:W-:Y:S04]  /*e920*/  STL [R1+0x454], R0 ;  /* 0x0004540001007387 */ /* 0x0001e80000100800 */
[----:B------:R1:W-:Y:S04]  /*e930*/  STL [R1+0x1c8], R2 ;  /* 0x0001c80201007387 */ /* 0x0003e80000100800 */
[----:B------:R-:W4:Y:S01]  /*e940*/  LDL.LU R20, [R1+0xb0] ;  /* 0x0000b00001147983 */ /* 0x000f220000300800 */
[----:B0-----:R-:W-:Y:S02]  /*e950*/  LEA R0, P2, R5, UR10, 0x1 ;  /* 0x0000000a05007c11 */ /* 0x001fe4000f8408ff */
[----:B-1----:R-:W-:-:S03]  /*e960*/  LEA.HI.X.SX32 R2, R21, UR11, 0x1, P1 ;  /* 0x0000000b15027c11 */ /* 0x002fc600088f0eff */
[----:B------:R0:W-:Y:S04]  /*e970*/  STL [R1+0x458], R0 ;  /* 0x0004580001007387 */ /* 0x0001e80000100800 */
[----:B------:R1:W-:Y:S04]  /*e980*/  STL [R1+0x1c0], R2 ;  /* 0x0001c00201007387 */ /* 0x0003e80000100800 */
[----:B------:R-:W4:Y:S01]  /*e990*/  LDL.LU R21, [R1+0xa8] ;  /* 0x0000a80001157983 */ /* 0x000f220000300800 */
        /* <DEDUP_REMOVED lines=10> */
[----:B--2---:R-:W-:Y:S02]  /*ea40*/  LEA R0, P6, R10, UR10, 0x1 ;  /* 0x0000000a0a007c11 */ /* 0x004fe4000f8c08ff */
[----:B0-----:R-:W-:-:S03]  /*ea50*/  LEA.HI.X.SX32 R2, R29, UR11, 0x1, P5 ;  /* 0x0000000b1d027c11 */ /* 0x001fc6000a8f0eff */
[----:B------:R-:W-:Y:S04]  /*ea60*/  STL [R1+0x464], R0 ;  /* 0x0004640001007387 */ /* 0x000fe80000100800 */
[----:B------:R-:W2:Y:S04]  /*ea70*/  LDL.LU R29, [R1+0x98] ;  /* 0x00009800011d7983 */ /* 0x000ea80000300800 */
[----:B------:R0:W-:Y:S04]  /*ea80*/  STL [R1+0x1a8], R2 ;  /* 0x0001a80201007387 */ /* 0x0001e80000100800 */
[----:B------:R-:W2:Y:S01]  /*ea90*/  LDL.LU R6, [R1+0x94] ;  /* 0x0000940001067983 */ /* 0x000ea20000300800 */
[----:B0-----:R-:W-:-:S02]  /*eaa0*/  LEA.HI.X.SX32 R2, R7, UR11, 0x1, P4 ;  /* 0x0000000b07027c11 */ /* 0x001fc4000a0f0eff */
[----:B---3--:R-:W-:-:S05]  /*eab0*/  LEA R0, P5, R11, UR10, 0x1 ;  /* 0x0000000a0b007c11 */ /* 0x008fca000f8a08ff */
[----:B------:R-:W-:Y:S04]  /*eac0*/  STL [R1+0x468], R0 ;  /* 0x0004680001007387 */ /* 0x000fe80000100800 */
[----:B------:R0:W-:Y:S04]  /*ead0*/  STL [R1+0x1a0], R2 ;  /* 0x0001a00201007387 */ /* 0x0001e80000100800 */
[----:B------:R-:W3:Y:S01]  /*eae0*/  LDL.LU R7, [R1+0x8c] ;  /* 0x00008c0001077983 */ /* 0x000ee20000300800 */
[----:B0-----:R-:W-:Y:S02]  /*eaf0*/  LEA.HI.X.SX32 R2, R8, UR11, 0x1, P3 ;  /* 0x0000000b08027c11 */ /* 0x001fe400098f0eff */
[----:B------:R-:W-:-:S02]  /*eb00*/  LEA.HI.X.SX32 R3, R5, UR11, 0x1, P2 ;  /* 0x0000000b05037c11 */ /* 0x000fc400090f0eff */
[----:B-----5:R-:W-:-:S05]  /*eb10*/  LEA R0, P4, R12, UR10, 0x1 ;  /* 0x0000000a0c007c11 */ /* 0x020fca000f8808ff */
[----:B------:R0:W-:Y:S04]  /*eb20*/  STL [R1+0x46c], R0 ;  /* 0x00046c0001007387 */ /* 0x0001e80000100800 */
[----:B------:R-:W-:Y:S04]  /*eb30*/  STL [R1+0x198], R2 ;  /* 0x0001980201007387 */ /* 0x000fe80000100800 */
[----:B------:R-:W5:Y:S01]  /*eb40*/  LDL.LU R8, [R1+0x88] ;  /* 0x0000880001087983 */ /* 0x000f620000300800 */
[----:B0-----:R-:W-:-:S05]  /*eb50*/  LEA R0, P3, R13, UR10, 0x1 ;  /* 0x0000000a0d007c11 */ /* 0x001fca000f8608ff */
[----:B------:R0:W-:Y:S04]  /*eb60*/  STL [R1+0x470], R0 ;  /* 0x0004700001007387 */ /* 0x0001e80000100800 */
[----:B------:R1:W-:Y:S01]  /*eb70*/  STL [R1+0x19c], R3 ;  /* 0x00019c0301007387 */ /* 0x0003e20000100800 */
[----:B0-----:R-:W-:-:S03]  /*eb80*/  LEA.HI.X.SX32 R0, R14, UR11, 0x1, P1 ;  /* 0x0000000b0e007c11 */ /* 0x001fc600088f0eff */
[----:B------:R-:W5:Y:S01]  /*eb90*/  LDL.LU R14, [R1+0x80] ;  /* 0x00008000010e7983 */ /* 0x000f620000300800 */
[----:B----4-:R-:W-:-:S05]  /*eba0*/  LEA R2, P2, R16, UR10, 0x1 ;  /* 0x0000000a10027c11 */ /* 0x010fca000f8408ff */
[----:B------:R0:W-:Y:S04]  /*ebb0*/  STL [R1+0x474], R2 ;  /* 0x0004740201007387 */ /* 0x0001e80000100800 */
[----:B------:R-:W-:Y:S01]  /*ebc0*/  STL [R1+0x1a4], R0 ;  /* 0x0001a40001007387 */ /* 0x000fe20000100800 */
[----:B-1----:R-:W-:Y:S02]  /*ebd0*/  LEA R3, P1, R17, UR10, 0x1 ;  /* 0x0000000a11037c11 */ /* 0x002fe4000f8208ff */
[----:B0-----:R-:W-:-:S03]  /*ebe0*/  LEA.HI.X.SX32 R2, R9, UR11, 0x1, P0 ;  /* 0x0000000b09027c11 */ /* 0x001fc600080f0eff */
[----:B------:R0:W-:Y:S04]  /*ebf0*/  STL [R1+0x478], R3 ;  /* 0x0004780301007387 */ /* 0x0001e80000100800 */
[----:B------:R-:W4:Y:S01]  /*ec00*/  LDL.LU R9, [R1+0x7c] ;  /* 0x00007c0001097983 */ /* 0x000f220000300800 */
[----:B0-----:R-:W-:-:S03]  /*ec10*/  LEA.HI.X.SX32 R3, R10, UR11, 0x1, P6 ;  /* 0x0000000b0a037c11 */ /* 0x001fc6000b0f0eff */
[----:B------:R0:W-:Y:S01]  /*ec20*/  STL [R1+0x1ac], R2 ;  /* 0x0001ac0201007387 */ /* 0x0001e20000100800 */
[----:B------:R-:W-:-:S05]  /*ec30*/  LEA R0, P0, R18, UR10, 0x1 ;  /* 0x0000000a12007c11 */ /* 0x000fca000f8008ff */
[----:B------:R1:W-:Y:S04]  /*ec40*/  STL [R1+0x47c], R0 ;  /* 0x00047c0001007387 */ /* 0x0003e80000100800 */
[----:B------:R1:W-:Y:S04]  /*ec50*/  STL [R1+0x1b4], R3 ;  /* 0x0001b40301007387 */ /* 0x0003e80000100800 */
[----:B------:R-:W4:Y:S01]  /*ec60*/  LDL.LU R10, [R1+0x74] ;  /* 0x00007400010a7983 */ /* 0x000f220000300800 */
[----:B0-----:R-:W-:Y:S02]  /*ec70*/  LEA R2, P6, R19, UR10, 0x1 ;  /* 0x0000000a13027c11 */ /* 0x001fe4000f8c08ff */
[----:B-1----:R-:W-:-:S03]  /*ec80*/  LEA.HI.X.SX32 R0, R11, UR11, 0x1, P5 ;  /* 0x0000000b0b007c11 */ /* 0x002fc6000a8f0eff */
[----:B------:R0:W-:Y:S04]  /*ec90*/  STL [R1+0x480], R2 ;  /* 0x0004800201007387 */ /* 0x0001e80000100800 */
[----:B------:R-:W-:Y:S01]  /*eca0*/  STL [R1+0x1bc], R0 ;  /* 0x0001bc0001007387 */ /* 0x000fe20000100800 */
[----:B------:R-:W-:-:S05]  /*ecb0*/  LEA R3, P5, R20, UR10, 0x1 ;  /* 0x0000000a14037c11 */ /* 0x000fca000f8a08ff */
[----:B------:R1:W-:Y:S04]  /*ecc0*/  STL [R1+0x484], R3 ;  /* 0x0004840301007387 */ /* 0x0003e80000100800 */
[----:B------:R-:W4:Y:S01]  /*ecd0*/  LDL.LU R11, [R1+0x70] ;  /* 0x00007000010b7983 */ /* 0x000f220000300800 */
[----:B0-----:R-:W-:Y:S02]  /*ece0*/  LEA.HI.X.SX32 R2, R12, UR11, 0x1, P4 ;  /* 0x0000000b0c027c11 */ /* 0x001fe4000a0f0eff */
[----:B-1----:R-:W-:Y:S02]  /*ecf0*/  LEA.HI.X.SX32 R3, R13, UR11, 0x1, P3 ;  /* 0x0000000b0d037c11 */ /* 0x002fe400098f0eff */
[----:B------:R-:W-:Y:S01]  /*ed00*/  LEA R0, P4, R21, UR10, 0x1 ;  /* 0x0000000a15007c11 */ /* 0x000fe2000f8808ff */
[----:B------:R-:W-:Y:S04]  /*ed10*/  STL [R1+0x1c4], R2 ;  /* 0x0001c40201007387 */ /* 0x000fe80000100800 */
[----:B------:R0:W-:Y:S04]  /*ed20*/  STL [R1+0x488], R0 ;  /* 0x0004880001007387 */ /* 0x0001e80000100800 */
[----:B------:R1:W-:Y:S04]  /*ed30*/  STL [R1+0x1cc], R3 ;  /* 0x0001cc0301007387 */ /* 0x0003e80000100800 */
[----:B------:R-:W4:Y:S01]  /*ed40*/  LDL.LU R12, [R1+0x68] ;  /* 0x00006800010c7983 */ /* 0x000f220000300800 */
[----:B0-----:R-:W-:-:S02]  /*ed50*/  LEA.HI.X.SX32 R0, R16, UR11, 0x1, P2 ;  /* 0x0000000b10007c11 */ /* 0x001fc400090f0eff */
[----:B------:R-:W-:-:S05]  /*ed60*/  LEA R2, P3, R22, UR10, 0x1 ;  /* 0x0000000a16027c11 */ /* 0x000fca000f8608ff */
[----:B------:R0:W-:Y:S04]  /*ed70*/  STL [R1+0x48c], R2 ;  /* 0x00048c0201007387 */ /* 0x0001e80000100800 */
[----:B------:R-:W-:Y:S01]  /*ed80*/  STL [R1+0x1d4], R0 ;  /* 0x0001d40001007387 */ /* 0x000fe20000100800 */
[----:B-1----:R-:W-:-:S05]  /*ed90*/  LEA R3, P2, R23, UR10, 0x1 ;  /* 0x0000000a17037c11 */ /* 0x002fca000f8408ff */
[----:B------:R1:W-:Y:S04]  /*eda0*/  STL [R1+0x490], R3 ;  /* 0x0004900301007387 */ /* 0x0003e80000100800 */
[----:B------:R-:W4:Y:S01]  /*edb0*/  LDL.LU R13, [R1+0x64] ;  /* 0x00006400010d7983 */ /* 0x000f220000300800 */
[----:B0-----:R-:W-:Y:S02]  /*edc0*/  LEA.HI.X.SX32 R2, R17, UR11, 0x1, P1 ;  /* 0x0000000b11027c11 */ /* 0x001fe400088f0eff */
[----:B-1----:R-:W-:-:S03]  /*edd0*/  LEA.HI.X.SX32 R3, R18, UR11, 0x1, P0 ;  /* 0x0000000b12037c11 */ /* 0x002fc600080f0eff */
[----:B------:R0:W-:Y:S01]  /*ede0*/  STL [R1+0x1dc], R2 ;  /* 0x0001dc0201007387 */ /* 0x0001e20000100800 */
[----:B--2---:R-:W-:-:S05]  /*edf0*/  LEA R0, P1, R29, UR10, 0x1 ;  /* 0x0000000a1d007c11 */ /* 0x004fca000f8208ff */
[----:B------:R1:W-:Y:S01]  /*ee00*/  STL [R1+0x494], R0 ;  /* 0x0004940001007387 */ /* 0x0003e20000100800 */
[----:B0-----:R-:W-:-:S03]  /*ee10*/  LEA R2, P0, R6, UR10, 0x1 ;  /* 0x0000000a06027c11 */ /* 0x001fc6000f8008ff */
[----:B------:R3:W-:Y:S04]  /*ee20*/  STL [R1+0x1e4], R3 ;  /* 0x0001e40301007387 */ /* 0x0007e80000100800 */
[----:B------:R-:W2:Y:S01]  /*ee30*/  LDL.LU R16, [R1+0x5c] ;  /* 0x00005c0001107983 */ /* 0x000ea20000300800 */
[----:B-1----:R-:W-:-:S03]  /*ee40*/  LEA.HI.X.SX32 R0, R19, UR11, 0x1, P6 ;  /* 0x0000000b13007c11 */ /* 0x002fc6000b0f0eff */
[----:B------:R-:W-:Y:S04]  /*ee50*/  STL [R1+0x498], R2 ;  /* 0x0004980201007387 */ /* 0x000fe80000100800 */
[----:B------:R0:W-:Y:S01]  /*ee60*/  STL [R1+0x1ec], R0 ;  /* 0x0001ec0001007387 */ /* 0x0001e20000100800 */
[----:B---3--:R-:W-:Y:S02]  /*ee70*/  LEA R3, P6, R7, UR10, 0x1 ;  /* 0x0000000a07037c11 */ /* 0x008fe4000f8c08ff */
        /* <DEDUP_REMOVED lines=8> */
[----:B------:R1:W-:Y:S04]  /*ef00*/  STL [R1+0x1fc], R0 ;  /* 0x0001fc0001007387 */ /* 0x0003e80000100800 */
[----:B------:R-:W5:Y:S01]  /*ef10*/  LDL.LU R19, [R1+0x4c] ;  /* 0x00004c0001137983 */ /* 0x000f620000300800 */
[----:B0-----:R-:W-:-:S02]  /*ef20*/  LEA R2, P4, R14, UR10, 0x1 ;  /* 0x0000000a0e027c11 */ /* 0x001fc4000f8808ff */
[----:B-1----:R-:W-:-:S03]  /*ef30*/  LEA.HI.X.SX32 R0, R22, UR11, 0x1, P3 ;  /* 0x0000000b16007c11 */ /* 0x002fc600098f0eff */
[----:B------:R-:W-:Y:S04]  /*ef40*/  STL [R1+0x4a4], R2 ;  /* 0x0004a40201007387 */ /* 0x000fe80000100800 */
[----:B------:R-:W5:Y:S04]  /*ef50*/  LDL.LU R20, [R1+0x44] ;  /* 0x0000440001147983 */ /* 0x000f680000300800 */
[----:B------:R0:W-:Y:S04]  /*ef60*/  STL [R1+0x204], R0 ;  /* 0x0002040001007387 */ /* 0x0001e80000100800 */
[----:B------:R-:W5:Y:S01]  /*ef70*/  LDL.LU R21, [R1+0x40] ;  /* 0x0000400001157983 */ /* 0x000f620000300800 */
[----:B0-----:R-:W-:-:S02]  /*ef80*/  LEA.HI.X.SX32 R0, R23, UR11, 0x1, P2 ;  /* 0x0000000b17007c11 */ /* 0x001fc400090f0eff */
[----:B----4-:R-:W-:-:S05]  /*ef90*/  LEA R2, P3, R9, UR10, 0x1 ;  /* 0x0000000a09027c11 */ /* 0x010fca000f8608ff */
[----:B------:R0:W-:Y:S04]  /*efa0*/  STL [R1+0x4a8], R2 ;  /* 0x0004a80201007387 */ /* 0x0001e80000100800 */
[----:B------:R-:W4:Y:S04]  /*efb0*/  LDL.LU R22, [R1+0x38] ;  /* 0x0000380001167983 */ /* 0x000f280000300800 */
[----:B------:R1:W-:Y:S04]  /*efc0*/  STL [R1+0x20c], R0 ;  /* 0x00020c0001007387 */ /* 0x0003e80000100800 */
[----:B------:R-:W4:Y:S01]  /*efd0*/  LDL.LU R23, [R1+0x34] ;  /* 0x0000340001177983 */ /* 0x000f220000300800 */
[----:B0-----:R-:W-:-:S02]  /*efe0*/  LEA R2, P2, R10, UR10, 0x1 ;  /* 0x0000000a0a027c11 */ /* 0x001fc4000f8408ff */
[----:B-1----:R-:W-:-:S03]  /*eff0*/  LEA.HI.X.SX32 R0, R29, UR11, 0x1, P1 ;  /* 0x0000000b1d007c11 */ /* 0x002fc600088f0eff */
[----:B------:R-:W-:Y:S04]  /*f000*/  STL [R1+0x4ac], R2 ;  /* 0x0004ac0201007387 */ /* 0x000fe80000100800 */
[----:B------:R-:W4:Y:S04]  /*f010*/  LDL.LU R29, [R1+0x2c] ;  /* 0x00002c00011d7983 */ /* 0x000f280000300800 */
[----:B------:R0:W-:Y:S04]  /*f020*/  STL [R1+0x214], R0 ;  /* 0x0002140001007387 */ /* 0x0001e80000100800 */
[----:B0-----:R-:W4:Y:S01]  /*f030*/  LDL.LU R0, [R1+0x28] ;  /* 0x0000280001007983 */ /* 0x001f220000300800 */
[----:B------:R-:W-:-:S02]  /*f040*/  LEA R2, P1, R11, UR10, 0x1 ;  /* 0x0000000a0b027c11 */ /* 0x000fc4000f8208ff */
[----:B------:R-:W-:-:S03]  /*f050*/  LEA.HI.X.SX32 R3, R6, UR11, 0x1, P0 ;  /* 0x0000000b06037c11 */ /* 0x000fc600080f0eff */
[----:B------:R0:W-:Y:S04]  /*f060*/  STL [R1+0x4b0], R2 ;  /* 0x0004b00201007387 */ /* 0x0001e80000100800 */
[----:B0-----:R-:W4:Y:S04]  /*f070*/  LDL.LU R2, [R1+0x20] ;  /* 0x0000200001027983 */ /* 0x001f280000300800 */
[----:B------:R0:W-:Y:S01]  /*f080*/  STL [R1+0x21c], R3 ;  /* 0x00021c0301007387 */ /* 0x0001e20000100800 */
[----:B------:R-:W-:-:S03]  /*f090*/  LEA R4, P0, R12, UR10, 0x1 ;  /* 0x0000000a0c047c11 */ /* 0x000fc6000f8008ff */
[----:B0-----:R-:W4:Y:S01]  /*f0a0*/  LDL.LU R3, [R1+0x1c] ;  /* 0x00001c0001037983 */ /* 0x001f220000300800 */
[----:B------:R-:W-:-:S03]  /*f0b0*/  LEA.HI.X.SX32 R5, R7, UR11, 0x1, P6 ;  /* 0x0000000b07057c11 */ /* 0x000fc6000b0f0eff */
[----:B------:R0:W-:Y:S04]  /*f0c0*/  STL [R1+0x4b4], R4 ;  /* 0x0004b40401007387 */ /* 0x0001e80000100800 */
[----:B0-----:R-:W4:Y:S04]  /*f0d0*/  LDL.LU R4, [R1+0x14] ;  /* 0x0000140001047983 */ /* 0x001f280000300800 */
[----:B------:R0:W-:Y:S04]  /*f0e0*/  STL [R1+0x224], R5 ;  /* 0x0002240501007387 */ /* 0x0001e80000100800 */
[----:B0-----:R-:W4:Y:S01]  /*f0f0*/  LDL.LU R5, [R1+0x10] ;  /* 0x0000100001057983 */ /* 0x001f220000300800 */
[----:B------:R-:W-:-:S02]  /*f100*/  LEA R6, P6, R13, UR10, 0x1 ;  /* 0x0000000a0d067c11 */ /* 0x000fc4000f8c08ff */
[----:B------:R-:W-:-:S03]  /*f110*/  LEA.HI.X.SX32 R7, R8, UR11, 0x1, P5 ;  /* 0x0000000b08077c11 */ /* 0x000fc6000a8f0eff */
[----:B------:R0:W-:Y:S04]  /*f120*/  STL [R1+0x4b8], R6 ;  /* 0x0004b80601007387 */ /* 0x0001e80000100800 */
[----:B0-----:R-:W4:Y:S04]  /*f130*/  LDL.LU R6, [R1+0x8] ;  /* 0x0000080001067983 */ /* 0x001f280000300800 */
[----:B------:R0:W-:Y:S04]  /*f140*/  STL [R1+0x22c], R7 ;  /* 0x00022c0701007387 */ /* 0x0001e80000100800 */
[----:B0-----:R-:W4:Y:S01]  /*f150*/  LDL.LU R7, [R1+0x4] ;  /* 0x0000040001077983 */ /* 0x001f220000300800 */
[----:B--2---:R-:W-:-:S02]  /*f160*/  LEA R8, P5, R16, UR10, 0x1 ;  /* 0x0000000a10087c11 */ /* 0x004fc4000f8a08ff */
[----:B------:R-:W-:-:S03]  /*f170*/  LEA.HI.X.SX32 R14, R14, UR11, 0x1, P4 ;  /* 0x0000000b0e0e7c11 */ /* 0x000fc6000a0f0eff */
[----:B------:R0:W-:Y:S01]  /*f180*/  STL [R1+0x4bc], R8 ;  /* 0x0004bc0801007387 */ /* 0x0001e20000100800 */
[----:B------:R-:W-:-:S03]  /*f190*/  LEA.HI.X.SX32 R9, R9, UR11, 0x1, P3 ;  /* 0x0000000b09097c11 */ /* 0x000fc600098f0eff */
[----:B0-----:R-:W2:Y:S04]  /*f1a0*/  LDL.LU R8, [R1] ;  /* 0x0000000001087983 */ /* 0x001ea80000300800 */
[----:B------:R3:W-:Y:S02]  /*f1b0*/  STL [R1+0x234], R14 ;  /* 0x0002340e01007387 */ /* 0x0007e40000100800 */
[----:B---3--:R-:W-:-:S05]  /*f1c0*/  LEA R14, P4, R17, UR10, 0x1 ;  /* 0x0000000a110e7c11 */ /* 0x008fca000f8808ff */
[----:B------:R0:W-:Y:S01]  /*f1d0*/  STL [R1+0x4c0], R14 ;  /* 0x0004c00e01007387 */ /* 0x0001e20000100800 */
[----:B------:R-:W-:-:S03]  /*f1e0*/  LEA.HI.X.SX32 R10, R10, UR11, 0x1, P2 ;  /* 0x0000000b0a0a7c11 */ /* 0x000fc600090f0eff */
[----:B0-----:R-:W3:Y:S04]  /*f1f0*/  LDL.LU R14, [R1+0xa14] ;  /* 0x000a1400010e7983 */ /* 0x001ee80000300800 */
[----:B------:R5:W-:Y:S01]  /*f200*/  STL [R1+0x23c], R9 ;  /* 0x00023c0901007387 */ /* 0x000be20000100800 */
[----:B------:R-:W-:Y:S02]  /*f210*/  LEA.HI.X.SX32 R11, R11, UR11, 0x1, P1 ;  /* 0x0000000b0b0b7c11 */ /* 0x000fe400088f0eff */
[----:B------:R-:W-:Y:S02]  /*f220*/  LEA.HI.X.SX32 R12, R12, UR11, 0x1, P0 ;  /* 0x0000000b0c0c7c11 */ /* 0x000fe400080f0eff */
[----:B------:R-:W-:Y:S02]  /*f230*/  LEA.HI.X.SX32 R13, R13, UR11, 0x1, P6 ;  /* 0x0000000b0d0d7c11 */ /* 0x000fe4000b0f0eff */
[----:B------:R-:W-:-:S02]  /*f240*/  LEA.HI.X.SX32 R16, R16, UR11, 0x1, P5 ;  /* 0x0000000b10107c11 */ /* 0x000fc4000a8f0eff */
[----:B------:R-:W-:Y:S02]  /*f250*/  LEA.HI.X.SX32 R17, R17, UR11, 0x1, P4 ;  /* 0x0000000b11117c11 */ /* 0x000fe4000a0f0eff */
[----:B-----5:R-:W-:-:S05]  /*f260*/  LEA R9, P3, R18, UR10, 0x1 ;  /* 0x0000000a12097c11 */ /* 0x020fca000f8608ff */
[----:B------:R0:W-:Y:S04]  /*f270*/  STL [R1+0x4c4], R9 ;  /* 0x0004c40901007387 */ /* 0x0001e80000100800 */
[----:B0-----:R-:W5:Y:S04]  /*f280*/  LDL.LU R9, [R1+0xa10] ;  /* 0x000a100001097983 */ /* 0x001f680000300800 */
[----:B------:R0:W-:Y:S02]  /*f290*/  STL [R1+0x244], R10 ;  /* 0x0002440a01007387 */ /* 0x0001e40000100800 */
[----:B0-----:R-:W-:-:S05]  /*f2a0*/  LEA R10, P2, R19, UR10, 0x1 ;  /* 0x0000000a130a7c11 */ /* 0x001fca000f8408ff */
[----:B------:R0:W-:Y:S04]  /*f2b0*/  STL [R1+0x4c8], R10 ;  /* 0x0004c80a01007387 */ /* 0x0001e80000100800 */
[----:B0-----:R-:W3:Y:S04]  /*f2c0*/  LDL.LU R10, [R1+0xa0c] ;  /* 0x000a0c00010a7983 */ /* 0x001ee80000300800 */
[----:B------:R0:W-:Y:S02]  /*f2d0*/  STL [R1+0x24c], R11 ;  /* 0x00024c0b01007387 */ /* 0x0001e40000100800 */
[----:B0-----:R-:W-:-:S05]  /*f2e0*/  LEA R11, P1, R20, UR10, 0x1 ;  /* 0x0000000a140b7c11 */ /* 0x001fca000f8208ff */
[----:B------:R0:W-:Y:S04]  /*f2f0*/  STL [R1+0x4cc], R11 ;  /* 0x0004cc0b01007387 */ /* 0x0001e80000100800 */
[----:B0-----:R-:W5:Y:S04]  /*f300*/  LDL.LU R11, [R1+0xa08] ;  /* 0x000a0800010b7983 */ /* 0x001f680000300800 */
[----:B------:R0:W-:Y:S02]  /*f310*/  STL [R1+0x254], R12 ;  /* 0x0002540c01007387 */ /* 0x0001e40000100800 */
[----:B0-----:R-:W-:-:S05]  /*f320*/  LEA R12, P0, R21, UR10, 0x1 ;  /* 0x0000000a150c7c11 */ /* 0x001fca000f8008ff */
[----:B------:R0:W-:Y:S04]  /*f330*/  STL [R1+0x4d0], R12 ;  /* 0x0004d00c01007387 */ /* 0x0001e80000100800 */
[----:B0-----:R-:W3:Y:S04]  /*f340*/  LDL.LU R12, [R1+0xa04] ;  /* 0x000a0400010c7983 */ /* 0x001ee80000300800 */
[----:B------:R4:W-:Y:S02]  /*f350*/  STL [R1+0x25c], R13 ;  /* 0x00025c0d01007387 */ /* 0x0009e40000100800 */
[----:B----4-:R-:W-:-:S05]  /*f360*/  LEA R13, P6, R22, UR10, 0x1 ;  /* 0x0000000a160d7c11 */ /* 0x010fca000f8c08ff */
[----:B------:R0:W-:Y:S04]  /*f370*/  STL [R1+0x4d4], R13 ;  /* 0x0004d40d01007387 */ /* 0x0001e80000100800 */
[----:B0-----:R-:W4:Y:S04]  /*f380*/  LDL.LU R13, [R1+0xa00] ;  /* 0x000a0000010d7983 */ /* 0x001f280000300800 */
[----:B------:R0:W-:Y:S02]  /*f390*/  STL [R1+0x264], R16 ;  /* 0x0002641001007387 */ /* 0x0001e40000100800 */
[----:B0-----:R-:W-:-:S05]  /*f3a0*/  LEA R16, P5, R23, UR10, 0x1 ;  /* 0x0000000a17107c11 */ /* 0x001fca000f8a08ff */
[----:B------:R0:W-:Y:S01]  /*f3b0*/  STL [R1+0x4d8], R16 ;  /* 0x0004d81001007387 */ /* 0x0001e20000100800 */
[----:B------:R-:W-:-:S03]  /*f3c0*/  LEA.HI.X.SX32 R18, R18, UR11, 0x1, P3 ;  /* 0x0000000b12127c11 */ /* 0x000fc600098f0eff */
[----:B0-----:R-:W5:Y:S04]  /*f3d0*/  LDL.LU R16, [R1+0x9fc] ;  /* 0x0009fc0001107983 */ /* 0x001f680000300800 */
[----:B------:R0:W-:Y:S02]  /*f3e0*/  STL [R1+0x26c], R17 ;  /* 0x00026c1101007387 */ /* 0x0001e40000100800 */
[----:B0-----:R-:W-:-:S05]  /*f3f0*/  LEA R17, P4, R29, UR10, 0x1 ;  /* 0x0000000a1d117c11 */ /* 0x001fca000f8808ff */
[----:B------:R0:W-:Y:S01]  /*f400*/  STL [R1+0x4dc], R17 ;  /* 0x0004dc1101007387 */ /* 0x0001e20000100800 */
[----:B------:R-:W-:-:S03]  /*f410*/  LEA.HI.X.SX32 R19, R19, UR11, 0x1, P2 ;  /* 0x0000000b13137c11 */ /* 0x000fc600090f0eff */
[----:B0-----:R-:W3:Y:S04]  /*f420*/  LDL.LU R17, [R1+0x9f8] ;  /* 0x0009f80001117983 */ /* 0x001ee80000300800 */
[----:B------:R0:W-:Y:S02]  /*f430*/  STL [R1+0x274], R18 ;  /* 0x0002741201007387 */ /* 0x0001e40000100800 */
[----:B0-----:R-:W-:-:S05]  /*f440*/  LEA R18, P3, R0, UR10, 0x1 ;  /* 0x0000000a00127c11 */ /* 0x001fca000f8608ff */
[----:B------:R0:W-:Y:S01]  /*f450*/  STL [R1+0x4e0], R18 ;  /* 0x0004e01201007387 */ /* 0x0001e20000100800 */
[----:B------:R-:W-:-:S03]  /*f460*/  LEA.HI.X.SX32 R20, R20, UR11, 0x1, P1 ;  /* 0x0000000b14147c11 */ /* 0x000fc600088f0eff */
        /* <DEDUP_REMOVED lines=28> */
[----:B0-----:R-:W4:Y:S01]  /*f630*/  LDL.LU R29, [R1+0x9dc] ;  /* 0x0009dc00011d7983 */ /* 0x001f220000300800 */
[----:B------:R-:W-:-:S05]  /*f640*/  LEA.HI.X.SX32 R0, R0, UR11, 0x1, P3 ;  /* 0x0000000b00007c11 */ /* 0x000fca00098f0eff */
[----:B------:R2:W-:Y:S01]  /*f650*/  STL [R1+0x2ac], R0 ;  /* 0x0002ac0001007387 */ /* 0x0005e20000100800 */
[----:B------:R-:W-:Y:S02]  /*f660*/  LEA.HI.X.SX32 R2, R2, UR11, 0x1, P2 ;  /* 0x0000000b02027c11 */ /* 0x000fe400090f0eff */
[----:B--2---:R-:W-:-:S05]  /*f670*/  LEA R0, P3, R8, UR10, 0x1 ;  /* 0x0000000a08007c11 */ /* 0x004fca000f8608ff */
[----:B------:R-:W-:Y:S04]  /*f680*/  STL [R1+0x4fc], R0 ;  /* 0x0004fc0001007387 */ /* 0x000fe80000100800 */
[----:B------:R0:W-:Y:S02]  /*f690*/  STL [R1+0x2b4], R2 ;  /* 0x0002b40201007387 */ /* 0x0001e40000100800 */
[----:B0-----:R-:W-:Y:S02]  /*f6a0*/  LEA.HI.X.SX32 R2, R3, UR11, 0x1, P1 ;  /* 0x0000000b03027c11 */ /* 0x001fe400088f0eff */
[----:B------:R-:W-:Y:S02]  /*f6b0*/  LEA.HI.X.SX32 R3, R4, UR11, 0x1, P0 ;  /* 0x0000000b04037c11 */ /* 0x000fe400080f0eff */
[----:B----4-:R-:W-:-:S05]  /*f6c0*/  LEA R0, P2, R29, UR10, 0x1 ;  /* 0x0000000a1d007c11 */ /* 0x010fca000f8408ff */
[----:B------:R3:W-:Y:S04]  /*f6d0*/  STL [R1+0x500], R0 ;  /* 0x0005000001007387 */ /* 0x0007e80000100800 */
[----:B------:R5:W-:Y:S01]  /*f6e0*/  STL [R1+0x2bc], R2 ;  /* 0x0002bc0201007387 */ /* 0x000be20000100800 */
[----:B---3--:R-:W-:Y:S02]  /*f6f0*/  LEA R0, P1, R23, UR10, 0x1 ;  /* 0x0000000a17007c11 */ /* 0x008fe4000f8208ff */
[----:B-----5:R-:W-:-:S03]  /*f700*/  LEA R2, P0, R22, UR10, 0x1 ;  /* 0x0000000a16027c11 */ /* 0x020fc6000f8008ff */
[----:B------:R0:W-:Y:S04]  /*f710*/  STL [R1+0x504], R0 ;  /* 0x0005040001007387 */ /* 0x0001e80000100800 */
[----:B------:R1:W-:Y:S01]  /*f720*/  STL [R1+0x2c4], R3 ;  /* 0x0002c40301007387 */ /* 0x0003e20000100800 */
[----:B0-----:R-:W-:-:S03]  /*f730*/  LEA.HI.X.SX32 R0, R5, UR11, 0x1, P6 ;  /* 0x0000000b05007c11 */ /* 0x001fc6000b0f0eff */
[----:B------:R0:W-:Y:S01]  /*f740*/  STL [R1+0x508], R2 ;  /* 0x0005080201007387 */ /* 0x0001e20000100800 */
[----:B-1----:R-:W-:-:S03]  /*f750*/  LEA R3, P6, R21, UR10, 0x1 ;  /* 0x0000000a15037c11 */ /* 0x002fc6000f8c08ff */
[----:B------:R1:W-:Y:S04]  /*f760*/  STL [R1+0x2cc], R0 ;  /* 0x0002cc0001007387 */ /* 0x0003e80000100800 */
[----:B------:R2:W-:Y:S01]  /*f770*/  STL [R1+0x50c], R3 ;  /* 0x00050c0301007387 */ /* 0x0005e20000100800 */
[----:B0-----:R-:W-:Y:S02]  /*f780*/  LEA.HI.X.SX32 R2, R6, UR11, 0x1, P5 ;  /* 0x0000000b06027c11 */ /* 0x001fe4000a8f0eff */
[----:B-1----:R-:W-:-:S03]  /*f790*/  LEA R0, P5, R20, UR10, 0x1 ;  /* 0x0000000a14007c11 */ /* 0x002fc6000f8a08ff */
[----:B------:R-:W-:Y:S01]  /*f7a0*/  STL [R1+0x2d4], R2 ;  /* 0x0002d40201007387 */ /* 0x000fe20000100800 */
[----:B--2---:R-:W-:-:S03]  /*f7b0*/  LEA.HI.X.SX32 R3, R7, UR11, 0x1, P4 ;  /* 0x0000000b07037c11 */ /* 0x004fc6000a0f0eff */
[----:B------:R0:W-:Y:S04]  /*f7c0*/  STL [R1+0x510], R0 ;  /* 0x0005100001007387 */ /* 0x0001e80000100800 */
[----:B------:R1:W-:Y:S01]  /*f7d0*/  STL [R1+0x2dc], R3 ;  /* 0x0002dc0301007387 */ /* 0x0003e20000100800 */
[----:B0-----:R-:W-:-:S03]  /*f7e0*/  LEA.HI.X.SX32 R0, R8, UR11, 0x1, P3 ;  /* 0x0000000b08007c11 */ /* 0x001fc600098f0eff */
[----:B------:R-:W2:Y:S01]  /*f7f0*/  LDL.LU R8, [R1+0x194] ;  /* 0x0001940001087983 */ /* 0x000ea20000300800 */
[----:B------:R-:W-:-:S05]  /*f800*/  LEA R2, P4, R19, UR10, 0x1 ;  /* 0x0000000a13027c11 */ /* 0x000fca000f8808ff */
[----:B------:R0:W-:Y:S01]  /*f810*/  STL [R1+0x514], R2 ;  /* 0x0005140201007387 */ /* 0x0001e20000100800 */
[----:B-1----:R-:W-:-:S03]  /*f820*/  LEA.HI.X.SX32 R3, R29, UR11, 0x1, P2 ;  /* 0x0000000b1d037c11 */ /* 0x002fc600090f0eff */
[----:B------:R1:W-:Y:S01]  /*f830*/  STL [R1+0x2e4], R0 ;  /* 0x0002e40001007387 */ /* 0x0003e20000100800 */
[----:B0-----:R-:W-:Y:S02]  /*f840*/  LEA R2, P3, R18, UR10, 0x1 ;  /* 0x0000000a12027c11 */ /* 0x001fe4000f8608ff */
[----:B-1----:R-:W-:-:S03]  /*f850*/  LEA R0, P2, R17, UR10, 0x1 ;  /* 0x0000000a11007c11 */ /* 0x002fc6000f8408ff */
[----:B------:R0:W-:Y:S04]  /*f860*/  STL [R1+0x518], R2 ;  /* 0x0005180201007387 */ /* 0x0001e80000100800 */
[----:B------:R1:W-:Y:S01]  /*f870*/  STL [R1+0x2ec], R3 ;  /* 0x0002ec0301007387 */ /* 0x0003e20000100800 */
[----:B0-----:R-:W-:-:S03]  /*f880*/  LEA.HI.X.SX32 R2, R23, UR11, 0x1, P1 ;  /* 0x0000000b17027c11 */ /* 0x001fc600088f0eff */
[----:B------:R0:W-:Y:S01]  /*f890*/  STL [R1+0x520], R0 ;  /* 0x0005200001007387 */ /* 0x0001e20000100800 */
[----:B-1----:R-:W-:-:S03]  /*f8a0*/  LEA R3, P1, R16, UR10, 0x1 ;  /* 0x0000000a10037c11 */ /* 0x002fc6000f8208ff */
        /* <DEDUP_REMOVED lines=8> */
[----:B------:R0:W-:Y:S01]  /*f930*/  STL [R1+0x304], R3 ;  /* 0x0003040301007387 */ /* 0x0001e20000100800 */
[----:B---3--:R-:W-:-:S03]  /*f940*/  LEA.HI.X.SX32 R2, R20, UR11, 0x1, P5 ;  /* 0x0000000b14027c11 */ /* 0x008fc6000a8f0eff */
[----:B------:R1:W-:Y:S04]  /*f950*/  STL [R1+0x538], R0 ;  /* 0x0005380001007387 */ /* 0x0003e80000100800 */
[----:B------:R3:W-:Y:S01]  /*f960*/  STL [R1+0x30c], R2 ;  /* 0x00030c0201007387 */ /* 0x0007e20000100800 */
[----:B0-----:R-:W-:Y:S02]  /*f970*/  LEA R3, P5, R11, UR10, 0x1 ;  /* 0x0000000a0b037c11 */ /* 0x001fe4000f8a08ff */
[----:B-1----:R-:W-:-:S03]  /*f980*/  LEA.HI.X.SX32 R0, R19, UR11, 0x1, P4 ;  /* 0x0000000b13007c11 */ /* 0x002fc6000a0f0eff */
[----:B------:R0:W-:Y:S01]  /*f990*/  STL [R1+0x544], R3 ;  /* 0x0005440301007387 */ /* 0x0001e20000100800 */
[----:B---3--:R-:W-:-:S03]  /*f9a0*/  LEA R2, P4, R10, UR10, 0x1 ;  /* 0x0000000a0a027c11 */ /* 0x008fc6000f8808ff */
[----:B------:R1:W-:Y:S04]  /*f9b0*/  STL [R1+0x314], R0 ;  /* 0x0003140001007387 */ /* 0x0003e80000100800 */
[----:B------:R3:W-:Y:S01]  /*f9c0*/  STL [R1+0x54c], R2 ;  /* 0x00054c0201007387 */ /* 0x0007e20000100800 */
[----:B0-----:R-:W-:Y:S02]  /*f9d0*/  LEA.HI.X.SX32 R3, R18, UR11, 0x1, P3 ;  /* 0x0000000b12037c11 */ /* 0x001fe400098f0eff */
[----:B-1----:R-:W-:Y:S02]  /*f9e0*/  LEA R0, P3, R9, UR10, 0x1 ;  /* 0x0000000a09007c11 */ /* 0x002fe4000f8608ff */
[----:B---3--:R-:W-:Y:S01]  /*f9f0*/  LEA.HI.X.SX32 R2, R17, UR11, 0x1, P2 ;  /* 0x0000000b11027c11 */ /* 0x008fe200090f0eff */
[----:B------:R0:W-:Y:S01]  /*fa00*/  STL [R1+0x374], R3 ;  /* 0x0003740301007387 */ /* 0x0001e20000100800 */
[----:B------:R-:W-:-:S03]  /*fa10*/  IMAD R15, R15, UR4, RZ ;  /* 0x000000040f0f7c24 */ /* 0x000fc6000f8e02ff */
[----:B------:R-:W-:Y:S04]  /*fa20*/  STL [R1+0x37c], R2 ;  /* 0x00037c0201007387 */ /* 0x000fe80000100800 */
[----:B------:R1:W-:Y:S01]  /*fa30*/  STL [R1+0x554], R0 ;  /* 0x0005540001007387 */ /* 0x0003e20000100800 */
[----:B------:R-:W-:Y:S01]  /*fa40*/  IMAD R24, R24, UR4, RZ ;  /* 0x0000000418187c24 */ /* 0x000fe2000f8e02ff */
[----:B0-----:R-:W-:Y:S01]  /*fa50*/  LEA.HI.X.SX32 R3, R16, UR11, 0x1, P1 ;  /* 0x0000000b10037c11 */ /* 0x001fe200088f0eff */
[----:B------:R-:W-:Y:S01]  /*fa60*/  IMAD R25, R25, UR4, RZ ;  /* 0x0000000419197c24 */ /* 0x000fe2000f8e02ff */
[----:B-1----:R-:W-:Y:S02]  /*fa70*/  LEA R0, P2, R14, UR10, 0x1 ;  /* 0x0000000a0e007c11 */ /* 0x002fe4000f8408ff */
[----:B------:R-:W-:-:S03]  /*fa80*/  LEA R2, P1, R15, UR10, 0x1 ;  /* 0x0000000a0f027c11 */ /* 0x000fc6000f8208ff */
[----:B------:R0:W-:Y:S01]  /*fa90*/  STL [R1+0x55c], R0 ;  /* 0x00055c0001007387 */ /* 0x0001e20000100800 */
[----:B------:R-:W-:-:S03]  /*faa0*/  IMAD R26, R26, UR4, RZ ;  /* 0x000000041a1a7c24 */ /* 0x000fc6000f8e02ff */
        /* <DEDUP_REMOVED lines=8> */
[----:B------:R1:W-:Y:S01]  /*fb30*/  STL [R1+0x394], R2 ;  /* 0x0003940201007387 */ /* 0x0003e20000100800 */
[----:B------:R-:W-:-:S03]  /*fb40*/  IMAD R27, R27, UR4, RZ ;  /* 0x000000041b1b7c24 */ /* 0x000fc6000f8e02ff */
[----:B------:R3:W-:Y:S01]  /*fb50*/  STL [R1+0x574], R0 ;  /* 0x0005740001007387 */ /* 0x0007e20000100800 */
[----:B0-----:R-:W-:Y:S01]  /*fb60*/  LEA.HI.X.SX32 R3, R11, UR11, 0x1, P5 ;  /* 0x0000000b0b037c11 */ /* 0x001fe2000a8f0eff */
[----:B------:R-:W-:Y:S01]  /*fb70*/  IMAD R28, R28, UR4, RZ ;  /* 0x000000041c1c7c24 */ /* 0x000fe2000f8e02ff */
[----:B------:R-:W0:Y:S01]  /*fb80*/  S2R R5, SR_TID.X ;  /* 0x0000000000057919 */ /* 0x000e220000002100 */
[----:B------:R-:W-:Y:S01]  /*fb90*/  ULDC UR4, c[0x0][0x23c] ;  /* 0x00008f0000047ab9 */ /* 0x000fe20000000800 */
[----:B-1----:R-:W-:Y:S02]  /*fba0*/  LEA R2, P5, R26, UR10, 0x1 ;  /* 0x0000000a1a027c11 */ /* 0x002fe4000f8a08ff */
[----:B---3--:R-:W-:Y:S01]  /*fbb0*/  LEA.HI.X.SX32 R0, R10, UR11, 0x1, P4 ;  /* 0x0000000b0a007c11 */ /* 0x008fe2000a0f0eff */
[----:B------:R1:W-:Y:S04]  /*fbc0*/  STL [R1+0x540], R3 ;  /* 0x0005400301007387 */ /* 0x0003e80000100800 */
[----:B------:R3:W-:Y:S04]  /*fbd0*/  STL [R1+0x57c], R2 ;  /* 0x00057c0201007387 */ /* 0x0007e80000100800 */
[----:B------:R4:W-:Y:S01]  /*fbe0*/  STL [R1+0x548], R0 ;  /* 0x0005480001007387 */ /* 0x0009e20000100800 */
[----:B-1----:R-:W-:-:S02]  /*fbf0*/  LEA R3, P4, R27, UR10, 0x1 ;  /* 0x0000000a1b037c11 */ /* 0x002fc4000f8808ff */
[----:B---3--:R-:W-:-:S03]  /*fc00*/  LEA.HI.X.SX32 R2, R9, UR11, 0x1, P3 ;  /* 0x0000000b09027c11 */ /* 0x008fc600098f0eff */
[----:B------:R1:W-:Y:S01]  /*fc10*/  STL [R1+0x584], R3 ;  /* 0x0005840301007387 */ /* 0x0003e20000100800 */
[----:B----4-:R-:W-:-:S03]  /*fc20*/  LEA R0, P3, R28, UR10, 0x1 ;  /* 0x0000000a1c007c11 */ /* 0x010fc6000f8608ff */
[----:B------:R-:W-:Y:S04]  /*fc30*/  STL [R1+0x550], R2 ;  /* 0x0005500201007387 */ /* 0x000fe80000100800 */
[----:B------:R3:W-:Y:S01]  /*fc40*/  STL [R1+0x58c], R0 ;  /* 0x00058c0001007387 */ /* 0x0007e20000100800 */
[----:B-1----:R-:W-:-:S05]  /*fc50*/  LEA.HI.X.SX32 R3, R14, UR11, 0x1, P2 ;  /* 0x0000000b0e037c11 */ /* 0x002fca00090f0eff */
[----:B------:R1:W-:Y:S01]  /*fc60*/  STL [R1+0x558], R3 ;  /* 0x0005580301007387 */ /* 0x0003e20000100800 */
[----:B---3--:R-:W-:Y:S02]  /*fc70*/  LEA.HI.X.SX32 R0, R15, UR11, 0x1, P1 ;  /* 0x0000000b0f007c11 */ /* 0x008fe400088f0eff */
[----:B-1----:R-:W-:Y:S02]  /*fc80*/  LEA.HI.X.SX32 R3, R24, UR11, 0x1, P0 ;  /* 0x0000000b18037c11 */ /* 0x002fe400080f0eff */
[----:B0-----:R-:W-:-:S05]  /*fc90*/  LOP3.LUT R4, R5, 0x1f, RZ, 0xc0, !PT ;  /* 0x0000001f05047812 */ /* 0x001fca00078ec0ff */
[----:B------:R-:W-:Y:S02]  /*fca0*/  IMAD R24, R4, UR4, RZ ;  /* 0x0000000404187c24 */ /* 0x000fe4000f8e02ff */
[----:B------:R-:W0:Y:S01]  /*fcb0*/  S2R R4, SR_TID.X ;  /* 0x0000000000047919 */ /* 0x000e220000002100 */
[--C-:B------:R-:W-:Y:S02]  /*fcc0*/  SHF.R.U32.HI R7, RZ, 0x5, R5.reuse ;  /* 0x00000005ff077819 */ /* 0x100fe40000011605 */
[----:B------:R-:W-:Y:S02]  /*fcd0*/  SHF.R.U32.HI R6, RZ, 0x5, R5 ;  /* 0x00000005ff067819 */ /* 0x000fe40000011605 */
[----:B------:R-:W-:Y:S02]  /*fce0*/  SGXT.U32 R7, R7, 0x1 ;  /* 0x000000010707781a */ /* 0x000fe40000000000 */
[----:B------:R-:W-:Y:S02]  /*fcf0*/  SGXT.U32 R6, R6, 0x1 ;  /* 0x000000010606781a */ /* 0x000fe40000000000 */
[----:B------:R-:W-:-:S02]  /*fd00*/  LOP3.LUT R7, R7, 0x14, RZ, 0xfc, !PT ;  /* 0x0000001407077812 */ /* 0x000fc400078efcff */
[----:B------:R-:W-:Y:S02]  /*fd10*/  LOP3.LUT R6, R6, 0x16, RZ, 0xfc, !PT ;  /* 0x0000001606067812 */ /* 0x000fe400078efcff */
[----:B--2---:R-:W-:Y:S01]  /*fd20*/  LEA R2, P2, R8, UR10, 0x1 ;  /* 0x0000000a08027c11 */ /* 0x004fe2000f8408ff */
[----:B------:R-:W-:-:S04]  /*fd30*/  ULDC UR10, c[0x0][0x238] ;  /* 0x00008e00000a7ab9 */ /* 0x000fc80000000800 */
[----:B------:R1:W-:Y:S04]  /*fd40*/  STL [R1+0x794], R2 ;  /* 0x0007940201007387 */ /* 0x0003e80000100800 */
[----:B------:R2:W-:Y:S01]  /*fd50*/  STL [R1+0x560], R0 ;  /* 0x0005600001007387 */ /* 0x0005e20000100800 */
[----:B-1----:R-:W-:-:S03]  /*fd60*/  LEA.HI.X.SX32 R2, R25, UR11, 0x1, P6 ;  /* 0x0000000b19027c11 */ /* 0x002fc6000b0f0eff */
[----:B------:R-:W-:Y:S01]  /*fd70*/  STL [R1+0x568], R3 ;  /* 0x0005680301007387 */ /* 0x000fe20000100800 */
[----:B--2---:R-:W-:-:S03]  /*fd80*/  LEA.HI.X.SX32 R0, R26, UR11, 0x1, P5 ;  /* 0x0000000b1a007c11 */ /* 0x004fc6000a8f0eff */
[----:B------:R-:W-:Y:S04]  /*fd90*/  STL [R1+0x570], R2 ;  /* 0x0005700201007387 */ /* 0x000fe80000100800 */
[----:B------:R1:W-:Y:S02]  /*fda0*/  STL [R1+0x578], R0 ;  /* 0x0005780001007387 */ /* 0x0003e40000100800 */
[----:B-1----:R-:W-:Y:S02]  /*fdb0*/  LEA.HI.X.SX32 R0, R8, UR11, 0x1, P2 ;  /* 0x0000000b08007c11 */ /* 0x002fe400090f0eff */
[----:B------:R-:W1:Y:S01]  /*fdc0*/  S2R R8, SR_TID.X ;  /* 0x0000000000087919 */ /* 0x000e620000002100 */
[----:B------:R-:W-:Y:S02]  /*fdd0*/  LEA.HI.X.SX32 R3, R27, UR11, 0x1, P4 ;  /* 0x0000000b1b037c11 */ /* 0x000fe4000a0f0eff */
[----:B------:R-:W-:Y:S01]  /*fde0*/  LEA.HI.X.SX32 R2, R28, UR11, 0x1, P3 ;  /* 0x0000000b1c027c11 */ /* 0x000fe200098f0eff */
[----:B------:R-:W-:-:S02]  /*fdf0*/  ULDC UR11, c[0x0][0x238] ;  /* 0x00008e00000b7ab9 */ /* 0x000fc40000000800 */
[----:B------:R-:W-:Y:S04]  /*fe00*/  STL [R1+0x580], R3 ;  /* 0x0005800301007387 */ /* 0x000fe80000100800 */
[----:B------:R1:W-:Y:S04]  /*fe10*/  STL [R1+0x588], R2 ;  /* 0x0005880201007387 */ /* 0x0003e80000100800 */
[----:B------:R2:W-:Y:S01]  /*fe20*/  STL [R1+0x790], R0 ;  /* 0x0007900001007387 */ /* 0x0005e20000100800 */
[C---:B-1----:R-:W-:Y:S02]  /*fe30*/  IMAD.SHL.U32 R2, R8.reuse, 0x40, RZ ;  /* 0x0000004008027824 */ /* 0x042fe400078e00ff */
[----:B--2---:R-:W-:-:S03]  /*fe40*/  IMAD.SHL.U32 R0, R8, 0x8, RZ ;  /* 0x0000000808007824 */ /* 0x004fc600078e00ff */
[----:B------:R1:W-:Y:S04]  /*fe50*/  STL [R1+0x814], R2 ;  /* 0x0008140201007387 */ /* 0x0003e80000100800 */
[----:B------:R-:W-:Y:S04]  /*fe60*/  STL [R1+0x780], RZ ;  /* 0x000780ff01007387 */ /* 0x000fe80000100800 */
[----:B------:R2:W-:Y:S04]  /*fe70*/  STL [R1+0x818], R0 ;  /* 0x0008180001007387 */ /* 0x0005e80000100800 */
        /* <DEDUP_REMOVED lines=19> */
[----:B-1----:R-:W-:-:S03]  /*ffb0*/  IMAD R2, R6, UR5, RZ ;  /* 0x0000000506027c24 */ /* 0x002fc6000f8e02ff */
[----:B------:R3:W-:Y:S01]  /*ffc0*/  STL [R1+0x6f0], RZ ;  /* 0x0006f0ff01007387 */ /* 0x0007e20000100800 */
[----:B--2---:R-:W-:-:S03]  /*ffd0*/  IMAD R0, R7, UR5, RZ ;  /* 0x0000000507007c24 */ /* 0x004fc6000f8e02ff */
[----:B------:R3:W-:Y:S01]  /*ffe0*/  STL [R1+0x6f4], RZ ;  /* 0x0006f4ff01007387 */ /* 0x0007e20000100800 */
[----:B------:R-:W-:-:S03]  /*fff0*/  SHF.R.U32.HI R7, RZ, 0x5, R5 ;  /* 0x00000005ff077819 */ /* 0x000fc60000011605 */
[----:B------:R3:W-:Y:S01]  /*10000*/  STL [R1+0x6f8], RZ ;  /* 0x0006f8ff01007387 */ /* 0x0007e20000100800 */
[----:B------:R-:W-:-:S03]  /*10010*/  SHF.R.U32.HI R6, RZ, 0x5, R5 ;  /* 0x00000005ff067819 */ /* 0x000fc60000011605 */
[----:B------:R3:W-:Y:S01]  /*10020*/  STL [R1+0x6fc], RZ ;  /* 0x0006fcff01007387 */ /* 0x0007e20000100800 */
[----:B------:R-:W-:-:S03]  /*10030*/  SHF.R.U32.HI R5, RZ, 0x5, R5 ;  /* 0x00000005ff057819 */ /* 0x000fc60000011605 */
[----:B------:R3:W-:Y:S04]  /*10040*/  STL [R1+0x6c0], RZ ;  /* 0x0006c0ff01007387 */ /* 0x0007e80000100800 */
[----:B------:R3:W-:Y:S01]  /*10050*/  STL [R1+0x6c4], RZ ;  /* 0x0006c4ff01007387 */ /* 0x0007e20000100800 */
[----:B------:R-:W-:-:S03]  /*10060*/  SGXT.U32 R5, R5, 0x1 ;  /* 0x000000010505781a */ /* 0x000fc60000000000 */
[----:B------:R3:W-:Y:S04]  /*10070*/  STL [R1+0x6c8], RZ ;  /* 0x0006c8ff01007387 */ /* 0x0007e80000100800 */
[----:B------:R3:W-:Y:S04]  /*10080*/  STL [R1+0x6cc], RZ ;  /* 0x0006ccff01007387 */ /* 0x0007e80000100800 */
[----:B------:R3:W-:Y:S04]  /*10090*/  STL [R1+0x6b0], RZ ;  /* 0x0006b0ff01007387 */ /* 0x0007e80000100800 */
[----:B------:R3:W-:Y:S01]  /*100a0*/  STL [R1+0x6b4], RZ ;  /* 0x0006b4ff01007387 */ /* 0x0007e20000100800 */
[----:B------:R-:W-:-:S03]  /*100b0*/  LOP3.LUT R5, R5, 0x12, RZ, 0xfc, !PT ;  /* 0x0000001205057812 */ /* 0x000fc600078efcff */
[----:B------:R3:W-:Y:S04]  /*100c0*/  STL [R1+0x6b8], RZ ;  /* 0x0006b8ff01007387 */ /* 0x0007e80000100800 */
[----:B------:R3:W-:Y:S04]  /*100d0*/  STL [R1+0x6bc], RZ ;  /* 0x0006bcff01007387 */ /* 0x0007e80000100800 */
[----:B------:R3:W-:Y:S04]  /*100e0*/  STL [R1+0x680], RZ ;  /* 0x000680ff01007387 */ /* 0x0007e80000100800 */
[----:B------:R3:W-:Y:S04]  /*100f0*/  STL [R1+0x684], RZ ;  /* 0x000684ff01007387 */ /* 0x0007e80000100800 */
[----:B------:R3:W-:Y:S01]  /*10100*/  STL [R1+0x688], RZ ;  /* 0x000688ff01007387 */ /* 0x0007e20000100800 */
[----:B------:R-:W-:-:S03]  /*10110*/  IMAD R3, R5, UR9, RZ ;  /* 0x0000000905037c24 */ /* 0x000fc6000f8e02ff */
[----:B------:R3:W-:Y:S01]  /*10120*/  STL [R1+0x68c], RZ ;  /* 0x00068cff01007387 */ /* 0x0007e20000100800 */
[----:B0-----:R-:W-:Y:S01]  /*10130*/  SHF.R.U32.HI R5, RZ, 0x5, R4 ;  /* 0x00000005ff057819 */ /* 0x001fe20000011604 */
[----:B------:R-:W-:Y:S02]  /*10140*/  ULDC UR9, c[0x0][0x238] ;  /* 0x00008e0000097ab9 */ /* 0x000fe40000000800 */
[----:B------:R3:W-:Y:S04]  /*10150*/  STL [R1+0x670], RZ ;  /* 0x000670ff01007387 */ /* 0x0007e80000100800 */
[----:B------:R3:W-:Y:S04]  /*10160*/  STL [R1+0x674], RZ ;  /* 0x000674ff01007387 */ /* 0x0007e80000100800 */
        /* <DEDUP_REMOVED lines=13> */
[----:B------:R-:W-:-:S02]  /*10240*/  IMAD R3, R5, UR13, RZ ;  /* 0x0000000d05037c24 */ /* 0x000fc4000f8e02ff */
[----:B------:R-:W0:Y:S01]  /*10250*/  LDC R5, c[0x0][0x230] ;  /* 0x00008c00ff057b82 */ /* 0x000e220000000800 */
[----:B------:R3:W-:Y:S04]  /*10260*/  STL [R1+0x624], RZ ;  /* 0x000624ff01007387 */ /* 0x0007e80000100800 */
[----:B------:R3:W-:Y:S04]  /*10270*/  STL [R1+0x628], RZ ;  /* 0x000628ff01007387 */ /* 0x0007e80000100800 */
[----:B------:R3:W-:Y:S01]  /*10280*/  STL [R1+0x62c], RZ ;  /* 0x00062cff01007387 */ /* 0x0007e20000100800 */
[----:B------:R-:W-:-:S03]  /*10290*/  SGXT.U32 R7, R7, 0x1 ;  /* 0x000000010707781a */ /* 0x000fc60000000000 */
[----:B------:R3:W-:Y:S01]  /*102a0*/  STL [R1+0x610], RZ ;  /* 0x000610ff01007387 */ /* 0x0007e20000100800 */
[----:B------:R-:W-:-:S03]  /*102b0*/  SGXT.U32 R6, R6, 0x1 ;  /* 0x000000010606781a */ /* 0x000fc60000000000 */
[----:B------:R3:W-:Y:S04]  /*102c0*/  STL [R1+0x614], RZ ;  /* 0x000614ff01007387 */ /* 0x0007e80000100800 */
[----:B------:R3:W-:Y:S04]  /*102d0*/  STL [R1+0x618], RZ ;  /* 0x000618ff01007387 */ /* 0x0007e80000100800 */
[----:B------:R3:W-:Y:S01]  /*102e0*/  STL [R1+0x61c], RZ ;  /* 0x00061cff01007387 */ /* 0x0007e20000100800 */
[----:B------:R-:W-:-:S03]  /*102f0*/  LOP3.LUT R6, R6, 0x10, RZ, 0xfc, !PT ;  /* 0x0000001006067812 */ /* 0x000fc600078efcff */
[----:B------:R3:W-:Y:S01]  /*10300*/  STL [R1+0x600], RZ ;  /* 0x000600ff01007387 */ /* 0x0007e20000100800 */
[----:B------:R-:W-:-:S03]  /*10310*/  LOP3.LUT R7, R7, 0xe, RZ, 0xfc, !PT ;  /* 0x0000000e07077812 */ /* 0x000fc600078efcff */
[----:B------:R3:W-:Y:S04]  /*10320*/  STL [R1+0x604], RZ ;  /* 0x000604ff01007387 */ /* 0x0007e80000100800 */
[----:B------:R3:W-:Y:S04]  /*10330*/  STL [R1+0x608], RZ ;  /* 0x000608ff01007387 */ /* 0x0007e80000100800 */
[----:B------:R3:W-:Y:S04]  /*10340*/  STL [R1+0x60c], RZ ;  /* 0x00060cff01007387 */ /* 0x0007e80000100800 */
[----:B------:R3:W-:Y:S01]  /*10350*/  STL [R1+0x5f0], RZ ;  /* 0x0005f0ff01007387 */ /* 0x0007e20000100800 */
[----:B------:R-:W-:-:S03]  /*10360*/  IMAD R2, R6, UR10, RZ ;  /* 0x0000000a06027c24 */ /* 0x000fc6000f8e02ff */
[----:B------:R3:W-:Y:S01]  /*10370*/  STL [R1+0x5f4], RZ ;  /* 0x0005f4ff01007387 */ /* 0x0007e20000100800 */
[----:B------:R-:W-:-:S03]  /*10380*/  IMAD R0, R7, UR11, RZ ;  /* 0x0000000b07007c24 */ /* 0x000fc6000f8e02ff */
        /* <DEDUP_REMOVED lines=9> */
[----:B------:R3:W-:Y:S01]  /*10420*/  STL [R1+0x76c], RZ ;  /* 0x00076cff01007387 */ /* 0x0007e20000100800 */
[----:B------:R-:W-:-:S03]  /*10430*/  SGXT.U32 R7, R7, 0x1 ;  /* 0x000000010707781a */ /* 0x000fc60000000000 */
[----:B------:R3:W-:Y:S01]  /*10440*/  STL [R1+0x750], RZ ;  /* 0x000750ff01007387 */ /* 0x0007e20000100800 */
[----:B------:R-:W-:-:S03]  /*10450*/  SGXT.U32 R6, R6, 0x1 ;  /* 0x000000010606781a */ /* 0x000fc60000000000 */
[----:B------:R3:W-:Y:S04]  /*10460*/  STL [R1+0x754], RZ ;  /* 0x000754ff01007387 */ /* 0x0007e80000100800 */
[----:B------:R3:W-:Y:S01]  /*10470*/  STL [R1+0x758], RZ ;  /* 0x000758ff01007387 */ /* 0x0007e20000100800 */
[----:B------:R-:W-:-:S03]  /*10480*/  LOP3.LUT R4, R4, 0xc, RZ, 0xfc, !PT ;  /* 0x0000000c04047812 */ /* 0x000fc600078efcff */
[----:B------:R3:W-:Y:S01]  /*10490*/  STL [R1+0x75c], RZ ;  /* 0x00075cff01007387 */ /* 0x0007e20000100800 */
[----:B------:R-:W-:-:S03]  /*104a0*/  LOP3.LUT R6, R6, 0x8, RZ, 0xfc, !PT ;  /* 0x0000000806067812 */ /* 0x000fc600078efcff */
[----:B------:R3:W-:Y:S01]  /*104b0*/  STL [R1+0x720], RZ ;  /* 0x000720ff01007387 */ /* 0x0007e20000100800 */
[----:B------:R-:W-:-:S03]  /*104c0*/  LOP3.LUT R7, R7, 0x6, RZ, 0xfc, !PT ;  /* 0x0000000607077812 */ /* 0x000fc600078efcff */
[----:B------:R3:W-:Y:S01]  /*104d0*/  STL [R1+0x724], RZ ;  /* 0x000724ff01007387 */ /* 0x0007e20000100800 */
[----:B0-----:R-:W-:-:S03]  /*104e0*/  VIADD R5, R5, 0x1f ;  /* 0x0000001f05057836 */ /* 0x001fc60000000000 */
[----:B------:R3:W-:Y:S04]  /*104f0*/  STL [R1+0x728], RZ ;  /* 0x000728ff01007387 */ /* 0x0007e80000100800 */
[----:B------:R3:W-:Y:S01]  /*10500*/  STL [R1+0x72c], RZ ;  /* 0x00072cff01007387 */ /* 0x0007e20000100800 */
[----:B------:R-:W-:-:S03]  /*10510*/  IMAD R0, R4, UR12, RZ ;  /* 0x0000000c04007c24 */ /* 0x000fc6000f8e02ff */
        /* <DEDUP_REMOVED lines=9> */
[----:B------:R-:W-:-:S03]  /*105b0*/  SHF.R.S32.HI R8, RZ, 0x1f, R5 ;  /* 0x0000001fff087819 */ /* 0x000fc60000011405 */
[----:B------:R3:W-:Y:S04]  /*105c0*/  STL [R1+0x6e4], RZ ;  /* 0x0006e4ff01007387 */ /* 0x0007e80000100800 */
[----:B------:R3:W-:Y:S01]  /*105d0*/  STL [R1+0x6e8], RZ ;  /* 0x0006e8ff01007387 */ /* 0x0007e20000100800 */
[----:B------:R-:W-:-:S03]  /*105e0*/  LEA.HI R8, R8, R5, RZ, 0x5 ;  /* 0x0000000508087211 */ /* 0x000fc600078f28ff */
[----:B------:R3:W-:Y:S04]  /*105f0*/  STL [R1+0x6ec], RZ ;  /* 0x0006ecff01007387 */ /* 0x0007e80000100800 */
[----:B------:R3:W-:Y:S04]  /*10600*/  STL [R1+0x6d0], RZ ;  /* 0x0006d0ff01007387 */ /* 0x0007e80000100800 */
[----:B------:R3:W-:Y:S04]  /*10610*/  STL [R1+0x6d4], RZ ;  /* 0x0006d4ff01007387 */ /* 0x0007e80000100800 */
[----:B------:R3:W-:Y:S01]  /*10620*/  STL [R1+0x6d8], RZ ;  /* 0x0006d8ff01007387 */ /* 0x0007e20000100800 */
[----:B------:R-:W-:-:S03]  /*10630*/  SHF.R.S32.HI R2, RZ, 0x5, R8 ;  /* 0x00000005ff027819 */ /* 0x000fc60000011408 */
        /* <DEDUP_REMOVED lines=42> */
[----:B------:R-:W-:-:S02]  /*108e0*/  SGXT.U32 R7, R7, 0x1 ;  /* 0x000000010707781a */ /* 0x000fc40000000000 */
[----:B------:R-:W-:Y:S02]  /*108f0*/  SGXT.U32 R6, R6, 0x1 ;  /* 0x000000010606781a */ /* 0x000fe40000000000 */
[----:B------:R-:W-:Y:S02]  /*10900*/  LOP3.LUT R7, R7, 0x2, RZ, 0xfc, !PT ;  /* 0x0000000207077812 */ /* 0x000fe400078efcff */
[----:B------:R-:W-:Y:S02]  /*10910*/  LOP3.LUT R6, R6, 0x4, RZ, 0xfc, !PT ;  /* 0x0000000406067812 */ /* 0x000fe400078efcff */
[----:B------:R-:W-:Y:S01]  /*10920*/  SHF.R.S32.HI R0, RZ, 0x1f, R24 ;  /* 0x0000001fff007819 */ /* 0x000fe20000011418 */
[----:B------:R-:W-:Y:S02]  /*10930*/  IMAD R3, R7, UR17, RZ ;  /* 0x0000001107037c24 */ /* 0x000fe4000f8e02ff */
[----:B------:R-:W-:Y:S01]  /*10940*/  IMAD R4, R6, UR16, RZ ;  /* 0x0000001006047c24 */ /* 0x000fe2000f8e02ff */
[C---:B------:R-:W-:Y:S01]  /*10950*/  SHF.L.U64.HI R0, R24.reuse, 0x1, R0 ;  /* 0x0000000118007819 */ /* 0x040fe20000010200 */
[----:B---3--:R-:W-:-:S07]  /*10960*/  IMAD.SHL.U32 R24, R24, 0x2, RZ ;  /* 0x0000000218187824 */ /* 0x008fce00078e00ff */
.L_x_2:
[----:B------:R-:W2:Y:S01]  /*10970*/  LDL.LU R3, [R1+0x79c] ;  /* 0x00079c0001037983 */ /* 0x000ea20000300800 */
[----:B------:R-:W0:Y:S01]  /*10980*/  S2R R22, SR_TID.X ;  /* 0x0000000000167919 */ /* 0x000e220000002100 */
[----:B------:R-:W-:Y:S01]  /*10990*/  PRMT R11, RZ, 0x7610, R11 ;  /* 0x00007610ff0b7816 */ /* 0x000fe2000000000b */
[----:B------:R-:W-:Y:S01]  /*109a0*/  ULDC UR5, c[0x0][0x238] ;  /* 0x00008e0000057ab9 */ /* 0x000fe20000000800 */
[----:B------:R-:W1:Y:S01]  /*109b0*/  S2R R15, SR_TID.X ;  /* 0x00000000000f7919 */ /* 0x000e620000002100 */
[----:B------:R-:W-:Y:S01]  /*109c0*/  PRMT R12, RZ, 0x7610, R12 ;  /* 0x00007610ff0c7816 */ /* 0x000fe2000000000c */
[----:B------:R-:W-:Y:S01]  /*109d0*/  ULDC UR4, c[0x0][0x238] ;  /* 0x00008e0000047ab9 */ /* 0x000fe20000000800 */
[----:B------:R-:W2:Y:S01]  /*109e0*/  LDL.LU R2, [R1+0x7a0] ;  /* 0x0007a00001027983 */ /* 0x000ea20000300800 */
[----:B------:R-:W-:Y:S02]  /*109f0*/  PRMT R8, RZ, 0x7610, R8 ;  /* 0x00007610ff087816 */ /* 0x000fe40000000008 */
[----:B------:R-:W-:Y:S01]  /*10a00*/  PRMT R7, RZ, 0x7610, R7 ;  /* 0x00007610ff077816 */ /* 0x000fe20000000007 */
[----:B------:R-:W-:Y:S01]  /*10a10*/  STL [R1+0x12ac], R27 ;  /* 0x0012ac1b01007387 */ /* 0x000fe20000100800 */
[----:B------:R-:W-:-:S02]  /*10a20*/  PRMT R13, RZ, 0x7610, R13 ;  /* 0x00007610ff0d7816 */ /* 0x000fc4000000000d */
[----:B------:R-:W-:Y:S01]  /*10a30*/  PRMT R9, RZ, 0x7610, R9 ;  /* 0x00007610ff097816 */ /* 0x000fe20000000009 */
[----:B------:R3:W-:Y:S01]  /*10a40*/  STL [R1+0x12b0], R27 ;  /* 0x0012b01b01007387 */ /* 0x0007e20000100800 */
[----:B------:R-:W-:Y:S02]  /*10a50*/  PRMT R6, RZ, 0x7610, R6 ;  /* 0x00007610ff067816 */ /* 0x000fe40000000006 */
[----:B------:R-:W-:Y:S01]  /*10a60*/  PRMT R10, RZ, 0x7610, R10 ;  /* 0x00007610ff0a7816 */ /* 0x000fe2000000000a */
[----:B------:R-:W-:Y:S01]  /*10a70*/  STL [R1+0x12a4], R26 ;  /* 0x0012a41a01007387 */ /* 0x000fe20000100800 */
[----:B------:R-:W-:Y:S02]  /*10a80*/  PRMT R23, RZ, 0x7610, R23 ;  /* 0x00007610ff177816 */ /* 0x000fe40000000017 */
[----:B------:R-:W-:Y:S01]  /*10a90*/  PRMT R20, RZ, 0x7610, R20 ;  /* 0x00007610ff147816 */ /* 0x000fe20000000014 */
[----:B------:R-:W-:Y:S01]  /*10aa0*/  STL [R1+0x12a8], R26 ;  /* 0x0012a81a01007387 */ /* 0x000fe20000100800 */
[----:B------:R-:W-:-:S02]  /*10ab0*/  PRMT R21, RZ, 0x7610, R21 ;  /* 0x00007610ff157816 */ /* 0x000fc40000000015 */
[----:B------:R-:W-:Y:S01]  /*10ac0*/  PRMT R19, RZ, 0x7610, R19 ;  /* 0x00007610ff137816 */ /* 0x000fe20000000013 */
[----:B------:R-:W-:Y:S01]  /*10ad0*/  STL [R1+0x12a0], R25 ;  /* 0x0012a01901007387 */ /* 0x000fe20000100800 */
[----:B0-----:R-:W-:-:S03]  /*10ae0*/  SHF.R.U32.HI R16, RZ, 0x5, R22 ;  /* 0x00000005ff107819 */ /* 0x001fc60000011616 */
[----:B------:R-:W-:Y:S01]  /*10af0*/  STL [R1+0x129c], R29 ;  /* 0x00129c1d01007387 */ /* 0x000fe20000100800 */
[----:B------:R-:W-:-:S04]  /*10b00*/  SGXT.U32 R16, R16, 0x1 ;  /* 0x000000011010781a */ /* 0x000fc80000000000 */
[C---:B------:R-:W-:Y:S01]  /*10b10*/  ISETP.GE.AND P0, PT, R16.reuse, UR8, PT ;  /* 0x0000000810007c0c */ /* 0x040fe2000bf06270 */
[----:B------:R-:W-:Y:S01]  /*10b20*/  IMAD R4, R16, UR9, RZ ;  /* 0x0000000910047c24 */ /* 0x000fe2000f8e02ff */
[--C-:B-1----:R-:W-:Y:S02]  /*10b30*/  SHF.R.U32.HI R14, RZ, 0x5, R15.reuse ;  /* 0x00000005ff0e7819 */ /* 0x102fe4000001160f */
[----:B------:R-:W-:-:S04]  /*10b40*/  SHF.R.U32.HI R15, RZ, 0x5, R15 ;  /* 0x00000005ff0f7819 */ /* 0x000fc8000001160f */
[----:B------:R-:W-:-:S04]  /*10b50*/  SGXT.U32 R15, R15, 0x1 ;  /* 0x000000010f0f781a */ /* 0x000fc80000000000 */
[----:B------:R-:W-:-:S05]  /*10b60*/  LOP3.LUT R15, R15, 0x8, RZ, 0xfc, !PT ;  /* 0x000000080f0f7812 */ /* 0x000fca00078efcff */
[----:B------:R-:W-:Y:S01]  /*10b70*/  IMAD R15, R15, UR5, RZ ;  /* 0x000000050f0f7c24 */ /* 0x000fe2000f8e02ff */
[----:B------:R-:W-:Y:S01]  /*10b80*/  SGXT.U32 R14, R14, 0x1 ;  /* 0x000000010e0e781a */ /* 0x000fe20000000000 */
[----:B------:R-:W-:-:S03]  /*10b90*/  ULDC UR5, c[0x0][0x238] ;  /* 0x00008e0000057ab9 */ /* 0x000fc60000000800 */
[----:B------:R-:W-:-:S05]  /*10ba0*/  LOP3.LUT R14, R14, 0x10, RZ, 0xfc, !PT ;  /* 0x000000100e0e7812 */ /* 0x000fca00078efcff */
[----:B------:R-:W-:Y:S01]  /*10bb0*/  IMAD R14, R14, UR4, RZ ;  /* 0x000000040e0e7c24 */ /* 0x000fe2000f8e02ff */
[----:B------:R-:W-:Y:S01]  /*10bc0*/  ULDC UR4, c[0x0][0x238] ;  /* 0x00008e0000047ab9 */ /* 0x000fe20000000800 */
[----:B--2---:R-:W-:-:S05]  /*10bd0*/  IMAD.WIDE R4, R4, 0x2, R2 ;  /* 0x0000000204047825 */ /* 0x004fca00078e0202 */
[----:B------:R0:W2:Y:S02]  /*10be0*/  @!P0 LDG.E.U16 R11, desc[UR6][R4.64] ;  /* 0x00000006040b8981 */ /* 0x0000a4000c1e1500 */
[----:B0-----:R-:W-:-:S04]  /*10bf0*/  LOP3.LUT R4, R16, 0x18, RZ, 0xfc, !PT ;  /* 0x0000001810047812 */ /* 0x001fc800078efcff */
[C---:B------:R-:W-:Y:S01]  /*10c00*/  ISETP.GE.AND P0, PT, R4.reuse, UR8, PT ;  /* 0x0000000804007c0c */ /* 0x040fe2000bf06270 */
[----:B------:R-:W-:-:S04]  /*10c10*/  IMAD R4, R4, UR9, RZ ;  /* 0x0000000904047c24 */ /* 0x000fc8000f8e02ff */
[----:B------:R-:W-:-:S08]  /*10c20*/  IMAD.WIDE R4, R4, 0x2, R2 ;  /* 0x0000000204047825 */ /* 0x000fd000078e0202 */
[----:B------:R0:W4:Y:S02]  /*10c30*/  @!P0 LDG.E.U16 R12, desc[UR6][R4.64] ;  /* 0x00000006040c8981 */ /* 0x000124000c1e1500 */
[----:B0-----:R-:W-:-:S04]  /*10c40*/  LOP3.LUT R4, R16, 0x1a, RZ, 0xfc, !PT ;  /* 0x0000001a10047812 */ /* 0x001fc800078efcff */
[C---:B------:R-:W-:Y:S01]  /*10c50*/  ISETP.GE.AND P0, PT, R4.reuse, UR8, PT ;  /* 0x0000000804007c0c */ /* 0x040fe2000bf06270 */
[----:B------:R-:W-:-:S04]  /*10c60*/  IMAD R4, R4, UR9, RZ ;  /* 0x0000000904047c24 */ /* 0x000fc8000f8e02ff */
[----:B------:R-:W-:-:S08]  /*10c70*/  IMAD.WIDE R4, R4, 0x2, R2 ;  /* 0x0000000204047825 */ /* 0x000fd000078e0202 */
[----:B------:R0:W4:Y:S02]  /*10c80*/  @!P0 LDG.E.U16 R8, desc[UR6][R4.64] ;  /* 0x0000000604088981 */ /* 0x000124000c1e1500 */
[----:B0-----:R-:W-:-:S04]  /*10c90*/  LOP3.LUT R4, R16, 0x8, RZ, 0xfc, !PT ;  /* 0x0000000810047812 */ /* 0x001fc800078efcff */
[----:B------:R-:W-:Y:S02]  /*10ca0*/  ISETP.GE.AND P0, PT, R4, UR8, PT ;  /* 0x0000000804007c0c */ /* 0x000fe4000bf06270 */
[----:B------:R-:W-:-:S04]  /*10cb0*/  LOP3.LUT R4, R16, 0x10, RZ, 0xfc, !PT ;  /* 0x0000001010047812 */ /* 0x000fc800078efcff */
[----:B------:R-:W-:Y:S01]  /*10cc0*/  ISETP.GE.AND P1, PT, R4, UR8, PT ;  /* 0x0000000804007c0c */ /* 0x000fe2000bf26270 */
[--C-:B------:R-:W-:Y:S02]  /*10cd0*/  IMAD.WIDE R4, R15, 0x2, R2.reuse ;  /* 0x000000020f047825 */ /* 0x100fe400078e0202 */
[----:B------:R-:W0:Y:S04]  /*10ce0*/  S2R R15, SR_TID.X ;  /* 0x00000000000f7919 */ /* 0x000e280000002100 */
[----:B------:R1:W4:Y:S02]  /*10cf0*/  @!P0 LDG.E.U16 R7, desc[UR6][R4.64] ;  /* 0x0000000604078981 */ /* 0x000324000c1e1500 */
[----:B-1----:R-:W-:-:S05]  /*10d00*/  IMAD.WIDE R4, R14, 0x2, R2 ;  /* 0x000000020e047825 */ /* 0x002fca00078e0202 */
[----:B------:R1:W4:Y:S02]  /*10d10*/  @!P1 LDG.E.U16 R13, desc[UR6][R4.64] ;  /* 0x00000006040d9981 */ /* 0x000324000c1e1500 */
[----:B-1----:R-:W-:Y:S02]  /*10d20*/  LOP3.LUT R4, R16, 0x2, RZ, 0xfc, !PT ;  /* 0x0000000210047812 */ /* 0x002fe400078efcff */
[--C-:B0-----:R-:W-:Y:S02]  /*10d30*/  SHF.R.U32.HI R14, RZ, 0x5, R15.reuse ;  /* 0x00000005ff0e7819 */ /* 0x101fe4000001160f */
[----:B------:R-:W-:Y:S02]  /*10d40*/  SHF.R.U32.HI R15, RZ, 0x5, R15 ;  /* 0x00000005ff0f7819 */ /* 0x000fe4000001160f */
[----:B------:R-:W-:Y:S02]  /*10d50*/  ISETP.GE.AND P0, PT, R4, UR8, PT ;  /* 0x0000000804007c0c */ /* 0x000fe4000bf06270 */
[----:B------:R-:W-:-:S02]  /*10d60*/  SGXT.U32 R15, R15, 0x1 ;  /* 0x000000010f0f781a */ /* 0x000fc40000000000 */
[----:B------:R-:W-:Y:S02]  /*10d70*/  SGXT.U32 R14, R14, 0x1 ;  /* 0x000000010e0e781a */ /* 0x000fe40000000000 */
[----:B------:R-:W-:Y:S02]  /*10d80*/  LOP3.LUT R15, R15, 0x2, RZ, 0xfc, !PT ;  /* 0x000000020f0f7812 */ /* 0x000fe400078efcff */
[----:B------:R-:W-:Y:S02]  /*10d90*/  LOP3.LUT R4, R16, 0xa, RZ, 0xfc, !PT ;  /* 0x0000000a10047812 */ /* 0x000fe400078efcff */
[----:B------:R-:W-:Y:S01]  /*10da0*/  LOP3.LUT R14, R14, 0xa, RZ, 0xfc, !PT ;  /* 0x0000000a0e0e7812 */ /* 0x000fe200078efcff */
[----:B------:R-:W-:Y:S01]  /*10db0*/  IMAD R15, R15, UR5, RZ ;  /* 0x000000050f0f7c24 */ /* 0x000fe2000f8e02ff */
[----:B------:R-:W-:Y:S01]  /*10dc0*/  ISETP.GE.AND P1, PT, R4, UR8, PT ;  /* 0x0000000804007c0c */ /* 0x000fe2000bf26270 */
[----:B------:R-:W-:Y:S02]  /*10dd0*/  ULDC UR5, c[0x0][0x238] ;  /* 0x00008e0000057ab9 */ /* 0x000fe40000000800 */
[----:B------:R-:W-:-:S04]  /*10de0*/  IMAD.WIDE R4, R15, 0x2, R2 ;  /* 0x000000020f047825 */ /* 0x000fc800078e0202 */
[----:B------:R-:W-:Y:S01]  /*10df0*/  IMAD R14, R14, UR4, RZ ;  /* 0x000000040e0e7c24 */ /* 0x000fe2000f8e02ff */
[----:B------:R0:W4:Y:S01]  /*10e00*/  @!P0 LDG.E.U16 R9, desc[UR6][R4.64] ;  /* 0x0000000604098981 */ /* 0x000122000c1e1500 */
[----:B------:R-:W-:Y:S02]  /*10e10*/  ULDC UR4, c[0x0][0x238] ;  /* 0x00008e0000047ab9 */ /* 0x000fe40000000800 */
[----:B0-----:R-:W-:-:S05]  /*10e20*/  IMAD.WIDE R4, R14, 0x2, R2 ;  /* 0x000000020e047825 */ /* 0x001fca00078e0202 */
[----:B------:R0:W4:Y:S02]  /*10e30*/  @!P1 LDG.E.U16 R6, desc[UR6][R4.64] ;  /* 0x0000000604069981 */ /* 0x000124000c1e1500 */
[C---:B0-----:R-:W-:Y:S02]  /*10e40*/  LOP3.LUT R5, R16.reuse, 0x1c, RZ, 0xfc, !PT ;  /* 0x0000001c10057812 */ /* 0x041fe400078efcff */
[----:B------:R-:W-:Y:S02]  /*10e50*/  LOP3.LUT R4, R16, 0x12, RZ, 0xfc, !PT ;  /* 0x0000001210047812 */ /* 0x000fe400078efcff */
[C---:B------:R-:W-:Y:S01]  /*10e60*/  ISETP.GE.AND P1, PT, R5.reuse, UR8, PT ;  /* 0x0000000805007c0c */ /* 0x040fe2000bf26270 */
[----:B------:R-:W-:Y:S01]  /*10e70*/  IMAD R5, R5, UR9, RZ ;  /* 0x0000000905057c24 */ /* 0x000fe2000f8e02ff */
[----:B------:R-:W-:Y:S02]  /*10e80*/  ISETP.GE.AND P0, PT, R4, UR8, PT ;  /* 0x0000000804007c0c */ /* 0x000fe4000bf06270 */
[----:B------:R-:W-:Y:S01]  /*10e90*/  PRMT R4, RZ, 0x7610, R4 ;  /* 0x00007610ff047816 */ /* 0x000fe20000000004 */
[----:B------:R-:W-:-:S02]  /*10ea0*/  IMAD.WIDE R14, R5, 0x2, R2 ;  /* 0x00000002050e7825 */ /* 0x000fc400078e0202 */
[----:B------:R-:W0:Y:S06]  /*10eb0*/  S2R R5, SR_TID.X ;  /* 0x0000000000057919 */ /* 0x000e2c0000002100 */
[----:B------:R1:W4:Y:S01]  /*10ec0*/  @!P1 LDG.E.U16 R4, desc[UR6][R14.64] ;  /* 0x000000060e049981 */ /* 0x000322000c1e1500 */
[----:B0-----:R-:W-:-:S04]  /*10ed0*/  SHF.R.U32.HI R5, RZ, 0x5, R5 ;  /* 0x00000005ff057819 */ /* 0x001fc80000011605 */
[----:B------:R-:W-:-:S04]  /*10ee0*/  SGXT.U32 R5, R5, 0x1 ;  /* 0x000000010505781a */ /* 0x000fc80000000000 */
[----:B------:R-:W-:-:S05]  /*10ef0*/  LOP3.LUT R5, R5, 0x12, RZ, 0xfc, !PT ;  /* 0x0000001205057812 */ /* 0x000fca00078efcff */
[----:B------:R-:W-:Y:S01]  /*10f00*/  IMAD R5, R5, UR4, RZ ;  /* 0x0000000405057c24 */ /* 0x000fe2000f8e02ff */
[----:B------:R-:W-:-:S03]  /*10f10*/  ULDC UR4, c[0x0][0x238] ;  /* 0x00008e0000047ab9 */ /* 0x000fc60000000800 */
[----:B-1----:R-:W-:Y:S01]  /*10f20*/  IMAD.WIDE R14, R5, 0x2, R2 ;  /* 0x00000002050e7825 */ /* 0x002fe200078e0202 */
[----:B------:R-:W-:-:S04]  /*10f30*/  LOP3.LUT R5, R16, 0x1e, RZ, 0xfc, !PT ;  /* 0x0000001e10057812 */ /* 0x000fc800078efcff */
[----:B------:R0:W4:Y:S01]  /*10f40*/  @!P0 LDG.E.U16 R10, desc[UR6][R14.64] ;  /* 0x000000060e0a8981 */ /* 0x000122000c1e1500 */
[C---:B------:R-:W-:Y:S01]  /*10f50*/  ISETP.GE.AND P0, PT, R5.reuse, UR8, PT ;  /* 0x0000000805007c0c */ /* 0x040fe2000bf06270 */
[----:B------:R-:W-:-:S04]  /*10f60*/  IMAD R5, R5, UR9, RZ ;  /* 0x0000000905057c24 */ /* 0x000fc8000f8e02ff */
[----:B0-----:R-:W-:-:S08]  /*10f70*/  IMAD.WIDE R14, R5, 0x2, R2 ;  /* 0x00000002050e7825 */ /* 0x001fd000078e0202 */
[----:B------:R0:W4:Y:S02]  /*10f80*/  @!P0 LDG.E.U16 R23, desc[UR6][R14.64] ;  /* 0x000000060e178981 */ /* 0x000124000c1e1500 */
[----:B0-----:R-:W0:Y:S01]  /*10f90*/  S2R R15, SR_TID.X ;  /* 0x00000000000f7919 */ /* 0x001e220000002100 */
[----:B------:R-:W-:-:S04]  /*10fa0*/  LOP3.LUT R5, R16, 0x4, RZ, 0xfc, !PT ;  /* 0x0000000410057812 */ /* 0x000fc800078efcff */
[----:B------:R-:W-:Y:S02]  /*10fb0*/  ISETP.GE.AND P0, PT, R5, UR8, PT ;  /* 0x0000000805007c0c */ /* 0x000fe4000bf06270 */
[----:B------:R-:W-:-:S04]  /*10fc0*/  LOP3.LUT R5, R16, 0x6, RZ, 0xfc, !PT ;  /* 0x0000000610057812 */ /* 0x000fc800078efcff */
[----:B------:R-:W-:Y:S02]  /*10fd0*/  ISETP.GE.AND P1, PT, R5, UR8, PT ;  /* 0x0000000805007c0c */ /* 0x000fe4000bf26270 */
[--C-:B0-----:R-:W-:Y:S02]  /*10fe0*/  SHF.R.U32.HI R5, RZ, 0x5, R15.reuse ;  /* 0x00000005ff057819 */ /* 0x101fe4000001160f */
[----:B------:R-:W-:-:S04]  /*10ff0*/  SHF.R.U32.HI R15, RZ, 0x5, R15 ;  /* 0x00000005ff0f7819 */ /* 0x000fc8000001160f */
[----:B------:R-:W-:Y:S02]  /*11000*/  SGXT.U32 R15, R15, 0x1 ;  /* 0x000000010f0f781a */ /* 0x000fe40000000000 */
[----:B------:R-:W-:Y:S02]  /*11010*/  SGXT.U32 R5, R5, 0x1 ;  /* 0x000000010505781a */ /* 0x000fe40000000000 */
[----:B------:R-:W-:Y:S02]  /*11020*/  LOP3.LUT R15, R15, 0x4, RZ, 0xfc, !PT ;  /* 0x000000040f0f7812 */ /* 0x000fe400078efcff */
[----:B------:R-:W-:-:S03]  /*11030*/  LOP3.LUT R5, R5, 0x6, RZ, 0xfc, !PT ;  /* 0x0000000605057812 */ /* 0x000fc600078efcff */
[----:B------:R-:W-:Y:S02]  /*11040*/  IMAD R15, R15, UR5, RZ ;  /* 0x000000050f0f7c24 */ /* 0x000fe4000f8e02ff */
[----:B------:R-:W-:Y:S01]  /*11050*/  IMAD R5, R5, UR4, RZ ;  /* 0x0000000405057c24 */ /* 0x000fe2000f8e02ff */
[----:B------:R-:W-:Y:S01]  /*11060*/  ULDC UR4, c[0x0][0x238] ;  /* 0x00008e0000047ab9 */ /* 0x000fe20000000800 */
[----:B------:R-:W-:-:S05]  /*11070*/  IMAD.WIDE R14, R15, 0x2, R2 ;  /* 0x000000020f0e7825 */ /* 0x000fca00078e0202 */
[----:B------:R0:W4:Y:S02]  /*11080*/  @!P0 LDG.E.U16 R20, desc[UR6][R14.64] ;  /* 0x000000060e148981 */ /* 0x000124000c1e1500 */
[----:B0-----:R-:W-:-:S05]  /*11090*/  IMAD.WIDE R14, R5, 0x2, R2 ;  /* 0x00000002050e7825 */ /* 0x001fca00078e0202 */
[----:B------:R0:W4:Y:S02]  /*110a0*/  @!P1 LDG.E.U16 R21, desc[UR6][R14.64] ;  /* 0x000000060e159981 */ /* 0x000124000c1e1500 */
[----:B0-----:R-:W0:Y:S01]  /*110b0*/  S2R R15, SR_TID.X ;  /* 0x00000000000f7919 */ /* 0x001e220000002100 */
[----:B------:R-:W-:-:S04]  /*110c0*/  LOP3.LUT R5, R16, 0xc, RZ, 0xfc, !PT ;  /* 0x0000000c10057812 */ /* 0x000fc800078efcff */
[----:B------:R-:W-:Y:S02]  /*110d0*/  ISETP.GE.AND P0, PT, R5, UR8, PT ;  /* 0x0000000805007c0c */ /* 0x000fe4000bf06270 */
[----:B0-----:R-:W-:-:S04]  /*110e0*/  SHF.R.U32.HI R15, RZ, 0x5, R15 ;  /* 0x00000005ff0f7819 */ /* 0x001fc8000001160f */
[----:B------:R-:W-:-:S04]  /*110f0*/  SGXT.U32 R15, R15, 0x1 ;  /* 0x000000010f0f781a */ /* 0x000fc80000000000 */
[----:B------:R-:W-:-:S05]  /*11100*/  LOP3.LUT R15, R15, 0xc, RZ, 0xfc, !PT ;  /* 0x0000000c0f0f7812 */ /* 0x000fca00078efcff */
[----:B------:R-:W-:Y:S01]  /*11110*/  IMAD R15, R15, UR4, RZ ;  /* 0x000000040f0f7c24 */ /* 0x000fe2000f8e02ff */
[----:B------:R-:W-:Y:S01]  /*11120*/  LOP3.LUT R5, R16, 0x14, RZ, 0xfc, !PT ;  /* 0x0000001410057812 */ /* 0x000fe200078efcff */
[----:B------:R-:W-:Y:S02]  /*11130*/  ULDC UR4, c[0x0][0x238] ;  /* 0x00008e0000047ab9 */ /* 0x000fe40000000800 */
[----:B------:R-:W-:-:S05]  /*11140*/  IMAD.WIDE R14, R15, 0x2, R2 ;  /* 0x000000020f0e7825 */ /* 0x000fca00078e0202 */
[----:B------:R0:W4:Y:S02]  /*11150*/  @!P0 LDG.E.U16 R19, desc[UR6][R14.64] ;  /* 0x000000060e138981 */ /* 0x000124000c1e1500 */
[----:B0-----:R-:W0:Y:S01]  /*11160*/  S2R R15, SR_TID.X ;  /* 0x00000000000f7919 */ /* 0x001e220000002100 */
[----:B------:R-:W-:Y:S02]  /*11170*/  ISETP.GE.AND P1, PT, R5, UR8, PT ;  /* 0x0000000805007c0c */ /* 0x000fe4000bf26270 */
[----:B------:R-:W-:Y:S02]  /*11180*/  PRMT R5, RZ, 0x7610, R5 ;  /* 0x00007610ff057816 */ /* 0x000fe40000000005 */
[----:B------:R-:W-:-:S04]  /*11190*/  SHF.R.U32.HI R22, RZ, 0x5, R22 ;  /* 0x00000005ff167819 */ /* 0x000fc80000011616 */
[----:B------:R-:W-:Y:S02]  /*111a0*/  SGXT.U32 R22, R22, 0x1 ;  /* 0x000000011616781a */ /* 0x000fe40000000000 */
[----:B0-----:R-:W-:-:S04]  /*111b0*/  SHF.R.U32.HI R15, RZ, 0x5, R15 ;  /* 0x00000005ff0f7819 */ /* 0x001fc8000001160f */
[----:B------:R-:W-:-:S04]  /*111c0*/  SGXT.U32 R15, R15, 0x1 ;  /* 0x000000010f0f781a */ /* 0x000fc80000000000 */
[----:B------:R-:W-:-:S05]  /*111d0*/  LOP3.LUT R15, R15, 0x14, RZ, 0xfc, !PT ;  /* 0x000000140f0f7812 */ /* 0x000fca00078efcff */
[----:B------:R-:W-:Y:S01]  /*111e0*/  IMAD R15, R15, UR4, RZ ;  /* 0x000000040f0f7c24 */ /* 0x000fe2000f8e02ff */
[----:B------:R-:W-:Y:S01]  /*111f0*/  LOP3.LUT R22, R22, 0xe, RZ, 0xfc, !PT ;  /* 0x0000000e16167812 */ /* 0x000fe200078efcff */
[----:B------:R-:W-:Y:S02]  /*11200*/  ULDC UR4, c[0x0][0x238] ;  /* 0x00008e0000047ab9 */ /* 0x000fe40000000800 */
[----:B------:R-:W-:-:S05]  /*11210*/  IMAD.WIDE R14, R15, 0x2, R2 ;  /* 0x000000020f0e7825 */ /* 0x000fca00078e0202 */
[----:B------:R0:W4:Y:S01]  /*11220*/  @!P1 LDG.E.U16 R5, desc[UR6][R14.64] ;  /* 0x000000060e059981 */ /* 0x000122000c1e1500 */
[----:B------:R-:W-:Y:S01]  /*11230*/  IMAD R22, R22, UR4, RZ ;  /* 0x0000000416167c24 */ /* 0x000fe2000f8e02ff */
[----:B------:R-:W-:Y:S01]  /*11240*/  PRMT R18, RZ, 0x7610, R18 ;  /* 0x00007610ff127816 */ /* 0x000fe20000000012 */
[----:B------:R-:W-:Y:S01]  /*11250*/  ULDC UR4, c[0x0][0x238] ;  /* 0x00008e0000047ab9 */ /* 0x000fe20000000800 */
[----:B0-----:R-:W-:-:S04]  /*11260*/  LOP3.LUT R14, R16, 0xe, RZ, 0xfc, !PT ;  /* 0x0000000e100e7812 */ /* 0x001fc800078efcff */
[----:B------:R-:W-:Y:S02]  /*11270*/  ISETP.GE.AND P0, PT, R14, UR8, PT ;  /* 0x000000080e007c0c */ /* 0x000fe4000bf06270 */
[----:B------:R-:W-:-:S04]  /*11280*/  LOP3.LUT R14, R16, 0x16, RZ, 0xfc, !PT ;  /* 0x00000016100e7812 */ /* 0x000fc800078efcff */
[----:B------:R-:W-:Y:S01]  /*11290*/  ISETP.GE.AND P1, PT, R14, UR8, PT ;  /* 0x000000080e007c0c */ /* 0x000fe2000bf26270 */
[----:B------:R-:W-:-:S06]  /*112a0*/  IMAD.WIDE R14, R22, 0x2, R2 ;  /* 0x00000002160e7825 */ /* 0x000fcc00078e0202 */
[----:B------:R0:W4:Y:S02]  /*112b0*/  @!P0 LDG.E.U16 R18, desc[UR6][R14.64] ;  /* 0x000000060e128981 */ /* 0x000124000c1e1500 */
[----:B0-----:R-:W0:Y:S01]  /*112c0*/  S2R R15, SR_TID.X ;  /* 0x00000000000f7919 */ /* 0x001e220000002100 */
[----:B------:R-:W-:Y:S02]  /*112d0*/  PRMT R17, RZ, 0x7610, R17 ;  /* 0x00007610ff117816 */ /* 0x000fe40000000011 */
[----:B0-----:R-:W-:-:S04]  /*112e0*/  SHF.R.U32.HI R22, RZ, 0x5, R15 ;  /* 0x00000005ff167819 */ /* 0x001fc8000001160f */
[----:B------:R-:W-:-:S04]  /*112f0*/  SGXT.U32 R22, R22, 0x1 ;  /* 0x000000011616781a */ /* 0x000fc80000000000 */
[----:B------:R-:W-:Y:S02]  /*11300*/  LOP3.LUT R22, R22, 0x16, RZ, 0xfc, !PT ;  /* 0x0000001616167812 */ /* 0x000fe400078efcff */
[----:B------:R-:W-:-:S03]  /*11310*/  LOP3.LUT R14, R15, 0x1f, RZ, 0xc0, !PT ;  /* 0x0000001f0f0e7812 */ /* 0x000fc600078ec0ff */
[----:B------:R-:W-:Y:S01]  /*11320*/  IMAD R22, R22, UR4, RZ ;  /* 0x0000000416167c24 */ /* 0x000fe2000f8e02ff */
[----:B------:R-:W-:-:S03]  /*11330*/  ISETP.GE.AND P0, PT, R14, UR8, PT ;  /* 0x000000080e007c0c */ /* 0x000fc6000bf06270 */
[----:B------:R-:W-:Y:S02]  /*11340*/  IMAD.WIDE R14, R22, 0x2, R2 ;  /* 0x00000002160e7825 */ /* 0x000fe400078e0202 */
[----:B------:R-:W2:Y:S04]  /*11350*/  LDL R22, [R1+0x324] ;  /* 0x0003240001167983 */ /* 0x000ea80000100800 */
        /* <DEDUP_REMOVED lines=10> */
[----:B------:R0:W4:Y:S04]  /*11400*/  @!P1 LDG.E.U16 R17, desc[UR6][R14.64] ;  /* 0x000000060e119981 */ /* 0x000128000c1e1500 */
[----:B------:R-:W3:Y:S01]  /*11410*/  LDL R15, [R1+0x318] ;  /* 0x00031800010f7983 */ /* 0x000ee20000100800 */
[----:B------:R-:W-:Y:S01]  /*11420*/  PRMT R28, RZ, 0x7610, R28 ;  /* 0x00007610ff1c7816 */ /* 0x000fe2000000001c */
[----:B------:R-:W-:Y:S01]  /*11430*/  BAR.SYNC.DEFER_BLOCKING 0x0 ;  /* 0x0000000000007b1d */ /* 0x000fe20000010000 */
[C---:B---3-5:R-:W-:Y:S01]  /*11440*/  IADD3 RZ, P1, R15.reuse, R24, RZ ;  /* 0x000000180fff7210 */ /* 0x068fe20007f3e0ff */
[----:B0-----:R-:W-:-:S04]  /*11450*/  IMAD.IADD R14, R15, 0x1, R24 ;  /* 0x000000010f0e7824 */ /* 0x001fc800078e0218 */
[----:B------:R-:W3:Y:S02]  /*11460*/  LDL R15, [R1+0x31c] ;  /* 0x00031c00010f7983 */ /* 0x000ee40000100800 */
[----:B---3--:R-:W-:-:S05]  /*11470*/  IMAD.X R15, R15, 0x1, R0, P1 ;  /* 0x000000010f0f7824 */ /* 0x008fca00008e0600 */
[----:B------:R0:W3:Y:S04]  /*11480*/  @!P0 LDG.E.U16 R28, desc[UR6][R14.64] ;  /* 0x000000060e1c8981 */ /* 0x0000e8000c1e1500 */
[----:B------:R-:W2:Y:S01]  /*11490*/  LDL R15, [R1+0x320] ;  /* 0x00032000010f7983 */ /* 0x000ea20000100800 */
[----:B------:R-:W-:Y:S02]  /*114a0*/  PRMT R27, RZ, 0x7610, R27 ;  /* 0x00007610ff1b7816 */ /* 0x000fe4000000001b */
[C---:B--2---:R-:W-:Y:S01]  /*114b0*/  IADD3 RZ, P1, R15.reuse, R24, RZ ;  /* 0x000000180fff7210 */ /* 0x044fe20007f3e0ff */
[----:B0-----:R-:W-:-:S04]  /*114c0*/  IMAD.IADD R14, R15, 0x1, R24 ;  /* 0x000000010f0e7824 */ /* 0x001fc800078e0218 */
[----:B------:R-:W-:Y:S02]  /*114d0*/  IMAD.X R15, R22, 0x1, R0, P1 ;  /* 0x00000001160f7824 */ /* 0x000fe400008e0600 */
[----:B------:R-:W2:Y:S04]  /*114e0*/  LDL R22, [R1+0x33c] ;  /* 0x00033c0001167983 */ /* 0x000ea80000100800 */
[----:B------:R-:W4:Y:S04]  /*114f0*/  @!P0 LDG.E.U16 R27, desc[UR6][R14.64] ;  /* 0x000000060e1b8981 */ /* 0x000f28000c1e1500 */
[----:B----4-:R0:W-:Y:S04]  /*11500*/  STL [R1+0xc], R27 ;  /* 0x00000c1b01007387 */ /* 0x0101e80000100800 */
[----:B0-----:R-:W4:Y:S04]  /*11510*/  LDL.LU R27, [R1+0x12b0] ;  /* 0x0012b000011b7983 */ /* 0x001f280000300800 */
[----:B------:R-:W3:Y:S02]  /*11520*/  LDL R15, [R1+0x328] ;  /* 0x00032800010f7983 */ /* 0x000ee40000100800 */
[C---:B---3--:R-:W-:Y:S01]  /*11530*/  IADD3 RZ, P1, R15.reuse, R24, RZ ;  /* 0x000000180fff7210 */ /* 0x048fe20007f3e0ff */
[----:B------:R-:W-:-:S02]  /*11540*/  IMAD.IADD R14, R15, 0x1, R24 ;  /* 0x000000010f0e7824 */ /* 0x000fc400078e0218 */
[----:B------:R-:W3:Y:S01]  /*11550*/  LDL R15, [R1+0x32c] ;  /* 0x00032c00010f7983 */ /* 0x000ee20000100800 */
[----:B------:R-:W-:Y:S01]  /*11560*/  PRMT R3, RZ, 0x7610, R3 ;  /* 0x00007610ff037816 */ /* 0x000fe20000000003 */
[----:B---3--:R-:W-:-:S05]  /*11570*/  IMAD.X R15, R15, 0x1, R0, P1 ;  /* 0x000000010f0f7824 */ /* 0x008fca00008e0600 */
[----:B------:R-:W3:Y:S04]  /*11580*/  @!P0 LDG.E.U16 R3, desc[UR6][R14.64] ;  /* 0x000000060e038981 */ /* 0x000ee8000c1e1500 */
[----:B------:R-:W2:Y:S04]  /*11590*/  LDL R15, [R1+0x330] ;  /* 0x00033000010f7983 */ /* 0x000ea80000100800 */
[----:B---3--:R-:W-:Y:S04]  /*115a0*/  STL [R1+0x128c], R3 ;  /* 0x00128c0301007387 */ /* 0x008fe80000100800 */
[----:B------:R-:W-:Y:S01]  /*115b0*/  STL [R1+0x1298], R3 ;  /* 0x0012980301007387 */ /* 0x000fe20000100800 */
[C---:B--2---:R-:W-:Y:S01]  /*115c0*/  IADD3 RZ, P1, R15.reuse, R24, RZ ;  /* 0x000000180fff7210 */ /* 0x044fe20007f3e0ff */
[----:B------:R-:W-:-:S02]  /*115d0*/  IMAD.IADD R14, R15, 0x1, R24 ;  /* 0x000000010f0e7824 */ /* 0x000fc400078e0218 */
[----:B------:R-:W2:Y:S01]  /*115e0*/  LDL R15, [R1+0x334] ;  /* 0x00033400010f7983 */ /* 0x000ea20000100800 */
[----:B----4-:R-:W-:Y:S01]  /*115f0*/  PRMT R27, RZ, 0x7610, R27 ;  /* 0x00007610ff1b7816 */ /* 0x010fe2000000001b */
[----:B--2---:R-:W-:-:S05]  /*11600*/  IMAD.X R15, R15, 0x1, R0, P1 ;  /* 0x000000010f0f7824 */ /* 0x004fca00008e0600 */
[----:B------:R-:W2:Y:S04]  /*11610*/  @!P0 LDG.E.U16 R27, desc[UR6][R14.64] ;  /* 0x000000060e1b8981 */ /* 0x000ea8000c1e1500 */
[----:B--2---:R0:W-:Y:S04]  /*11620*/  STL [R1+0x2c], R27 ;  /* 0x00002c1b01007387 */ /* 0x0041e80000100800 */
[----:B0-----:R-:W2:Y:S04]  /*11630*/  LDL.LU R27, [R1+0x12ac] ;  /* 0x0012ac00011b7983 */ /* 0x001ea80000300800 */
[----:B------:R-:W3:Y:S01]  /*11640*/  LDL R15, [R1+0x338] ;  /* 0x00033800010f7983 */ /* 0x000ee20000100800 */
[----:B--2---:R-:W-:-:S02]  /*11650*/  PRMT R27, RZ, 0x7610, R27 ;  /* 0x00007610ff1b7816 */ /* 0x004fc4000000001b */
[C---:B---3--:R-:W-:Y:S01]  /*11660*/  IADD3 RZ, P1, R15.reuse, R24, RZ ;  /* 0x000000180fff7210 */ /* 0x048fe20007f3e0ff */
[----:B------:R-:W-:-:S04]  /*11670*/  IMAD.IADD R14, R15, 0x1, R24 ;  /* 0x000000010f0e7824 */ /* 0x000fc800078e0218 */
[----:B------:R-:W-:Y:S01]  /*11680*/  IMAD.X R15, R22, 0x1, R0, P1 ;  /* 0x00000001160f7824 */ /* 0x000fe200008e0600 */
[----:B------:R-:W-:Y:S01]  /*11690*/  PRMT R26, RZ, 0x7610, R26 ;  /* 0x00007610ff1a7816 */ /* 0x000fe2000000001a */
[----:B------:R-:W2:Y:S04]  /*116a0*/  LDL R22, [R1+0x35c] ;  /* 0x00035c0001167983 */ /* 0x000ea80000100800 */
[----:B------:R0:W3:Y:S04]  /*116b0*/  @!P0 LDG.E.U16 R27, desc[UR6][R14.64] ;  /* 0x000000060e1b8981 */ /* 0x0000e8000c1e1500 */
[----:B------:R-:W4:Y:S02]  /*116c0*/  LDL R15, [R1+0x340] ;  /* 0x00034000010f7983 */ /* 0x000f240000100800 */
[C---:B----4-:R-:W-:Y:S01]  /*116d0*/  IADD3 RZ, P1, R15.reuse, R24, RZ ;  /* 0x000000180fff7210 */ /* 0x050fe20007f3e0ff */
[----:B0-----:R-:W-:-:S02]  /*116e0*/  IMAD.IADD R14, R15, 0x1, R24 ;  /* 0x000000010f0e7824 */ /* 0x001fc400078e0218 */
[----:B------:R-:W4:Y:S02]  /*116f0*/  LDL R15, [R1+0x344] ;  /* 0x00034400010f7983 */ /* 0x000f240000100800 */
[----:B----4-:R-:W-:-:S05]  /*11700*/  IMAD.X R15, R15, 0x1, R0, P1 ;  /* 0x000000010f0f7824 */ /* 0x010fca00008e0600 */
[----:B------:R-:W4:Y:S04]  /*11710*/  @!P0 LDG.E.U16 R26, desc[UR6][R14.64] ;  /* 0x000000060e1a8981 */ /* 0x000f28000c1e1500 */
[----:B----4-:R0:W-:Y:S04]  /*11720*/  STL [R1+0x8], R26 ;  /* 0x0000081a01007387 */ /* 0x0101e80000100800 */
[----:B0-----:R-:W4:Y:S04]  /*11730*/  LDL.LU R26, [R1+0x12a8] ;  /* 0x0012a800011a7983 */ /* 0x001f280000300800 */
[----:B------:R-:W2:Y:S02]  /*11740*/  LDL R15, [R1+0x348] ;  /* 0x00034800010f7983 */ /* 0x000ea40000100800 */
        /* <DEDUP_REMOVED lines=8> */
[----:B------:R-:W4:Y:S02]  /*117d0*/  LDL R15, [R1+0x350] ;  /* 0x00035000010f7983 */ /* 0x000f240000100800 */
[C---:B----4-:R-:W-:Y:S01]  /*117e0*/  IADD3 RZ, P1, R15.reuse, R24, RZ ;  /* 0x000000180fff7210 */ /* 0x050fe20007f3e0ff */
[----:B------:R-:W-:-:S02]  /*117f0*/  IMAD.IADD R14, R15, 0x1, R24 ;  /* 0x000000010f0e7824 */ /* 0x000fc400078e0218 */
[----:B------:R-:W4:Y:S01]  /*11800*/  LDL R15, [R1+0x354] ;  /* 0x00035400010f7983 */ /* 0x000f220000100800 */
[----:B------:R-:W-:Y:S01]  /*11810*/  PRMT R25, RZ, 0x7610, R25 ;  /* 0x00007610ff197816 */ /* 0x000fe20000000019 */
[----:B----4-:R-:W-:-:S05]  /*11820*/  IMAD.X R15, R15, 0x1, R0, P1 ;  /* 0x000000010f0f7824 */ /* 0x010fca00008e0600 */
[----:B------:R-:W4:Y:S04]  /*11830*/  @!P0 LDG.E.U16 R25, desc[UR6][R14.64] ;  /* 0x000000060e198981 */ /* 0x000f28000c1e1500 */
[----:B----4-:R0:W-:Y:S04]  /*11840*/  STL [R1+0x28], R25 ;  /* 0x0000281901007387 */ /* 0x0101e80000100800 */
[----:B0-----:R-:W4:Y:S04]  /*11850*/  LDL.LU R25, [R1+0x12a0] ;  /* 0x0012a00001197983 */ /* 0x001f280000300800 */
[----:B------:R-:W3:Y:S01]  /*11860*/  LDL R15, [R1+0x358] ;  /* 0x00035800010f7983 */ /* 0x000ee20000100800 */
[----:B--2---:R-:W-:-:S02]  /*11870*/  PRMT R26, RZ, 0x7610, R26 ;  /* 0x00007610ff1a7816 */ /* 0x004fc4000000001a */
[C---:B---3--:R-:W-:Y:S01]  /*11880*/  IADD3 RZ, P1, R15.reuse, R24, RZ ;  /* 0x000000180fff7210 */ /* 0x048fe20007f3e0ff */
[----:B------:R-:W-:-:S04]  /*11890*/  IMAD.IADD R14, R15, 0x1, R24 ;  /* 0x000000010f0e7824 */ /* 0x000fc800078e0218 */
[----:B------:R-:W-:-:S05]  /*118a0*/  IMAD.X R15, R22, 0x1, R0, P1 ;  /* 0x00000001160f7824 */ /* 0x000fca00008e0600 */
[----:B------:R0:W2:Y:S04]  /*118b0*/  @!P0 LDG.E.U16 R26, desc[UR6][R14.64] ;  /* 0x000000060e1a8981 */ /* 0x0000a8000c1e1500 */
[----:B------:R-:W3:Y:S02]  /*118c0*/  LDL R15, [R1+0x360] ;  /* 0x00036000010f7983 */ /* 0x000ee40000100800 */
[C---:B---3--:R-:W-:Y:S01]  /*118d0*/  IADD3 RZ, P1, R15.reuse, R24, RZ ;  /* 0x000000180fff7210 */ /* 0x048fe20007f3e0ff */
[----:B0-----:R-:W-:Y:S02]  /*118e0*/  IMAD.IADD R14, R15, 0x1, R24 ;  /* 0x000000010f0e7824 */ /* 0x001fe400078e0218 */
[----:B------:R-:W3:Y:S01]  /*118f0*/  LDL R15, [R1+0x364] ;  /* 0x00036400010f7983 */ /* 0x000ee20000100800 */
[----:B------:R-:W-:Y:S01]  /*11900*/  PRMT R3, RZ, 0x7610, R3 ;  /* 0x00007610ff037816 */ /* 0x000fe20000000003 */
[----:B---3--:R-:W-:-:S05]  /*11910*/  IMAD.X R15, R15, 0x1, R0, P1 ;  /* 0x000000010f0f7824 */ /* 0x008fca00008e0600 */
[----:B------:R0:W3:Y:S04]  /*11920*/  @!P0 LDG.E.U16 R3, desc[UR6][R14.64] ;  /* 0x000000060e038981 */ /* 0x0000e8000c1e1500 */
[----:B------:R-:W4:Y:S02]  /*11930*/  LDL R15, [R1+0x368] ;  /* 0x00036800010f7983 */ /* 0x000f240000100800 */
[C---:B----4-:R-:W-:Y:S01]  /*11940*/  IADD3 RZ, P1, R15.reuse, R24, RZ ;  /* 0x000000180fff7210 */ /* 0x050fe20007f3e0ff */
[----:B0-----:R-:W-:Y:S02]  /*11950*/  IMAD.IADD R14, R15, 0x1, R24 ;  /* 0x000000010f0e7824 */ /* 0x001fe400078e0218 */
[----:B------:R-:W4:Y:S01]  /*11960*/  LDL R15, [R1+0x36c] ;  /* 0x00036c00010f7983 */ /* 0x000f220000100800 */
[----:B------:R-:W-:Y:S01]  /*11970*/  PRMT R16, RZ, 0x7610, R16 ;  /* 0x00007610ff107816 */ /* 0x000fe20000000010 */
[----:B----4-:R-:W-:-:S05]  /*11980*/  IMAD.X R15, R15, 0x1, R0, P1 ;  /* 0x000000010f0f7824 */ /* 0x010fca00008e0600 */
[----:B------:R-:W4:Y:S04]  /*11990*/  @!P0 LDG.E.U16 R16, desc[UR6][R14.64] ;  /* 0x000000060e108981 */ /* 0x000f28000c1e1500 */
[----:B------:R-:W2:Y:S01]  /*119a0*/  LDL R15, [R1+0x370] ;  /* 0x00037000010f7983 */ /* 0x000ea20000100800 */
[----:B------:R-:W0:Y:S01]  /*119b0*/  S2R R22, SR_TID.X ;  /* 0x0000000000167919 */ /* 0x000e220000002100 */
[----:B------:R-:W1:Y:S02]  /*119c0*/  S2UR UR5, SR_CgaCtaId ;  /* 0x00000000000579c3 */ /* 0x000e640000008800 */
[----:B----4-:R4:W-:Y:S01]  /*119d0*/  STL [R1+0x14], R16 ;  /* 0x0000141001007387 */ /* 0x0109e20000100800 */
[C---:B--2---:R-:W-:Y:S01]  /*119e0*/  IADD3 RZ, P1, R15.reuse, R24, RZ ;  /* 0x000000180fff7210 */ /* 0x044fe20007f3e0ff */
[----:B------:R-:W-:Y:S01]  /*119f0*/  IMAD.IADD R14, R15, 0x1, R24 ;  /* 0x000000010f0e7824 */ /* 0x000fe200078e0218 */
[----:B------:R-:W-:Y:S01]  /*11a00*/  UMOV UR4, 0x400 ;  /* 0x0000040000047882 */ /* 0x000fe20000000000 */
[----:B------:R-:W2:Y:S01]  /*11a10*/  LDL R15, [R1+0x51c] ;  /* 0x00051c00010f7983 */ /* 0x000ea20000100800 */
[----:B0-----:R-:W-:Y:S01]  /*11a20*/  LOP3.LUT R22, R22, 0x3f, RZ, 0xc0, !PT ;  /* 0x0000003f16167812 */ /* 0x001fe200078ec0ff */
[----:B-1----:R-:W-:-:S02]  /*11a30*/  ULEA UR4, UR5, UR4, 0x18 ;  /* 0x0000000405047291 */ /* 0x002fc4000f8ec03f */
[----:B----4-:R-:W4:Y:S02]  /*11a40*/  LDL R16, [R1+0x52c] ;  /* 0x00052c0001107983 */ /* 0x010f240000100800 */
[----:B------:R-:W-:-:S05]  /*11a50*/  IMAD.SHL.U32 R22, R22, 0x2, RZ ;  /* 0x0000000216167824 */ /* 0x000fca00078e00ff */
[----:B------:R0:W-:Y:S02]  /*11a60*/  STS.U16 [R22+UR4+0x4000], R11 ;  /* 0x0040000b16007988 */ /* 0x0001e40008000404 */
[----:B0-----:R-:W-:Y:S01]  /*11a70*/  PRMT R22, RZ, 0x7610, R22 ;  /* 0x00007610ff167816 */ /* 0x001fe20000000016 */
[----:B--2---:R-:W-:-:S05]  /*11a80*/  IMAD.X R15, R15, 0x1, R0, P1 ;  /* 0x000000010f0f7824 */ /* 0x004fca00008e0600 */
[----:B------:R-:W2:Y:S04]  /*11a90*/  @!P0 LDG.E.U16 R22, desc[UR6][R14.64] ;  /* 0x000000060e168981 */ /* 0x000ea8000c1e1500 */
[----:B--2---:R0:W-:Y:S04]  /*11aa0*/  STL [R1+0x24], R22 ;  /* 0x0000241601007387 */ /* 0x0041e80000100800 */
[----:B------:R-:W2:Y:S01]  /*11ab0*/  LDL R15, [R1+0x378] ;  /* 0x00037800010f7983 */ /* 0x000ea20000100800 */
[----:B0-----:R-:W0:Y:S02]  /*11ac0*/  S2R R22, SR_TID.X ;  /* 0x0000000000167919 */ /* 0x001e240000002100 */
[----:B0-----:R-:W-:-:S05]  /*11ad0*/  LOP3.LUT R22, R22, 0x3f, RZ, 0xc0, !PT ;  /* 0x0000003f16167812 */ /* 0x001fca00078ec0ff */
[----:B------:R-:W-:-:S05]  /*11ae0*/  IMAD.SHL.U32 R22, R22, 0x2, RZ ;  /* 0x0000000216167824 */ /* 0x000fca00078e00ff */
[----:B------:R0:W-:Y:S04]  /*11af0*/  STS.U16 [R22+UR4+0x4200], R7 ;  /* 0x0042000716007988 */ /* 0x0001e80008000404 */
[----:B0-----:R-:W3:Y:S01]  /*11b00*/  LDL R7, [R1+0x380] ;  /* 0x0003800001077983 */ /* 0x001ee20000100800 */
[C---:B--2---:R-:W-:Y:S01]  /*11b10*/  IADD3 RZ, P1, R15.reuse, R24, RZ ;  /* 0x000000180fff7210 */ /* 0x044fe20007f3e0ff */
[----:B------:R-:W-:Y:S02]  /*11b20*/  IMAD.IADD R14, R15, 0x1, R24 ;  /* 0x000000010f0e7824 */ /* 0x000fe400078e0218 */
[----:B------:R-:W2:Y:S01]  /*11b30*/  LDL R15, [R1+0x524] ;  /* 0x00052400010f7983 */ /* 0x000ea20000100800 */
[----:B------:R-:W-:-:S03]  /*11b40*/  PRMT R25, RZ, 0x7610, R25 ;  /* 0x00007610ff197816 */ /* 0x000fc60000000019 */
[----:B------:R0:W-:Y:S04]  /*11b50*/  STS.U16 [R22+UR4+0x4400], R13 ;  /* 0x0044000d16007988 */ /* 0x0001e80008000404 */
[----:B------:R-:W-:Y:S04]  /*11b60*/  STS.U16 [R22+UR4+0x4600], R12 ;  /* 0x0046000c16007988 */ /* 0x000fe80008000404 */
[----:B0-----:R-:W4:Y:S01]  /*11b70*/  LDL R13, [R1+0x388] ;  /* 0x00038800010d7983 */ /* 0x001f220000100800 */
[----:B--2---:R-:W-:Y:S01]  /*11b80*/  IMAD.X R15, R15, 0x1, R0, P1 ;  /* 0x000000010f0f7824 */ /* 0x004fe200008e0600 */
[----:B---3--:R-:W-:-:S04]  /*11b90*/  IADD3 RZ, P1, R7, R24, RZ ;  /* 0x0000001807ff7210 */ /* 0x008fc80007f3e0ff */
[----:B------:R0:W2:Y:S02]  /*11ba0*/  @!P0 LDG.E.U16 R25, desc[UR6][R14.64] ;  /* 0x000000060e198981 */ /* 0x0000a4000c1e1500 */
[----:B0-----:R-:W-:Y:S01]  /*11bb0*/  IMAD.IADD R14, R7, 0x1, R24 ;  /* 0x00000001070e7824 */ /* 0x001fe200078e0218 */
[----:B------:R-:W-:-:S05]  /*11bc0*/  LOP3.LUT R7, R22, 0x10, RZ, 0x3c, !PT ;  /* 0x0000001016077812 */ /* 0x000fca00078e3cff */
[----:B------:R0:W-:Y:S04]  /*11bd0*/  STS.U16 [R7+UR4+0x4080], R9 ;  /* 0x0040800907007988 */ /* 0x0001e80008000404 */
[----:B0-----:R-:W3:Y:S01]  /*11be0*/  LDL R9, [R1+0x534] ;  /* 0x0005340001097983 */ /* 0x001ee20000100800 */
[----:B----4-:R-:W-:Y:S01]  /*11bf0*/  IMAD.X R15, R16, 0x1, R0, P1 ;  /* 0x00000001100f7824 */ /* 0x010fe200008e0600 */
[C---:B------:R-:W-:Y:S01]  /*11c00*/  IADD3 RZ, P1, R13.reuse, R24, RZ ;  /* 0x000000180dff7210 */ /* 0x040fe20007f3e0ff */
[----:B------:R-:W-:Y:S01]  /*11c10*/  IMAD.IADD R12, R13, 0x1, R24 ;  /* 0x000000010d0c7824 */ /* 0x000fe200078e0218 */
[----:B------:R-:W-:Y:S01]  /*11c20*/  PRMT R29, RZ, 0x7610, R29 ;  /* 0x00007610ff1d7816 */ /* 0x000fe2000000001d */
[----:B------:R-:W4:Y:S02]  /*11c30*/  LDL R16, [R1+0x790] ;  /* 0x0007900001107983 */ /* 0x000f240000100800 */
[----:B---3--:R-:W-:-:S02]  /*11c40*/  IMAD.X R13, R9, 0x1, R0, P1 ;  /* 0x00000001090d7824 */ /* 0x008fc400008e0600 */
[----:B------:R-:W3:Y:S04]  /*11c50*/  LDL R9, [R1+0x574] ;  /* 0x0005740001097983 */ /* 0x000ee80000100800 */
        /* <DEDUP_REMOVED lines=10> */
[----:B----4-:R-:W-:Y:S04]  /*11d00*/  STL [R1+0x20], R22 ;  /* 0x0000201601007387 */ /* 0x010fe80000100800 */
[----:B------:R-:W4:Y:S04]  /*11d10*/  LDL R13, [R1+0x794] ;  /* 0x00079400010d7983 */ /* 0x000f280000100800 */
[----:B------:R3:W-:Y:S01]  /*11d20*/  STS.U16 [R7+UR4+0x4680], R8 ;  /* 0x0046800807007988 */ /* 0x0007e20008000404 */
[----:B----4-:R-:W-:-:S05]  /*11d30*/  IADD3 R12, P1, R13, R24, RZ ;  /* 0x000000180d0c7210 */ /* 0x010fca0007f3e0ff */
[----:B------:R-:W-:Y:S01]  /*11d40*/  IMAD.X R13, R16, 0x1, R0, P1 ;  /* 0x00000001100d7824 */ /* 0x000fe200008e0600 */
[----:B---3--:R-:W-:Y:S02]  /*11d50*/  IADD3 R8, P1, R9, R24, RZ ;  /* 0x0000001809087210 */ /* 0x008fe40007f3e0ff */
[----:B------:R-:W3:Y:S04]  /*11d60*/  LDL R9, [R1+0x570] ;  /* 0x0005700001097983 */ /* 0x000ee80000100800 */
[----:B------:R0:W-:Y:S02]  /*11d70*/  STS.U16 [R7+UR4+0x4480], R10 ;  /* 0x0044800a07007988 */ /* 0x0001e40008000404 */
[----:B0-----:R-:W-:Y:S01]  /*11d80*/  PRMT R10, RZ, 0x7610, R10 ;  /* 0x00007610ff0a7816 */ /* 0x001fe2000000000a */
[----:B---3--:R-:W-:-:S05]  /*11d90*/  IMAD.X R9, R9, 0x1, R0, P1 ;  /* 0x0000000109097824 */ /* 0x008fca00008e0600 */
[----:B------:R0:W3:Y:S04]  /*11da0*/  @!P0 LDG.E.U16 R10, desc[UR6][R8.64] ;  /* 0x00000006080a8981 */ /* 0x0000e8000c1e1500 */
[----:B------:R-:W0:Y:S02]  /*11db0*/  LDL R9, [R1+0x554] ;  /* 0x0005540001097983 */ /* 0x000e240000100800 */
[----:B0-----:R-:W-:Y:S02]  /*11dc0*/  IADD3 R8, P1, R9, R24, RZ ;  /* 0x0000001809087210 */ /* 0x001fe40007f3e0ff */
[----:B------:R-:W4:Y:S04]  /*11dd0*/  LDL R9, [R1+0x550] ;  /* 0x0005500001097983 */ /* 0x000f280000100800 */
[----:B------:R0:W-:Y:S02]  /*11de0*/  STS.U16 [R7+UR4+0x4280], R6 ;  /* 0x0042800607007988 */ /* 0x0001e40008000404 */
[----:B0-----:R-:W-:Y:S01]  /*11df0*/  PRMT R6, RZ, 0x7610, R6 ;  /* 0x00007610ff067816 */ /* 0x001fe20000000006 */
[----:B----4-:R-:W-:-:S05]  /*11e00*/  IMAD.X R9, R9, 0x1, R0, P1 ;  /* 0x0000000109097824 */ /* 0x010fca00008e0600 */
[----:B------:R0:W4:Y:S04]  /*11e10*/  @!P0 LDG.E.U16 R6, desc[UR6][R8.64] ;  /* 0x0000000608068981 */ /* 0x000128000c1e1500 */
[----:B------:R-:W0:Y:S01]  /*11e20*/  LDL R9, [R1+0x530] ;  /* 0x0005300001097983 */ /* 0x000e220000100800 */
[----:B------:R-:W1:Y:S01]  /*11e30*/  S2R R22, SR_TID.X ;  /* 0x0000000000167919 */ /* 0x000e620000002100 */
[----:B0-----:R-:W-:Y:S02]  /*11e40*/  IADD3 R8, P1, R9, R24, RZ ;  /* 0x0000001809087210 */ /* 0x001fe40007f3e0ff */
[----:B------:R-:W2:Y:S01]  /*11e50*/  LDL R9, [R1+0x38c] ;  /* 0x00038c0001097983 */ /* 0x000ea20000100800 */
[----:B-1----:R-:W-:-:S05]  /*11e60*/  LOP3.LUT R22, R22, 0x3f, RZ, 0xc0, !PT ;  /* 0x0000003f16167812 */ /* 0x002fca00078ec0ff */
[----:B------:R-:W-:-:S05]  /*11e70*/  IMAD.SHL.U32 R22, R22, 0x2, RZ ;  /* 0x0000000216167824 */ /* 0x000fca00078e00ff */
[----:B------:R-:W-:-:S05]  /*11e80*/  LOP3.LUT R16, R22, 0x20, RZ, 0x3c, !PT ;  /* 0x0000002016107812 */ /* 0x000fca00078e3cff */
[----:B------:R0:W-:Y:S02]  /*11e90*/  STS.U16 [R16+UR4+0x4500], R5 ;  /* 0x0045000510007988 */ /* 0x0001e40008000404 */
[----:B0-----:R-:W-:Y:S01]  /*11ea0*/  PRMT R5, RZ, 0x7610, R5 ;  /* 0x00007610ff057816 */ /* 0x001fe20000000005 */
[----:B--2---:R-:W-:-:S05]  /*11eb0*/  IMAD.X R9, R9, 0x1, R0, P1 ;  /* 0x0000000109097824 */ /* 0x004fca00008e0600 */
[----:B------:R0:W2:Y:S04]  /*11ec0*/  @!P0 LDG.E.U16 R5, desc[UR6][R8.64] ;  /* 0x0000000608058981 */ /* 0x0000a8000c1e1500 */
[----:B------:R-:W0:Y:S01]  /*11ed0*/  LDL R9, [R1+0x514] ;  /* 0x0005140001097983 */ /* 0x000e220000100800 */
[----:B------:R-:W-:-:S06]  /*11ee0*/  PRMT R2, RZ, 0x7610, R2 ;  /* 0x00007610ff027816 */ /* 0x000fcc0000000002 */
[----:B------:R1:W2:Y:S01]  /*11ef0*/  @!P0 LDG.E.U16 R2, desc[UR6][R14.64] ;  /* 0x000000060e028981 */ /* 0x0002a2000c1e1500 */
[----:B0-----:R-:W-:-:S03]  /*11f00*/  IADD3 R8, P1, R9, R24, RZ ;  /* 0x0000001809087210 */ /* 0x001fc60007f3e0ff */
[----:B------:R-:W3:Y:S01]  /*11f10*/  LDL R9, [R1+0x314] ;  /* 0x0003140001097983 */ /* 0x000ee20000100800 */
[----:B-1----:R-:W-:Y:S01]  /*11f20*/  PRMT R15, RZ, 0x7610, R15 ;  /* 0x00007610ff0f7816 */ /* 0x002fe2000000000f */
[----:B---3--:R-:W-:-:S05]  /*11f30*/  IMAD.X R9, R9, 0x1, R0, P1 ;  /* 0x0000000109097824 */ /* 0x008fca00008e0600 */
[----:B------:R0:W3:Y:S04]  /*11f40*/  @!P0 LDG.E.U16 R15, desc[UR6][R8.64] ;  /* 0x00000006080f8981 */ /* 0x0000e8000c1e1500 */
[----:B------:R-:W0:Y:S02]  /*11f50*/  LDL R9, [R1+0x504] ;  /* 0x0005040001097983 */ /* 0x000e240000100800 */
[----:B0-----:R-:W-:Y:S02]  /*11f60*/  IADD3 R8, P1, R9, R24, RZ ;  /* 0x0000001809087210 */ /* 0x001fe40007f3e0ff */
[----:B------:R-:W4:Y:S01]  /*11f70*/  LDL R9, [R1+0x2f4] ;  /* 0x0002f40001097983 */ /* 0x000f220000100800 */
[----:B------:R-:W-:Y:S02]  /*11f80*/  PRMT R14, RZ, 0x7610, R14 ;  /* 0x00007610ff0e7816 */ /* 0x000fe4000000000e */
[----:B----4-:R-:W-:-:S05]  /*11f90*/  IMAD.X R9, R9, 0x1, R0, P1 ;  /* 0x0000000109097824 */ /* 0x010fca00008e0600 */
[----:B------:R0:W4:Y:S04]  /*11fa0*/  @!P0 LDG.E.U16 R14, desc[UR6][R8.64] ;  /* 0x00000006080e8981 */ /* 0x000128000c1e1500 */
        /* <DEDUP_REMOVED lines=8> */
[----:B------:R-:W0:Y:S04]  /*12030*/  LDL R9, [R1+0x4e4] ;  /* 0x0004e40001097983 */ /* 0x000e280000100800 */
[----:B------:R1:W-:Y:S02]  /*12040*/  STS.U16 [R16+UR4+0x4700], R4 ;  /* 0x0047000410007988 */ /* 0x0003e40008000404 */
[----:B-1----:R-:W-:-:S05]  /*12050*/  LOP3.LUT R4, R22, 0x30, RZ, 0x3c, !PT ;  /* 0x0000003016047812 */ /* 0x002fca00078e3cff */
[----:B------:R-:W-:Y:S01]  /*12060*/  STL [R1+0x1270], R4 ;  /* 0x0012700401007387 */ /* 0x000fe20000100800 */
[----:B0-----:R-:W-:-:S03]  /*12070*/  IADD3 R8, P1, R9, R24, RZ ;  /* 0x0000001809087210 */ /* 0x001fc60007f3e0ff */
[----:B------:R-:W4:Y:S01]  /*12080*/  LDL R9, [R1+0x2b4] ;  /* 0x0002b40001097983 */ /* 0x000f220000100800 */
[----:B------:R-:W-:Y:S01]  /*12090*/  PRMT R12, RZ, 0x7610, R12 ;  /* 0x00007610ff0c7816 */ /* 0x000fe2000000000c */
[----:B----4-:R-:W-:-:S05]  /*120a0*/  IMAD.X R9, R9, 0x1, R0, P1 ;  /* 0x0000000109097824 */ /* 0x010fca00008e0600 */
[----:B------:R0:W4:Y:S04]  /*120b0*/  @!P0 LDG.E.U16 R12, desc[UR6][R8.64] ;  /* 0x00000006080c8981 */ /* 0x000128000c1e1500 */
[----:B------:R-:W0:Y:S02]  /*120c0*/  LDL R9, [R1+0x4d4] ;  /* 0x0004d40001097983 */ /* 0x000e240000100800 */
[----:B0-----:R-:W-:Y:S02]  /*120d0*/  IADD3 R8, P1, R9, R24, RZ ;  /* 0x0000001809087210 */ /* 0x001fe40007f3e0ff */
[----:B------:R-:W3:Y:S04]  /*120e0*/  LDL R9, [R1+0x294] ;  /* 0x0002940001097983 */ /* 0x000ee80000100800 */
[----:B------:R-:W-:Y:S04]  /*120f0*/  STS.U16 [R16+UR4+0x4100], R20 ;  /* 0x0041001410007988 */ /* 0x000fe80008000404 */
[----:B------:R-:W-:Y:S04]  /*12100*/  STS.U16 [R16+UR4+0x4300], R19 ;  /* 0x0043001310007988 */ /* 0x000fe80008000404 */
[----:B------:R-:W-:Y:S04]  /*12110*/  STS.U16 [R4+UR4+0x4180], R21 ;  /* 0x0041801504007988 */ /* 0x000fe80008000404 */
[----:B------:R-:W-:Y:S04]  /*12120*/  STS.U16 [R4+UR4+0x4380], R18 ;  /* 0x0043801204007988 */ /* 0x000fe80008000404 */
[----:B------:R-:W-:Y:S04]  /*12130*/  STS.U16 [R4+UR4+0x4580], R17 ;  /* 0x0045801104007988 */ /* 0x000fe80008000404 */
[----:B------:R-:W-:Y:S04]  /*12140*/  STS.U16 [R4+UR4+0x4780], R23 ;  /* 0x0047801704007988 */ /* 0x000fe80008000404 */
[----:B--2---:R0:W-:Y:S02]  /*12150*/  STS.U16 [R22+UR4], R11 ;  /* 0x0000000b16007988 */ /* 0x0041e40008000404 */
[----:B0-----:R-:W-:Y:S01]  /*12160*/  PRMT R11, RZ, 0x7610, R11 ;  /* 0x00007610ff0b7816 */ /* 0x001fe2000000000b */
[----:B---3--:R-:W-:-:S05]  /*12170*/  IMAD.X R9, R9, 0x1, R0, P1 ;  /* 0x0000000109097824 */ /* 0x008fca00008e0600 */
[----:B------:R0:W2:Y:S04]  /*12180*/  @!P0 LDG.E.U16 R11, desc[UR6][R8.64] ;  /* 0x00000006080b8981 */ /* 0x0000a8000c1e1500 */
[----:B------:R-:W0:Y:S02]  /*12190*/  LDL R9, [R1+0x4c4] ;  /* 0x0004c40001097983 */ /* 0x000e240000100800 */
[----:B0-----:R-:W-:Y:S02]  /*121a0*/  IADD3 R8, P1, R9, R24, RZ ;  /* 0x0000001809087210 */ /* 0x001fe40007f3e0ff */
        /* <DEDUP_REMOVED lines=12> */
[----:B------:R-:W0:Y:S02]  /*12270*/  LDL R9, [R1+0x4a4] ;  /* 0x0004a40001097983 */ /* 0x000e240000100800 */
[----:B0-----:R-:W-:Y:S02]  /*12280*/  IADD3 R8, P1, R9, R24, RZ ;  /* 0x0000001809087210 */ /* 0x001fe40007f3e0ff */
[----:B------:R-:W2:Y:S04]  /*12290*/  LDL R9, [R1+0x234] ;  /* 0x0002340001097983 */ /* 0x000ea80000100800 */
[----:B------:R0:W-:Y:S02]  /*122a0*/  STS.U16 [R22+UR4+0x600], R5 ;  /* 0x0006000516007988 */ /* 0x0001e40008000404 */
[----:B0-----:R-:W-:Y:S01]  /*122b0*/  PRMT R5, RZ, 0x7610, R5 ;  /* 0x00007610ff057816 */ /* 0x001fe20000000005 */
[----:B--2---:R-:W-:-:S05]  /*122c0*/  IMAD.X R9, R9, 0x1, R0, P1 ;  /* 0x0000000109097824 */ /* 0x004fca00008e0600 */
        /* <DEDUP_REMOVED lines=59> */
[----:B------:R-:W2:Y:S01]  /*12680*/  LDL R9, [R1+0x218] ;  /* 0x0002180001097983 */ /* 0x000ea20000100800 */
[----:B------:R-:W-:Y:S02]  /*12690*/  PRMT R18, RZ, 0x7610, R18 ;  /* 0x00007610ff127816 */ /* 0x000fe40000000012 */
[----:B--2---:R-:W-:-:S05]  /*126a0*/  IMAD.X R9, R9, 0x1, R0, P1 ;  /* 0x0000000109097824 */ /* 0x004fca00008e0600 */
[----:B------:R0:W2:Y:S04]  /*126b0*/  @!P0 LDG.E.U16 R18, desc[UR6][R8.64] ;  /* 0x0000000608128981 */ /* 0x0000a8000c1e1500 */
[----:B------:R-:W0:Y:S02]  /*126c0*/  LDL R9, [R1+0x404] ;  /* 0x0004040001097983 */ /* 0x000e240000100800 */
[----:B0-----:R-:W-:Y:S02]  /*126d0*/  IADD3 R8, P1, R9, R24, RZ ;  /* 0x0000001809087210 */ /* 0x001fe40007f3e0ff */
[----:B------:R-:W3:Y:S01]  /*126e0*/  LDL R9, [R1+0x238] ;  /* 0x0002380001097983 */ /* 0x000ee20000100800 */
[----:B------:R-:W-:Y:S02]  /*126f0*/  PRMT R17, RZ, 0x7610, R17 ;  /* 0x00007610ff117816 */ /* 0x000fe40000000011 */
        /* <DEDUP_REMOVED lines=88> */
[----:B0-----:R-:W-:-:S02]  /*12c80*/  PRMT R13, RZ, 0x7610, R13 ;  /* 0x00007610ff0d7816 */ /* 0x001fc4000000000d */
[----:B------:R0:W-:Y:S04]  /*12c90*/  STS.U16 [R22+UR4+0x2e00], R15 ;  /* 0x002e000f16007988 */ /* 0x0001e80008000404 */
[----:B0-----:R-:W2:Y:S01]  /*12ca0*/  LDL R15, [R1+0x2ac] ;  /* 0x0002ac00010f7983 */ /* 0x001ea20000100800 */
[----:B----4-:R-:W-:-:S05]  /*12cb0*/  IMAD.X R9, R9, 0x1, R0, P1 ;  /* 0x0000000109097824 */ /* 0x010fca00008e0600 */
[----:B------:R0:W4:Y:S04]  /*12cc0*/  @!P0 LDG.E.U16 R13, desc[UR6][R8.64] ;  /* 0x00000006080d8981 */ /* 0x000128000c1e1500 */
[----:B------:R-:W0:Y:S01]  /*12cd0*/  LDL R9, [R1+0x4e0] ;  /* 0x0004e00001097983 */ /* 0x000e220000100800 */
[----:B------:R-:W-:Y:S02]  /*12ce0*/  PRMT R21, RZ, 0x7610, R21 ;  /* 0x00007610ff157816 */ /* 0x000fe40000000015 */
[----:B0-----:R-:W-:-:S05]  /*12cf0*/  IADD3 R8, P1, R9, R24, RZ ;  /* 0x0000001809087210 */ /* 0x001fca0007f3e0ff */
[----:B--2---:R-:W-:Y:S01]  /*12d00*/  IMAD.X R9, R15, 0x1, R0, P1 ;  /* 0x000000010f097824 */ /* 0x004fe200008e0600 */
[----:B------:R0:W-:Y:S04]  /*12d10*/  STS.U16 [R22+UR4+0x3000], R12 ;  /* 0x0030000c16007988 */ /* 0x0001e80008000404 */
[----:B------:R1:W2:Y:S04]  /*12d20*/  @!P0 LDG.E.U16 R21, desc[UR6][R8.64] ;  /* 0x0000000608158981 */ /* 0x0002a8000c1e1500 */
[----:B------:R3:W-:Y:S04]  /*12d30*/  STS.U16 [R22+UR4+0x3200], R11 ;  /* 0x0032000b16007988 */ /* 0x0007e80008000404 */
[----:B------:R-:W4:Y:S04]  /*12d40*/  LDL R15, [R1+0x4a0] ;  /* 0x0004a000010f7983 */ /* 0x000f280000100800 */
[----:B------:R-:W1:Y:S02]  /*12d50*/  LDL R9, [R1+0x4d0] ;  /* 0x0004d00001097983 */ /* 0x000e640000100800 */
[----:B-1----:R-:W-:-:S02]  /*12d60*/  IADD3 R8, P1, R9, R24, RZ ;  /* 0x0000001809087210 */ /* 0x002fc40007f3e0ff */
[----:B------:R-:W3:Y:S01]  /*12d70*/  LDL R9, [R1+0x28c] ;  /* 0x00028c0001097983 */ /* 0x000ee20000100800 */
[----:B0-----:R-:W-:Y:S02]  /*12d80*/  PRMT R12, RZ, 0x7610, R12 ;  /* 0x00007610ff0c7816 */ /* 0x001fe4000000000c */
[----:B---3--:R-:W-:-:S05]  /*12d90*/  IMAD.X R9, R9, 0x1, R0, P1 ;  /* 0x0000000109097824 */ /* 0x008fca00008e0600 */
[----:B------:R0:W3:Y:S04]  /*12da0*/  @!P0 LDG.E.U16 R12, desc[UR6][R8.64] ;  /* 0x00000006080c8981 */ /* 0x0000e8000c1e1500 */
[----:B------:R-:W0:Y:S02]  /*12db0*/  LDL R9, [R1+0x4c0] ;  /* 0x0004c00001097983 */ /* 0x000e240000100800 */
[----:B0-----:R-:W-:Y:S02]  /*12dc0*/  IADD3 R8, P1, R9, R24, RZ ;  /* 0x0000001809087210 */ /* 0x001fe40007f3e0ff */
[----:B------:R-:W2:Y:S01]  /*12dd0*/  LDL R9, [R1+0x26c] ;  /* 0x00026c0001097983 */ /* 0x000ea20000100800 */
[----:B------:R-:W-:Y:S02]  /*12de0*/  PRMT R11, RZ, 0x7610, R11 ;  /* 0x00007610ff0b7816 */ /* 0x000fe4000000000b */
[----:B--2---:R-:W-:-:S05]  /*12df0*/  IMAD.X R9, R9, 0x1, R0, P1 ;  /* 0x0000000109097824 */ /* 0x004fca00008e0600 */
[----:B------:R0:W2:Y:S04]  /*12e00*/  @!P0 LDG.E.U16 R11, desc[UR6][R8.64] ;  /* 0x00000006080b8981 */ /* 0x0000a8000c1e1500 */
[----:B------:R-:W0:Y:S02]  /*12e10*/  LDL R9, [R1+0x4b0] ;  /* 0x0004b00001097983 */ /* 0x000e240000100800 */
[-C--:B0-----:R-:W-:Y:S02]  /*12e20*/  IADD3 R8, P1, R9, R24.reuse, RZ ;  /* 0x0000001809087210 */ /* 0x081fe40007f3e0ff */
[----:B------:R-:W4:Y:S04]  /*12e30*/  LDL R9, [R1+0x24c] ;  /* 0x00024c0001097983 */ /* 0x000f280000100800 */
[----:B------:R0:W-:Y:S01]  /*12e40*/  STS.U16 [R22+UR4+0x3600], R14 ;  /* 0x0036000e16007988 */ /* 0x0001e20008000404 */
[----:B----4-:R-:W-:Y:S01]  /*12e50*/  IMAD.X R9, R9, 0x1, R0, P1 ;  /* 0x0000000109097824 */ /* 0x010fe200008e0600 */
[----:B0-----:R-:W-:-:S02]  /*12e60*/  IADD3 R14, P1, R15, R24, RZ ;  /* 0x000000180f0e7210 */ /* 0x001fc40007f3e0ff */
[----:B------:R-:W4:Y:S04]  /*12e70*/  LDL R15, [R1+0x22c] ;  /* 0x00022c00010f7983 */ /* 0x000f280000100800 */
[----:B------:R0:W-:Y:S02]  /*12e80*/  STS.U16 [R22+UR4+0x3400], R10 ;  /* 0x0034000a16007988 */ /* 0x0001e40008000404 */
[----:B0-----:R-:W-:-:S06]  /*12e90*/  PRMT R10, RZ, 0x7610, R10 ;  /* 0x00007610ff0a7816 */ /* 0x001fcc000000000a */
[----:B------:R0:W2:Y:S02]  /*12ea0*/  @!P0 LDG.E.U16 R10, desc[UR6][R8.64] ;  /* 0x00000006080a8981 */ /* 0x0000a4000c1e1500 */
[----:B0-----:R-:W-:Y:S01]  /*12eb0*/  PRMT R9, RZ, 0x7610, R9 ;  /* 0x00007610ff097816 */ /* 0x001fe20000000009 */
[----:B----4-:R-:W-:-:S05]  /*12ec0*/  IMAD.X R15, R15, 0x1, R0, P1 ;  /* 0x000000010f0f7824 */ /* 0x010fca00008e0600 */
[----:B------:R0:W4:Y:S04]  /*12ed0*/  @!P0 LDG.E.U16 R9, desc[UR6][R14.64] ;  /* 0x000000060e098981 */ /* 0x000128000c1e1500 */
        /* <DEDUP_REMOVED lines=8> */
[----:B------:R-:W2:Y:S04]  /*12f60*/  LDL R15, [R1+0x1ec] ;  /* 0x0001ec00010f7983 */ /* 0x000ea80000100800 */
[----:B------:R-:W-:Y:S04]  /*12f70*/  STS.U16 [R22+UR4+0x3800], R28 ;  /* 0x0038001c16007988 */ /* 0x000fe80008000404 */
[----:B------:R-:W-:Y:S04]  /*12f80*/  STS.U16 [R22+UR4+0x3a00], R27 ;  /* 0x003a001b16007988 */ /* 0x000fe80008000404 */
[----:B------:R-:W-:Y:S04]  /*12f90*/  STS.U16 [R22+UR4+0x3c00], R26 ;  /* 0x003c001a16007988 */ /* 0x000fe80008000404 */
[----:B------:R-:W-:Y:S04]  /*12fa0*/  STS.U16 [R22+UR4+0x3e00], R25 ;  /* 0x003e001916007988 */ /* 0x000fe80008000404 */
[----:B------:R0:W-:Y:S02]  /*12fb0*/  STS.U16 [R7+UR4+0x80], R6 ;  /* 0x0000800607007988 */ /* 0x0001e40008000404 */
[----:B0-----:R-:W-:Y:S01]  /*12fc0*/  PRMT R6, RZ, 0x7610, R6 ;  /* 0x00007610ff067816 */ /* 0x001fe20000000006 */
[----:B--2---:R-:W-:-:S05]  /*12fd0*/  IMAD.X R15, R15, 0x1, R0, P1 ;  /* 0x000000010f0f7824 */ /* 0x004fca00008e0600 */
[----:B------:R0:W2:Y:S04]  /*12fe0*/  @!P0 LDG.E.U16 R6, desc[UR6][R14.64] ;  /* 0x000000060e068981 */ /* 0x0000a8000c1e1500 */
        /* <DEDUP_REMOVED lines=41> */
[----:B------:R-:W4:Y:S04]  /*13280*/  LDL R15, [R1+0x220] ;  /* 0x00022000010f7983 */ /* 0x000f280000100800 */
[----:B------:R0:W-:Y:S04]  /*13290*/  STS.U16 [R7+UR4+0x480], R20 ;  /* 0x0004801407007988 */ /* 0x0001e80008000404 */
[----:B------:R1:W-:Y:S01]  /*132a0*/  STS.U16 [R7+UR4+0xc80], R13 ;  /* 0x000c800d07007988 */ /* 0x0003e20008000404 */
[----:B0-----:R-:W-:-:S03]  /*132b0*/  PRMT R20, RZ, 0x7610, R20 ;  /* 0x00007610ff147816 */ /* 0x001fc60000000014 */
[----:B-1----:R-:W3:Y:S01]  /*132c0*/  LDL R13, [R1+0x400] ;  /* 0x00040000010d7983 */ /* 0x002ee20000100800 */
[----:B----4-:R-:W-:-:S05]  /*132d0*/  IMAD.X R15, R15, 0x1, R0, P1 ;  /* 0x000000010f0f7824 */ /* 0x010fca00008e0600 */
[----:B------:R0:W4:Y:S04]  /*132e0*/  @!P0 LDG.E.U16 R20, desc[UR6][R14.64] ;  /* 0x000000060e148981 */ /* 0x000128000c1e1500 */
[----:B------:R-:W2:Y:S04]  /*132f0*/  LDL R14, [R1+0x240] ;  /* 0x00024000010e7983 */ /* 0x000ea80000100800 */
[----:B------:R-:W0:Y:S04]  /*13300*/  LDL R15, [R1+0x3f0] ;  /* 0x0003f000010f7983 */ /* 0x000e280000100800 */
[----:B------:R3:W-:Y:S02]  /*13310*/  STS.U16 [R7+UR4+0x1080], R12 ;  /* 0x0010800c07007988 */ /* 0x0007e40008000404 */
[----:B---3--:R-:W-:-:S05]  /*13320*/  IADD3 R12, P1, R13, R24, RZ ;  /* 0x000000180d0c7210 */ /* 0x008fca0007f3e0ff */
[--C-:B--2---:R-:W-:Y:S01]  /*13330*/  IMAD.X R13, R14, 0x1, R0.reuse, P1 ;  /* 0x000000010e0d7824 */ /* 0x104fe200008e0600 */
[----:B0-----:R-:W-:Y:S02]  /*13340*/  IADD3 R14, P1, R15, R24, RZ ;  /* 0x000000180f0e7210 */ /* 0x001fe40007f3e0ff */
[----:B------:R-:W2:Y:S04]  /*13350*/  LDL R15, [R1+0x260] ;  /* 0x00026000010f7983 */ /* 0x000ea80000100800 */
[----:B------:R0:W-:Y:S02]  /*13360*/  STS.U16 [R7+UR4+0x680], R19 ;  /* 0x0006801307007988 */ /* 0x0001e40008000404 */
[----:B0-----:R-:W-:Y:S02]  /*13370*/  PRMT R19, RZ, 0x7610, R19 ;  /* 0x00007610ff137816 */ /* 0x001fe40000000013 */
[----:B------:R0:W-:Y:S04]  /*13380*/  STS.U16 [R7+UR4+0x1280], R11 ;  /* 0x0012800b07007988 */ /* 0x0001e80008000404 */
[----:B------:R1:W3:Y:S04]  /*13390*/  @!P0 LDG.E.U16 R19, desc[UR6][R12.64] ;  /* 0x000000060c138981 */ /* 0x0002e8000c1e1500 */
[----:B0-----:R-:W4:Y:S01]  /*133a0*/  LDL R11, [R1+0x3e0] ;  /* 0x0003e000010b7983 */ /* 0x001f220000100800 */
[----:B-1----:R-:W-:Y:S01]  /*133b0*/  PRMT R13, RZ, 0x7610, R13 ;  /* 0x00007610ff0d7816 */ /* 0x002fe2000000000d */
[----:B--2---:R-:W-:-:S05]  /*133c0*/  IMAD.X R15, R15, 0x1, R0, P1 ;  /* 0x000000010f0f7824 */ /* 0x004fca00008e0600 */
[----:B------:R0:W2:Y:S04]  /*133d0*/  @!P0 LDG.E.U16 R13, desc[UR6][R14.64] ;  /* 0x000000060e0d8981 */ /* 0x0000a8000c1e1500 */
[----:B------:R-:W3:Y:S04]  /*133e0*/  LDL R14, [R1+0x280] ;  /* 0x00028000010e7983 */ /* 0x000ee80000100800 */
[----:B------:R-:W0:Y:S04]  /*133f0*/  LDL R15, [R1+0x3d0] ;  /* 0x0003d000010f7983 */ /* 0x000e280000100800 */
[----:B------:R4:W-:Y:S02]  /*13400*/  STS.U16 [R7+UR4+0x1480], R10 ;  /* 0x0014800a07007988 */ /* 0x0009e40008000404 */
[----:B----4-:R-:W-:-:S05]  /*13410*/  IADD3 R10, P1, R11, R24, RZ ;  /* 0x000000180b0a7210 */ /* 0x010fca0007f3e0ff */
[----:B---3--:R-:W-:Y:S01]  /*13420*/  IMAD.X R11, R14, 0x1, R0, P1 ;  /* 0x000000010e0b7824 */ /* 0x008fe200008e0600 */
[----:B0-----:R-:W-:Y:S02]  /*13430*/  IADD3 R14, P1, R15, R24, RZ ;  /* 0x000000180f0e7210 */ /* 0x001fe40007f3e0ff */
[----:B------:R-:W3:Y:S01]  /*13440*/  LDL R15, [R1+0x2a0] ;  /* 0x0002a000010f7983 */ /* 0x000ee20000100800 */
[----:B------:R-:W-:-:S06]  /*13450*/  PRMT R12, RZ, 0x7610, R12 ;  /* 0x00007610ff0c7816 */ /* 0x000fcc000000000c */
[----:B------:R0:W4:Y:S02]  /*13460*/  @!P0 LDG.E.U16 R12, desc[UR6][R10.64] ;  /* 0x000000060a0c8981 */ /* 0x000124000c1e1500 */
        /* <DEDUP_REMOVED lines=23> */
[----:B------:R-:W2:Y:S04]  /*135e0*/  LDL.LU R14, [R1+0xc] ;  /* 0x00000c00010e7983 */ /* 0x000ea80000300800 */
[----:B------:R-:W0:Y:S04]  /*135f0*/  LDL R15, [R1+0x584] ;  /* 0x00058400010f7983 */ /* 0x000e280000100800 */
[----:B--2---:R0:W-:Y:S02]  /*13600*/  STS.U16 [R7+UR4+0x3880], R14 ;  /* 0x0038800e07007988 */ /* 0x0041e40008000404 */
[----:B0-----:R-:W-:-:S02]  /*13610*/  IADD3 R14, P1, R15, R24, RZ ;  /* 0x000000180f0e7210 */ /* 0x001fc40007f3e0ff */
[----:B------:R-:W2:Y:S01]  /*13620*/  LDL R15, [R1+0x580] ;  /* 0x00058000010f7983 */ /* 0x000ea20000100800 */
[----:B------:R-:W-:Y:S02]  /*13630*/  PRMT R26, RZ, 0x7610, R26 ;  /* 0x00007610ff1a7816 */ /* 0x000fe4000000001a */
[----:B--2---:R-:W-:-:S05]  /*13640*/  IMAD.X R15, R15, 0x1, R0, P1 ;  /* 0x000000010f0f7824 */ /* 0x004fca00008e0600 */
[----:B------:R0:W2:Y:S04]  /*13650*/  @!P0 LDG.E.U16 R26, desc[UR6][R14.64] ;  /* 0x000000060e1a8981 */ /* 0x0000a8000c1e1500 */
[----:B------:R-:W4:Y:S04]  /*13660*/  LDL.LU R14, [R1+0x8] ;  /* 0x00000800010e7983 */ /* 0x000f280000300800 */
[----:B------:R-:W0:Y:S04]  /*13670*/  LDL R15, [R1+0x564] ;  /* 0x00056400010f7983 */ /* 0x000e280000100800 */
[----:B----4-:R0:W-:Y:S02]  /*13680*/  STS.U16 [R7+UR4+0x3a80], R14 ;  /* 0x003a800e07007988 */ /* 0x0101e40008000404 */
[----:B0-----:R-:W-:-:S02]  /*13690*/  IADD3 R14, P1, R15, R24, RZ ;  /* 0x000000180f0e7210 */ /* 0x001fc40007f3e0ff */
[----:B------:R-:W4:Y:S01]  /*136a0*/  LDL R15, [R1+0x560] ;  /* 0x00056000010f7983 */ /* 0x000f220000100800 */
[----:B------:R-:W-:Y:S02]  /*136b0*/  PRMT R25, RZ, 0x7610, R25 ;  /* 0x00007610ff197816 */ /* 0x000fe40000000019 */
[----:B----4-:R-:W-:-:S05]  /*136c0*/  IMAD.X R15, R15, 0x1, R0, P1 ;  /* 0x000000010f0f7824 */ /* 0x010fca00008e0600 */
[----:B------:R0:W4:Y:S04]  /*136d0*/  @!P0 LDG.E.U16 R25, desc[UR6][R14.64] ;  /* 0x000000060e198981 */ /* 0x000128000c1e1500 */
[----:B------:R-:W0:Y:S04]  /*136e0*/  LDL R15, [R1+0x544] ;  /* 0x00054400010f7983 */ /* 0x000e280000100800 */
[----:B------:R1:W-:Y:S04]  /*136f0*/  STS.U16 [R7+UR4+0x3c80], R3 ;  /* 0x003c800307007988 */ /* 0x0003e80008000404 */
[----:B-1----:R-:W3:Y:S01]  /*13700*/  LDL.LU R3, [R1+0x1298] ;  /* 0x0012980001037983 */ /* 0x002ee20000300800 */
[----:B0-----:R-:W-:-:S03]  /*13710*/  IADD3 R14, P1, R15, R24, RZ ;  /* 0x000000180f0e7210 */ /* 0x001fc60007f3e0ff */
[----:B------:R-:W2:Y:S01]  /*13720*/  LDL R15, [R1+0x540] ;  /* 0x00054000010f7983 */ /* 0x000ea20000100800 */
[----:B------:R-:W-:Y:S01]  /*13730*/  PRMT R23, RZ, 0x7610, R23 ;  /* 0x00007610ff177816 */ /* 0x000fe20000000017 */
[----:B--2---:R-:W-:-:S05]  /*13740*/  IMAD.X R15, R15, 0x1, R0, P1 ;  /* 0x000000010f0f7824 */ /* 0x004fca00008e0600 */
[----:B------:R0:W2:Y:S04]  /*13750*/  @!P0 LDG.E.U16 R23, desc[UR6][R14.64] ;  /* 0x000000060e178981 */ /* 0x0000a8000c1e1500 */
[----:B------:R-:W0:Y:S04]  /*13760*/  LDL R15, [R1+0x520] ;  /* 0x00052000010f7983 */ /* 0x000e280000100800 */
[----:B------:R1:W-:Y:S04]  /*13770*/  STS.U16 [R7+UR4+0x3e80], R2 ;  /* 0x003e800207007988 */ /* 0x0003e80008000404 */
[----:B-1----:R-:W4:Y:S01]  /*13780*/  LDL.LU R2, [R1+0x1294] ;  /* 0x0012940001027983 */ /* 0x002f220000300800 */
[----:B0-----:R-:W-:-:S03]  /*13790*/  IADD3 R14, P1, R15, R24, RZ ;  /* 0x000000180f0e7210 */ /* 0x001fc60007f3e0ff */
[----:B------:R-:W3:Y:S01]  /*137a0*/  LDL R15, [R1+0x37c] ;  /* 0x00037c00010f7983 */ /* 0x000ee20000100800 */
[----:B------:R-:W-:Y:S01]  /*137b0*/  PRMT R22, RZ, 0x7610, R22 ;  /* 0x00007610ff167816 */ /* 0x000fe20000000016 */
        /* <DEDUP_REMOVED lines=46> */
[----:B------:R-:W2:Y:S01]  /*13aa0*/  LDL R15, [R1+0x244] ;  /* 0x00024400010f7983 */ /* 0x000ea20000100800 */
[----:B------:R-:W-:Y:S02]  /*13ab0*/  PRMT R2, RZ, 0x7610, R2 ;  /* 0x00007610ff027816 */ /* 0x000fe40000000002 */
[----:B--2---:R-:W-:-:S05]  /*13ac0*/  IMAD.X R15, R15, 0x1, R0, P1 ;  /* 0x000000010f0f7824 */ /* 0x004fca00008e0600 */
[----:B------:R-:W2:Y:S04]  /*13ad0*/  @!P0 LDG.E.U16 R2, desc[UR6][R14.64] ;  /* 0x000000060e028981 */ /* 0x000ea8000c1e1500 */
[----:B--2---:R0:W-:Y:S04]  /*13ae0*/  STL [R1+0xc], R2 ;  /* 0x00000c0201007387 */ /* 0x0041e80000100800 */
[----:B0-----:R-:W2:Y:S04]  /*13af0*/  LDL.LU R2, [R1+0x1290] ;  /* 0x0012900001027983 */ /* 0x001ea80000300800 */
[----:B------:R-:W4:Y:S04]  /*13b00*/  LDL R15, [R1+0x49c] ;  /* 0x00049c00010f7983 */ /* 0x000f280000100800 */
[----:B------:R0:W-:Y:S04]  /*13b10*/  STS.U16 [R7+UR4+0x2c80], R13 ;  /* 0x002c800d07007988 */ /* 0x0001e80008000404 */
[----:B0-----:R-:W3:Y:S01]  /*13b20*/  LDL R13, [R1+0x48c] ;  /* 0x00048c00010d7983 */ /* 0x001ee20000100800 */
[----:B----4-:R-:W-:-:S03]  /*13b30*/  IADD3 R14, P1, R15, R24, RZ ;  /* 0x000000180f0e7210 */ /* 0x010fc60007f3e0ff */
[----:B------:R-:W4:Y:S04]  /*13b40*/  LDL R15, [R1+0x224] ;  /* 0x00022400010f7983 */ /* 0x000f280000100800 */
[----:B------:R3:W-:Y:S01]  /*13b50*/  STS.U16 [R7+UR4+0x2e80], R12 ;  /* 0x002e800c07007988 */ /* 0x0007e20008000404 */
[--C-:B----4-:R-:W-:Y:S01]  /*13b60*/  IMAD.X R15, R15, 0x1, R0.reuse, P1 ;  /* 0x000000010f0f7824 */ /* 0x110fe200008e0600 */
[----:B---3--:R-:W-:Y:S02]  /*13b70*/  IADD3 R12, P1, R13, R24, RZ ;  /* 0x000000180d0c7210 */ /* 0x008fe40007f3e0ff */
[----:B------:R-:W3:Y:S01]  /*13b80*/  LDL R13, [R1+0x204] ;  /* 0x00020400010d7983 */ /* 0x000ee20000100800 */
[----:B------:R-:W-:Y:S02]  /*13b90*/  PRMT R3, RZ, 0x7610, R3 ;  /* 0x00007610ff037816 */ /* 0x000fe40000000003 */
[----:B---3--:R-:W-:-:S05]  /*13ba0*/  IMAD.X R13, R13, 0x1, R0, P1 ;  /* 0x000000010d0d7824 */ /* 0x008fca00008e0600 */
[----:B------:R-:W3:Y:S04]  /*13bb0*/  @!P0 LDG.E.U16 R3, desc[UR6][R12.64] ;  /* 0x000000060c038981 */ /* 0x000ee8000c1e1500 */
[----:B------:R-:W-:Y:S04]  /*13bc0*/  STS.U16 [R7+UR4+0x3080], R11 ;  /* 0x0030800b07007988 */ /* 0x000fe80008000404 */
[----:B---3--:R0:W-:Y:S04]  /*13bd0*/  STL [R1+0x4], R3 ;  /* 0x0000040301007387 */ /* 0x0081e80000100800 */
[----:B0-----:R-:W3:Y:S04]  /*13be0*/  LDL.LU R3, [R1+0x128c] ;  /* 0x00128c0001037983 */ /* 0x001ee80000300800 */
[----:B------:R-:W4:Y:S04]  /*13bf0*/  LDL R13, [R1+0x47c] ;  /* 0x00047c00010d7983 */ /* 0x000f280000100800 */
[----:B------:R-:W2:Y:S01]  /*13c00*/  LDL R11, [R1+0x1e4] ;  /* 0x0001e400010b7983 */ /* 0x000ea20000100800 */
[----:B------:R-:W-:-:S02]  /*13c10*/  PRMT R4, RZ, 0x7610, R4 ;  /* 0x00007610ff047816 */ /* 0x000fc40000000004 */
[----:B----4-:R-:W-:-:S05]  /*13c20*/  IADD3 R12, P1, R13, R24, RZ ;  /* 0x000000180d0c7210 */ /* 0x010fca0007f3e0ff */
[----:B--2---:R-:W-:Y:S01]  /*13c30*/  IMAD.X R13, R11, 0x1, R0, P1 ;  /* 0x000000010b0d7824 */ /* 0x004fe200008e0600 */
[----:B------:R0:W-:Y:S04]  /*13c40*/  STS.U16 [R7+UR4+0x3280], R9 ;  /* 0x0032800907007988 */ /* 0x0001e80008000404 */
[----:B------:R1:W2:Y:S04]  /*13c50*/  @!P0 LDG.E.U16 R4, desc[UR6][R12.64] ;  /* 0x000000060c048981 */ /* 0x0002a8000c1e1500 */
[----:B------:R4:W-:Y:S04]  /*13c60*/  STS.U16 [R7+UR4+0x3480], R8 ;  /* 0x0034800807007988 */ /* 0x0009e80008000404 */
[----:B0-----:R-:W4:Y:S04]  /*13c70*/  LDL R9, [R1+0x45c] ;  /* 0x00045c0001097983 */ /* 0x001f280000100800 */
[----:B------:R-:W1:Y:S04]  /*13c80*/  LDL R13, [R1+0x46c] ;  /* 0x00046c00010d7983 */ /* 0x000e680000100800 */
[----:B------:R0:W-:Y:S04]  /*13c90*/  STS.U16 [R7+UR4+0x2080], R28 ;  /* 0x0020801c07007988 */ /* 0x0001e80008000404 */
[----:B------:R-:W3:Y:S01]  /*13ca0*/  LDL R11, [R1+0x43c] ;  /* 0x00043c00010b7983 */ /* 0x000ee20000100800 */
[----:B-1----:R-:W-:-:S03]  /*13cb0*/  IADD3 R12, P1, R13, R24, RZ ;  /* 0x000000180d0c7210 */ /* 0x002fc60007f3e0ff */
[----:B------:R-:W2:Y:S02]  /*13cc0*/  LDL R13, [R1+0x1c4] ;  /* 0x0001c400010d7983 */ /* 0x000ea40000100800 */
[----:B--2---:R-:W-:Y:S01]  /*13cd0*/  IMAD.X R13, R13, 0x1, R0, P1 ;  /* 0x000000010d0d7824 */ /* 0x004fe200008e0600 */
[----:B----4-:R-:W-:Y:S02]  /*13ce0*/  IADD3 R8, P1, R9, R24, RZ ;  /* 0x0000001809087210 */ /* 0x010fe40007f3e0ff */
[----:B------:R-:W2:Y:S01]  /*13cf0*/  LDL R9, [R1+0x1a4] ;  /* 0x0001a40001097983 */ /* 0x000ea20000100800 */
[----:B0-----:R-:W-:Y:S02]  /*13d00*/  PRMT R28, RZ, 0x7610, R28 ;  /* 0x00007610ff1c7816 */ /* 0x001fe4000000001c */
[----:B--2---:R-:W-:-:S05]  /*13d10*/  IMAD.X R9, R9, 0x1, R0, P1 ;  /* 0x0000000109097824 */ /* 0x004fca00008e0600 */
[----:B------:R0:W2:Y:S04]  /*13d20*/  @!P0 LDG.E.U16 R28, desc[UR6][R8.64] ;  /* 0x00000006081c8981 */ /* 0x0000a8000c1e1500 */
[----:B------:R-:W0:Y:S04]  /*13d30*/  LDL R9, [R1+0x44c] ;  /* 0x00044c0001097983 */ /* 0x000e280000100800 */
[----:B------:R1:W-:Y:S04]  /*13d40*/  STS.U16 [R7+UR4+0x3680], R10 ;  /* 0x0036800a07007988 */ /* 0x0003e80008000404 */
[----:B-1----:R-:W4:Y:S01]  /*13d50*/  LDL R10, [R1+0x1c8] ;  /* 0x0001c800010a7983 */ /* 0x002f220000100800 */
[----:B0-----:R-:W-:-:S03]  /*13d60*/  IADD3 R8, P1, R9, R24, RZ ;  /* 0x0000001809087210 */ /* 0x001fc60007f3e0ff */
[----:B------:R-:W3:Y:S04]  /*13d70*/  LDL R9, [R1+0x1a8] ;  /* 0x0001a80001097983 */ /* 0x000ee80000100800 */
[----:B------:R-:W-:Y:S04]  /*13d80*/  STS.U16 [R7+UR4+0x1e80], R29 ;  /* 0x001e801d07007988 */ /* 0x000fe80008000404 */
[----:B------:R-:W-:Y:S04]  /*13d90*/  STS.U16 [R7+UR4+0x2280], R27 ;  /* 0x0022801b07007988 */ /* 0x000fe80008000404 */
[----:B------:R0:W-:Y:S02]  /*13da0*/  STS.U16 [R7+UR4+0x2a80], R19 ;  /* 0x002a801307007988 */ /* 0x0001e40008000404 */
[----:B0-----:R-:W-:-:S02]  /*13db0*/  PRMT R7, RZ, 0x7610, R7 ;  /* 0x00007610ff077816 */ /* 0x001fc40000000007 */
[----:B------:R-:W-:Y:S01]  /*13dc0*/  PRMT R27, RZ, 0x7610, R27 ;  /* 0x00007610ff1b7816 */ /* 0x000fe2000000001b */
[----:B---3--:R-:W-:-:S05]  /*13dd0*/  IMAD.X R9, R9, 0x1, R0, P1 ;  /* 0x0000000109097824 */ /* 0x008fca00008e0600 */
[----:B------:R0:W3:Y:S02]  /*13de0*/  @!P0 LDG.E.U16 R7, desc[UR6][R8.64] ;  /* 0x0000000608078981 */ /* 0x0000e4000c1e1500 */
[----:B0-----:R-:W-:Y:S02]  /*13df0*/  IADD3 R8, P1, R11, R24, RZ ;  /* 0x000000180b087210 */ /* 0x001fe40007f3e0ff */
[----:B------:R-:W-:Y:S01]  /*13e00*/  PRMT R29, RZ, 0x7610, R29 ;  /* 0x00007610ff1d7816 */ /* 0x000fe2000000001d */
[----:B------:R0:W-:Y:S02]  /*13e10*/  STS.U16 [R16+UR4+0x300], R25 ;  /* 0x0003001910007988 */ /* 0x0001e40008000404 */
[----:B----4-:R-:W-:Y:S02]  /*13e20*/  IMAD.X R9, R10, 0x1, R0, P1 ;  /* 0x000000010a097824 */ /* 0x010fe400008e0600 */
[----:B------:R-:W4:Y:S04]  /*13e30*/  LDL R11, [R1+0x228] ;  /* 0x00022800010b7983 */ /* 0x000f280000100800 */
[----:B------:R1:W2:Y:S04]  /*13e40*/  @!P0 LDG.E.U16 R27, desc[UR6][R8.64] ;  /* 0x00000006081b8981 */ /* 0x0002a8000c1e1500 */
[----:B------:R1:W2:Y:S01]  /*13e50*/  @!P0 LDG.E.U16 R29, desc[UR6][R12.64] ;  /* 0x000000060c1d8981 */ /* 0x0002a2000c1e1500 */
[----:B0-----:R-:W-:-:S03]  /*13e60*/  PRMT R25, RZ, 0x7610, R25 ;  /* 0x00007610ff197816 */ /* 0x001fc60000000019 */
[----:B------:R-:W3:Y:S04]  /*13e70*/  LDL R10, [R1+0x3fc] ;  /* 0x0003fc00010a7983 */ /* 0x000ee80000100800 */
[----:B------:R-:W1:Y:S02]  /*13e80*/  LDL R9, [R1+0x42c] ;  /* 0x00042c0001097983 */ /* 0x000e640000100800 */
[----:B-1----:R-:W-:Y:S02]  /*13e90*/  IADD3 R8, P1, R9, R24, RZ ;  /* 0x0000001809087210 */ /* 0x002fe40007f3e0ff */
[----:B------:R-:W4:Y:S01]  /*13ea0*/  LDL R9, [R1+0x1e8] ;  /* 0x0001e80001097983 */ /* 0x000f220000100800 */
[----:B------:R-:W-:Y:S02]  /*13eb0*/  PRMT R12, RZ, 0x7610, R12 ;  /* 0x00007610ff0c7816 */ /* 0x000fe4000000000c */
[----:B----4-:R-:W-:-:S05]  /*13ec0*/  IMAD.X R9, R9, 0x1, R0, P1 ;  /* 0x0000000109097824 */ /* 0x010fca00008e0600 */
[----:B------:R0:W4:Y:S04]  /*13ed0*/  @!P0 LDG.E.U16 R12, desc[UR6][R8.64] ;  /* 0x00000006080c8981 */ /* 0x000128000c1e1500 */
[----:B------:R-:W0:Y:S02]  /*13ee0*/  LDL R9, [R1+0x41c] ;  /* 0x00041c0001097983 */ /* 0x000e240000100800 */
[----:B0-----:R-:W-:Y:S02]  /*13ef0*/  IADD3 R8, P1, R9, R24, RZ ;  /* 0x0000001809087210 */ /* 0x001fe40007f3e0ff */
[----:B------:R-:W2:Y:S03]  /*13f00*/  LDL R9, [R1+0x208] ;  /* 0x0002080001097983 */ /* 0x000ea60000100800 */
[----:B--2---:R-:W-:-:S05]  /*13f10*/  IMAD.X R9, R9, 0x1, R0, P1 ;  /* 0x0000000109097824 */ /* 0x004fca00008e0600 */
[----:B------:R0:W2:Y:S04]  /*13f20*/  @!P0 LDG.E.U16 R25, desc[UR6][R8.64] ;  /* 0x0000000608198981 */ /* 0x0000a8000c1e1500 */
[----:B------:R-:W0:Y:S01]  /*13f30*/  LDL R9, [R1+0x40c] ;  /* 0x00040c0001097983 */ /* 0x000e220000100800 */
[----:B------:R-:W-:-:S06]  /*13f40*/  PRMT R2, RZ, 0x7610, R2 ;  /* 0x00007610ff027816 */ /* 0x000fcc0000000002 */
[----:B------:R1:W4:Y:S01]  /*13f50*/  @!P0 LDG.E.U16 R2, desc[UR6][R14.64] ;  /* 0x000000060e028981 */ /* 0x000322000c1e1500 */
[----:B0-----:R-:W-:-:S05]  /*13f60*/  IADD3 R8, P1, R9, R24, RZ ;  /* 0x0000001809087210 */ /* 0x001fca0007f3e0ff */
[----:B------:R-:W-:Y:S02]  /*13f70*/  IMAD.X R9, R11, 0x1, R0, P1 ;  /* 0x000000010b097824 */ /* 0x000fe400008e0600 */
[----:B------:R-:W2:Y:S01]  /*13f80*/  LDL R11, [R1+0x248] ;  /* 0x00024800010b7983 */ /* 0x000ea20000100800 */
[----:B-1----:R-:W-:Y:S02]  /*13f90*/  PRMT R15, RZ, 0x7610, R15 ;  /* 0x00007610ff0f7816 */ /* 0x002fe4000000000f */
[----:B---3--:R-:W-:-:S04]  /*13fa0*/  IADD3 R10, P1, R10, R24, RZ ;  /* 0x000000180a0a7210 */ /* 0x008fc80007f3e0ff */
[----:B------:R0:W3:Y:S02]  /*13fb0*/  @!P0 LDG.E.U16 R15, desc[UR6][R8.64] ;  /* 0x00000006080f8981 */ /* 0x0000e4000c1e1500 */
[----:B0-----:R-:W-:Y:S01]  /*13fc0*/  PRMT R9, RZ, 0x7610, R9 ;  /* 0x00007610ff097816 */ /* 0x001fe20000000009 */
        /* <DEDUP_REMOVED lines=10> */
[----:B------:R-:W3:Y:S01]  /*14070*/  LDL R11, [R1+0x288] ;  /* 0x00028800010b7983 */ /* 0x000ee20000100800 */
[----:B------:R-:W-:-:S03]  /*14080*/  PRMT R14, RZ, 0x7610, R14 ;  /* 0x00007610ff0e7816 */ /* 0x000fc6000000000e */
[----:B------:R0:W-:Y:S04]  /*14090*/  STS.U16 [R16+UR4+0xb00], R6 ;  /* 0x000b000610007988 */ /* 0x0001e80008000404 */
[----:B0-----:R-:W2:Y:S01]  /*140a0*/  LDL R6, [R1+0x2a8] ;  /* 0x0002a80001067983 */ /* 0x001ea20000100800 */
[----:B---3--:R-:W-:-:S05]  /*140b0*/  IMAD.X R11, R11, 0x1, R0, P1 ;  /* 0x000000010b0b7824 */ /* 0x008fca00008e0600 */
[----:B------:R0:W3:Y:S04]  /*140c0*/  @!P0 LDG.E.U16 R14, desc[UR6][R10.64] ;  /* 0x000000060a0e8981 */ /* 0x0000e8000c1e1500 */
[----:B------:R-:W0:Y:S01]  /*140d0*/  LDL R11, [R1+0x3cc] ;  /* 0x0003cc00010b7983 */ /* 0x000e220000100800 */
[----:B------:R-:W-:Y:S02]  /*140e0*/  PRMT R19, RZ, 0x7610, R19 ;  /* 0x00007610ff137816 */ /* 0x000fe40000000013 */
[----:B0-----:R-:W-:-:S05]  /*140f0*/  IADD3 R10, P1, R11, R24, RZ ;  /* 0x000000180b0a7210 */ /* 0x001fca0007f3e0ff */
[----:B--2---:R-:W-:Y:S02]  /*14100*/  IMAD.X R11, R6, 0x1, R0, P1 ;  /* 0x00000001060b7824 */ /* 0x004fe400008e0600 */
[----:B------:R-:W2:Y:S04]  /*14110*/  LDL.LU R6, [R1+0x18] ;  /* 0x0000180001067983 */ /* 0x000ea80000300800 */
[----:B------:R0:W4:Y:S04]  /*14120*/  @!P0 LDG.E.U16 R19, desc[UR6][R10.64] ;  /* 0x000000060a138981 */ /* 0x000128000c1e1500 */
[----:B------:R-:W0:Y:S02]  /*14130*/  LDL R11, [R1+0x3bc] ;  /* 0x0003bc00010b7983 */ /* 0x000e240000100800 */
[----:B0-----:R-:W-:-:S02]  /*14140*/  IADD3 R10, P1, R11, R24, RZ ;  /* 0x000000180b0a7210 */ /* 0x001fc40007f3e0ff */
        /* <DEDUP_REMOVED lines=18> */
[----:B------:R-:W0:Y:S04]  /*14270*/  LDL R11, [R1+0x57c] ;  /* 0x00057c00010b7983 */ /* 0x000e280000100800 */
[----:B------:R1:W-:Y:S04]  /*14280*/  STS.U16 [R16+UR4+0x3900], R3 ;  /* 0x0039000310007988 */ /* 0x0003e80008000404 */
[----:B-1----:R-:W3:Y:S01]  /*14290*/  LDL.LU R3, [R1+0x1288] ;  /* 0x0012880001037983 */ /* 0x002ee20000300800 */
[----:B0-----:R-:W-:-:S03]  /*142a0*/  IADD3 R10, P1, R11, R24, RZ ;  /* 0x000000180b0a7210 */ /* 0x001fc60007f3e0ff */
[----:B------:R-:W2:Y:S04]  /*142b0*/  LDL R11, [R1+0x578] ;  /* 0x00057800010b7983 */ /* 0x000ea80000100800 */
[----:B------:R0:W-:Y:S02]  /*142c0*/  STS.U16 [R16+UR4+0x700], R22 ;  /* 0x0007001610007988 */ /* 0x0001e40008000404 */
[----:B0-----:R-:W-:Y:S01]  /*142d0*/  PRMT R22, RZ, 0x7610, R22 ;  /* 0x00007610ff167816 */ /* 0x001fe20000000016 */
[----:B--2---:R-:W-:-:S05]  /*142e0*/  IMAD.X R11, R11, 0x1, R0, P1 ;  /* 0x000000010b0b7824 */ /* 0x004fca00008e0600 */
[----:B------:R0:W2:Y:S04]  /*142f0*/  @!P0 LDG.E.U16 R22, desc[UR6][R10.64] ;  /* 0x000000060a168981 */ /* 0x0000a8000c1e1500 */
[----:B------:R-:W4:Y:S04]  /*14300*/  LDL.LU R10, [R1+0x10] ;  /* 0x00001000010a7983 */ /* 0x000f280000300800 */
[----:B------:R-:W0:Y:S04]  /*14310*/  LDL R11, [R1+0x55c] ;  /* 0x00055c00010b7983 */ /* 0x000e280000100800 */
[----:B----4-:R0:W-:Y:S02]  /*14320*/  STS.U16 [R16+UR4+0x3b00], R10 ;  /* 0x003b000a10007988 */ /* 0x0101e40008000404 */
[----:B0-----:R-:W-:-:S02]  /*14330*/  IADD3 R10, P1, R11, R24, RZ ;  /* 0x000000180b0a7210 */ /* 0x001fc40007f3e0ff */
[----:B------:R-:W4:Y:S01]  /*14340*/  LDL R11, [R1+0x558] ;  /* 0x00055800010b7983 */ /* 0x000f220000100800 */
[----:B---3--:R-:W-:Y:S02]  /*14350*/  PRMT R3, RZ, 0x7610, R3 ;  /* 0x00007610ff037816 */ /* 0x008fe40000000003 */
[----:B----4-:R-:W-:-:S05]  /*14360*/  IMAD.X R11, R11, 0x1, R0, P1 ;  /* 0x000000010b0b7824 */ /* 0x010fca00008e0600 */
[----:B------:R-:W3:Y:S04]  /*14370*/  @!P0 LDG.E.U16 R3, desc[UR6][R10.64] ;  /* 0x000000060a038981 */ /* 0x000ee8000c1e1500 */
[----:B---3--:R0:W-:Y:S04]  /*14380*/  STL [R1+0x10], R3 ;  /* 0x0000100301007387 */ /* 0x0081e80000100800 */
[----:B0-----:R-:W3:Y:S04]  /*14390*/  LDL.LU R3, [R1+0x1284] ;  /* 0x0012840001037983 */ /* 0x001ee80000300800 */
[----:B------:R-:W4:Y:S04]  /*143a0*/  LDL.LU R10, [R1+0x14] ;  /* 0x00001400010a7983 */ /* 0x000f280000300800 */
[----:B------:R-:W2:Y:S04]  /*143b0*/  LDL R11, [R1+0x538] ;  /* 0x00053800010b7983 */ /* 0x000ea80000100800 */
[----:B----4-:R2:W-:Y:S02]  /*143c0*/  STS.U16 [R16+UR4+0x3d00], R10 ;  /* 0x003d000a10007988 */ /* 0x0105e40008000404 */
[----:B--2---:R-:W-:-:S02]  /*143d0*/  IADD3 R10, P1, R11, R24, RZ ;  /* 0x000000180b0a7210 */ /* 0x004fc40007f3e0ff */
[----:B------:R-:W2:Y:S01]  /*143e0*/  LDL R11, [R1+0x394] ;  /* 0x00039400010b7983 */ /* 0x000ea20000100800 */
[----:B---3--:R-:W-:Y:S02]  /*143f0*/  PRMT R3, RZ, 0x7610, R3 ;  /* 0x00007610ff037816 */ /* 0x008fe40000000003 */
[----:B--2---:R-:W-:-:S05]  /*14400*/  IMAD.X R11, R11, 0x1, R0, P1 ;  /* 0x000000010b0b7824 */ /* 0x004fca00008e0600 */
[----:B------:R-:W2:Y:S04]  /*14410*/  @!P0 LDG.E.U16 R3, desc[UR6][R10.64] ;  /* 0x000000060a038981 */ /* 0x000ea8000c1e1500 */
[----:B--2---:R0:W-:Y:S04]  /*14420*/  STL [R1+0x14], R3 ;  /* 0x0000140301007387 */ /* 0x0041e80000100800 */
[----:B0-----:R-:W2:Y:S04]  /*14430*/  LDL.LU R3, [R1+0x1280] ;  /* 0x0012800001037983 */ /* 0x001ea80000300800 */
[----:B------:R-:W3:Y:S02]  /*14440*/  LDL R11, [R1+0x518] ;  /* 0x00051800010b7983 */ /* 0x000ee40000100800 */
[----:B---3--:R-:W-:-:S02]  /*14450*/  IADD3 R10, P1, R11, R24, RZ ;  /* 0x000000180b0a7210 */ /* 0x008fc40007f3e0ff */
[----:B------:R-:W3:Y:S01]  /*14460*/  LDL R11, [R1+0x374] ;  /* 0x00037400010b7983 */ /* 0x000ee20000100800 */
[----:B--2---:R-:W-:Y:S02]  /*14470*/  PRMT R3, RZ, 0x7610, R3 ;  /* 0x00007610ff037816 */ /* 0x004fe40000000003 */
[----:B---3--:R-:W-:-:S05]  /*14480*/  IMAD.X R11, R11, 0x1, R0, P1 ;  /* 0x000000010b0b7824 */ /* 0x008fca00008e0600 */
[----:B------:R-:W2:Y:S04]  /*14490*/  @!P0 LDG.E.U16 R3, desc[UR6][R10.64] ;  /* 0x000000060a038981 */ /* 0x000ea8000c1e1500 */
[----:B------:R0:W-:Y:S04]  /*144a0*/  STS.U16 [R16+UR4+0x3f00], R6 ;  /* 0x003f000610007988 */ /* 0x0001e80008000404 */
[----:B0-----:R-:W3:Y:S04]  /*144b0*/  LDL R6, [R1+0x2bc] ;  /* 0x0002bc0001067983 */ /* 0x001ee80000100800 */
[----:B--2---:R0:W-:Y:S04]  /*144c0*/  STL [R1+0x18], R3 ;  /* 0x0000180301007387 */ /* 0x0041e80000100800 */
[----:B0-----:R-:W2:Y:S04]  /*144d0*/  LDL.LU R3, [R1+0x127c] ;  /* 0x00127c0001037983 */ /* 0x001ea80000300800 */
[----:B------:R-:W4:Y:S04]  /*144e0*/  LDL.LU R10, [R1+0xc] ;  /* 0x00000c00010a7983 */ /* 0x000f280000300800 */
[----:B------:R-:W3:Y:S04]  /*144f0*/  LDL R11, [R1+0x508] ;  /* 0x00050800010b7983 */ /* 0x000ee80000100800 */
[----:B----4-:R3:W-:Y:S02]  /*14500*/  STS.U16 [R16+UR4+0x1500], R10 ;  /* 0x0015000a10007988 */ /* 0x0107e40008000404 */
[----:B---3--:R-:W-:-:S02]  /*14510*/  IADD3 R10, P1, R11, R24, RZ ;  /* 0x000000180b0a7210 */ /* 0x008fc40007f3e0ff */
[----:B------:R-:W3:Y:S01]  /*14520*/  LDL R11, [R1+0x2fc] ;  /* 0x0002fc00010b7983 */ /* 0x000ee20000100800 */
[----:B--2---:R-:W-:Y:S02]  /*14530*/  PRMT R3, RZ, 0x7610, R3 ;  /* 0x00007610ff037816 */ /* 0x004fe40000000003 */
[----:B---3--:R-:W-:-:S05]  /*14540*/  IMAD.X R11, R11, 0x1, R0, P1 ;  /* 0x000000010b0b7824 */ /* 0x008fca00008e0600 */
[----:B------:R-:W2:Y:S04]  /*14550*/  @!P0 LDG.E.U16 R3, desc[UR6][R10.64] ;  /* 0x000000060a038981 */ /* 0x000ea8000c1e1500 */
[----:B--2---:R0:W-:Y:S04]  /*14560*/  STL [R1+0xc], R3 ;  /* 0x00000c0301007387 */ /* 0x0041e80000100800 */
[----:B0-----:R-:W2:Y:S04]  /*14570*/  LDL.LU R3, [R1+0x1278] ;  /* 0x0012780001037983 */ /* 0x001ea80000300800 */
[----:B------:R-:W3:Y:S04]  /*14580*/  LDL R11, [R1+0x4f8] ;  /* 0x0004f800010b7983 */ /* 0x000ee80000100800 */
[----:B------:R0:W-:Y:S04]  /*14590*/  STS.U16 [R16+UR4+0x1700], R2 ;  /* 0x0017000210007988 */ /* 0x0001e80008000404 */
[----:B0-----:R-:W4:Y:S01]  /*145a0*/  LDL.LU R2, [R1+0x1274] ;  /* 0x0012740001027983 */ /* 0x001f220000300800 */
[----:B---3--:R-:W-:-:S03]  /*145b0*/  IADD3 R10, P1, R11, R24, RZ ;  /* 0x000000180b0a7210 */ /* 0x008fc60007f3e0ff */
[----:B------:R-:W3:Y:S01]  /*145c0*/  LDL R11, [R1+0x2dc] ;  /* 0x0002dc00010b7983 */ /* 0x000ee20000100800 */
[----:B--2---:R-:W-:Y:S01]  /*145d0*/  PRMT R3, RZ, 0x7610, R3 ;  /* 0x00007610ff037816 */ /* 0x004fe20000000003 */
[----:B---3--:R-:W-:-:S05]  /*145e0*/  IMAD.X R11, R11, 0x1, R0, P1 ;  /* 0x000000010b0b7824 */ /* 0x008fca00008e0600 */
[----:B------:R0:W2:Y:S04]  /*145f0*/  @!P0 LDG.E.U16 R3, desc[UR6][R10.64] ;  /* 0x000000060a038981 */ /* 0x0000a8000c1e1500 */
[----:B------:R-:W3:Y:S04]  /*14600*/  LDL.LU R10, [R1+0x4] ;  /* 0x00000400010a7983 */ /* 0x000ee80000300800 */
[----:B------:R-:W0:Y:S01]  /*14610*/  LDL R11, [R1+0x4e8] ;  /* 0x0004e800010b7983 */ /* 0x000e220000100800 */
[----:B----4-:R-:W-:-:S03]  /*14620*/  PRMT R2, RZ, 0x7610, R2 ;  /* 0x00007610ff027816 */ /* 0x010fc60000000002 */
[----:B---3--:R0:W-:Y:S02]  /*14630*/  STS.U16 [R16+UR4+0x1900], R10 ;  /* 0x0019000a10007988 */ /* 0x0081e40008000404 */
[----:B0-----:R-:W-:-:S05]  /*14640*/  IADD3 R10, P1, R11, R24, RZ ;  /* 0x000000180b0a7210 */ /* 0x001fca0007f3e0ff */
[----:B------:R-:W-:-:S05]  /*14650*/  IMAD.X R11, R6, 0x1, R0, P1 ;  /* 0x00000001060b7824 */ /* 0x000fca00008e0600 */
[----:B------:R0:W3:Y:S04]  /*14660*/  @!P0 LDG.E.U16 R2, desc[UR6][R10.64] ;  /* 0x000000060a028981 */ /* 0x0000e8000c1e1500 */
[----:B------:R-:W0:Y:S04]  /*14670*/  LDL R11, [R1+0x4d8] ;  /* 0x0004d800010b7983 */ /* 0x000e280000100800 */
[----:B------:R1:W-:Y:S04]  /*14680*/  STS.U16 [R16+UR4+0x1b00], R4 ;  /* 0x001b000410007988 */ /* 0x0003e80008000404 */
[----:B-1----:R-:W4:Y:S04]  /*14690*/  LDL.LU R4, [R1+0x1270] ;  /* 0x0012700001047983 */ /* 0x002f280000300800 */
[----:B------:R1:W-:Y:S04]  /*146a0*/  STS.U16 [R16+UR4+0x100], R26 ;  /* 0x0001001a10007988 */ /* 0x0003e80008000404 */
[----:B------:R2:W-:Y:S04]  /*146b0*/  STS.U16 [R16+UR4+0x500], R23 ;  /* 0x0005001710007988 */ /* 0x0005e80008000404 */
[----:B------:R-:W3:Y:S01]  /*146c0*/  LDL R6, [R1+0x4a8] ;  /* 0x0004a80001067983 */ /* 0x000ee20000100800 */
[----:B0-----:R-:W-:-:S03]  /*146d0*/  IADD3 R10, P1, R11, R24, RZ ;  /* 0x000000180b0a7210 */ /* 0x001fc60007f3e0ff */
[----:B------:R-:W2:Y:S01]  /*146e0*/  LDL R11, [R1+0x29c] ;  /* 0x00029c00010b7983 */ /* 0x000ea20000100800 */
[----:B-1----:R-:W-:Y:S01]  /*146f0*/  PRMT R26, RZ, 0x7610, R26 ;  /* 0x00007610ff1a7816 */ /* 0x002fe2000000001a */
        /* <DEDUP_REMOVED lines=8> */
[----:B------:R-:W0:Y:S04]  /*14780*/  LDL R11, [R1+0x4b8] ;  /* 0x0004b800010b7983 */ /* 0x000e280000100800 */
[----:B------:R1:W-:Y:S04]  /*14790*/  STS.U16 [R16+UR4+0x2100], R7 ;  /* 0x0021000710007988 */ /* 0x0003e80008000404 */
[----:B-1----:R-:W2:Y:S01]  /*147a0*/  LDL R7, [R1+0x23c] ;  /* 0x00023c0001077983 */ /* 0x002ea20000100800 */
[----:B0-----:R-:W-:-:S03]  /*147b0*/  IADD3 R10, P1, R11, R24, RZ ;  /* 0x000000180b0a7210 */ /* 0x001fc60007f3e0ff */
[----:B------:R-:W3:Y:S04]  /*147c0*/  LDL R11, [R1+0x25c] ;  /* 0x00025c00010b7983 */ /* 0x000ee80000100800 */
[----:B------:R0:W-:Y:S04]  /*147d0*/  STS.U16 [R16+UR4+0x1300], R20 ;  /* 0x0013001410007988 */ /* 0x0001e80008000404 */
[----:B------:R1:W-:Y:S01]  /*147e0*/  STS.U16 [R16+UR4+0x1d00], R29 ;  /* 0x001d001d10007988 */ /* 0x0003e20008000404 */
[----:B0-----:R-:W-:-:S03]  /*147f0*/  PRMT R20, RZ, 0x7610, R20 ;  /* 0x00007610ff147816 */ /* 0x001fc60000000014 */
[----:B-1----:R-:W4:Y:S01]  /*14800*/  LDL R29, [R1+0x498] ;  /* 0x00049800011d7983 */ /* 0x002f220000100800 */
[----:B---3--:R-:W-:Y:S01]  /*14810*/  IMAD.X R11, R11, 0x1, R0, P1 ;  /* 0x000000010b0b7824 */ /* 0x008fe200008e0600 */
[----:B------:R-:W-:-:S05]  /*14820*/  IADD3 R6, P1, R6, R24, RZ ;  /* 0x0000001806067210 */ /* 0x000fca0007f3e0ff */
[----:B--2---:R-:W-:-:S05]  /*14830*/  IMAD.X R7, R7, 0x1, R0, P1 ;  /* 0x0000000107077824 */ /* 0x004fca00008e0600 */
[----:B------:R4:W2:Y:S04]  /*14840*/  @!P0 LDG.E.U16 R20, desc[UR6][R6.64] ;  /* 0x0000000606148981 */ /* 0x0008a8000c1e1500 */
[----:B------:R-:W3:Y:S01]  /*14850*/  LDL R7, [R1+0x21c] ;  /* 0x00021c0001077983 */ /* 0x000ee20000100800 */
[----:B----4-:R-:W-:-:S03]  /*14860*/  IADD3 R6, P1, R29, R24, RZ ;  /* 0x000000181d067210 */ /* 0x010fc60007f3e0ff */
[----:B------:R0:W-:Y:S04]  /*14870*/  STS.U16 [R16+UR4+0xf00], R17 ;  /* 0x000f001110007988 */ /* 0x0001e80008000404 */
[----:B------:R1:W-:Y:S04]  /*14880*/  STS.U16 [R16+UR4+0x2500], R12 ;  /* 0x0025000c10007988 */ /* 0x0003e80008000404 */
[----:B------:R4:W-:Y:S01]  /*14890*/  STS.U16 [R16+UR4+0x900], R21 ;  /* 0x0009001510007988 */ /* 0x0009e20008000404 */
[----:B0-----:R-:W-:-:S03]  /*148a0*/  PRMT R17, RZ, 0x7610, R17 ;  /* 0x00007610ff117816 */ /* 0x001fc60000000011 */
[----:B------:R-:W2:Y:S01]  /*148b0*/  LDL R29, [R1+0x1bc] ;  /* 0x0001bc00011d7983 */ /* 0x000ea20000100800 */
[----:B---3--:R-:W-:-:S05]  /*148c0*/  IMAD.X R7, R7, 0x1, R0, P1 ;  /* 0x0000000107077824 */ /* 0x008fca00008e0600 */
[----:B------:R0:W3:Y:S04]  /*148d0*/  @!P0 LDG.E.U16 R17, desc[UR6][R6.64] ;  /* 0x0000000606118981 */ /* 0x0000e8000c1e1500 */
[----:B------:R-:W0:Y:S02]  /*148e0*/  LDL R7, [R1+0x488] ;  /* 0x0004880001077983 */ /* 0x000e240000100800 */
[----:B0-----:R-:W-:Y:S02]  /*148f0*/  IADD3 R6, P1, R7, R24, RZ ;  /* 0x0000001807067210 */ /* 0x001fe40007f3e0ff */
[----:B------:R-:W4:Y:S01]  /*14900*/  LDL R7, [R1+0x1fc] ;  /* 0x0001fc0001077983 */ /* 0x000f220000100800 */
[----:B-1----:R-:W-:Y:S02]  /*14910*/  PRMT R12, RZ, 0x7610, R12 ;  /* 0x00007610ff0c7816 */ /* 0x002fe4000000000c */
[----:B----4-:R-:W-:-:S05]  /*14920*/  IMAD.X R7, R7, 0x1, R0, P1 ;  /* 0x0000000107077824 */ /* 0x010fca00008e0600 */
[----:B------:R0:W4:Y:S04]  /*14930*/  @!P0 LDG.E.U16 R12, desc[UR6][R6.64] ;  /* 0x00000006060c8981 */ /* 0x000128000c1e1500 */
[----:B------:R-:W0:Y:S01]  /*14940*/  LDL R7, [R1+0x478] ;  /* 0x0004780001077983 */ /* 0x000e220000100800 */
[----:B------:R-:W-:-:S06]  /*14950*/  PRMT R21, RZ, 0x7610, R21 ;  /* 0x00007610ff157816 */ /* 0x000fcc0000000015 */
[----:B------:R1:W3:Y:S01]  /*14960*/  @!P0 LDG.E.U16 R21, desc[UR6][R10.64] ;  /* 0x000000060a158981 */ /* 0x0002e2000c1e1500 */
[----:B0-----:R-:W-:-:S03]  /*14970*/  IADD3 R6, P1, R7, R24, RZ ;  /* 0x0000001807067210 */ /* 0x001fc60007f3e0ff */
[----:B------:R-:W2:Y:S01]  /*14980*/  LDL R7, [R1+0x1dc] ;  /* 0x0001dc0001077983 */ /* 0x000ea20000100800 */
[----:B-1----:R-:W-:Y:S01]  /*14990*/  PRMT R11, RZ, 0x7610, R11 ;  /* 0x00007610ff0b7816 */ /* 0x002fe2000000000b */
[----:B--2---:R-:W-:-:S05]  /*149a0*/  IMAD.X R7, R7, 0x1, R0, P1 ;  /* 0x0000000107077824 */ /* 0x004fca00008e0600 */
[----:B------:R0:W2:Y:S04]  /*149b0*/  @!P0 LDG.E.U16 R11, desc[UR6][R6.64] ;  /* 0x00000006060b8981 */ /* 0x0000a8000c1e1500 */
[----:B------:R-:W0:Y:S01]  /*149c0*/  LDL R7, [R1+0x468] ;  /* 0x0004680001077983 */ /* 0x000e220000100800 */
[----:B------:R-:W-:Y:S02]  /*149d0*/  PRMT R10, RZ, 0x7610, R10 ;  /* 0x00007610ff0a7816 */ /* 0x000fe4000000000a */
[----:B0-----:R-:W-:-:S05]  /*149e0*/  IADD3 R6, P1, R7, R24, RZ ;  /* 0x0000001807067210 */ /* 0x001fca0007f3e0ff */
[----:B------:R-:W-:Y:S01]  /*149f0*/  IMAD.X R7, R29, 0x1, R0, P1 ;  /* 0x000000011d077824 */ /* 0x000fe200008e0600 */
[----:B------:R0:W-:Y:S04]  /*14a00*/  STS.U16 [R16+UR4+0x2b00], R9 ;  /* 0x002b000910007988 */ /* 0x0001e80008000404 */
[----:B------:R1:W2:Y:S04]  /*14a10*/  @!P0 LDG.E.U16 R10, desc[UR6][R6.64] ;  /* 0x00000006060a8981 */ /* 0x0002a8000c1e1500 */
[----:B------:R4:W-:Y:S04]  /*14a20*/  STS.U16 [R16+UR4+0x2900], R15 ;  /* 0x0029000f10007988 */ /* 0x0009e80008000404 */
[----:B------:R-:W-:Y:S04]  /*14a30*/  STS.U16 [R16+UR4+0x2f00], R14 ;  /* 0x002f000e10007988 */ /* 0x000fe80008000404 */
[----:B------:R-:W1:Y:S01]  /*14a40*/  LDL R7, [R1+0x458] ;  /* 0x0004580001077983 */ /* 0x000e620000100800 */
[----:B0-----:R-:W-:-:S03]  /*14a50*/  PRMT R9, RZ, 0x7610, R9 ;  /* 0x00007610ff097816 */ /* 0x001fc60000000009 */
[----:B----4-:R-:W4:Y:S04]  /*14a60*/  LDL R15, [R1+0x438] ;  /* 0x00043800010f7983 */ /* 0x010f280000100800 */
[----:B------:R0:W-:Y:S04]  /*14a70*/  STS.U16 [R16+UR4+0x2d00], R8 ;  /* 0x002d000810007988 */ /* 0x0001e80008000404 */
[----:B------:R-:W3:Y:S01]  /*14a80*/  LDL R29, [R1+0x1f0] ;  /* 0x0001f000011d7983 */ /* 0x000ee20000100800 */
[----:B-1----:R-:W-:-:S03]  /*14a90*/  IADD3 R6, P1, R7, R24, RZ ;  /* 0x0000001807067210 */ /* 0x002fc60007f3e0ff */
[----:B------:R-:W2:Y:S02]  /*14aa0*/  LDL R7, [R1+0x19c] ;  /* 0x00019c0001077983 */ /* 0x000ea40000100800 */
[----:B--2---:R-:W-:-:S05]  /*14ab0*/  IMAD.X R7, R7, 0x1, R0, P1 ;  /* 0x0000000107077824 */ /* 0x004fca00008e0600 */
[----:B------:R1:W2:Y:S04]  /*14ac0*/  @!P0 LDG.E.U16 R9, desc[UR6][R6.64] ;  /* 0x0000000606098981 */ /* 0x0002a8000c1e1500 */
[----:B------:R-:W1:Y:S02]  /*14ad0*/  LDL R7, [R1+0x448] ;  /* 0x0004480001077983 */ /* 0x000e640000100800 */
[-C--:B-1----:R-:W-:Y:S02]  /*14ae0*/  IADD3 R6, P1, R7, R24.reuse, RZ ;  /* 0x0000001807067210 */ /* 0x082fe40007f3e0ff */
[----:B------:R-:W4:Y:S01]  /*14af0*/  LDL R7, [R1+0x1b0] ;  /* 0x0001b00001077983 */ /* 0x000f220000100800 */
[----:B0-----:R-:W-:Y:S02]  /*14b00*/  PRMT R8, RZ, 0x7610, R8 ;  /* 0x00007610ff087816 */ /* 0x001fe40000000008 */
[----:B----4-:R-:W-:Y:S01]  /*14b10*/  IMAD.X R7, R7, 0x1, R0, P1 ;  /* 0x0000000107077824 */ /* 0x010fe200008e0600 */
[----:B------:R-:W-:-:S02]  /*14b20*/  IADD3 R14, P1, R15, R24, RZ ;  /* 0x000000180f0e7210 */ /* 0x000fc40007f3e0ff */
[----:B------:R-:W4:Y:S04]  /*14b30*/  LDL R15, [R1+0x1d0] ;  /* 0x0001d000010f7983 */ /* 0x000f280000100800 */
[----:B------:R0:W2:Y:S02]  /*14b40*/  @!P0 LDG.E.U16 R8, desc[UR6][R6.64] ;  /* 0x0000000606088981 */ /* 0x0000a4000c1e1500 */
[----:B0-----:R-:W-:Y:S01]  /*14b50*/  PRMT R7, RZ, 0x7610, R7 ;  /* 0x00007610ff077816 */ /* 0x001fe20000000007 */
[----:B----4-:R-:W-:-:S05]  /*14b60*/  IMAD.X R15, R15, 0x1, R0, P1 ;  /* 0x000000010f0f7824 */ /* 0x010fca00008e0600 */
[----:B------:R0:W4:Y:S04]  /*14b70*/  @!P0 LDG.E.U16 R7, desc[UR6][R14.64] ;  /* 0x000000060e078981 */ /* 0x000128000c1e1500 */
[----:B------:R-:W0:Y:S01]  /*14b80*/  LDL R15, [R1+0x428] ;  /* 0x00042800010f7983 */ /* 0x000e220000100800 */
[----:B------:R-:W-:Y:S02]  /*14b90*/  PRMT R6, RZ, 0x7610, R6 ;  /* 0x00007610ff067816 */ /* 0x000fe40000000006 */
[----:B0-----:R-:W-:-:S05]  /*14ba0*/  IADD3 R14, P1, R15, R24, RZ ;  /* 0x000000180f0e7210 */ /* 0x001fca0007f3e0ff */
[----:B---3--:R-:W-:Y:S01]  /*14bb0*/  IMAD.X R15, R29, 0x1, R0, P1 ;  /* 0x000000011d0f7824 */ /* 0x008fe200008e0600 */
[----:B------:R0:W-:Y:S04]  /*14bc0*/  STS.U16 [R16+UR4+0x3300], R5 ;  /* 0x0033000510007988 */ /* 0x0001e80008000404 */
[----:B------:R1:W3:Y:S04]  /*14bd0*/  @!P0 LDG.E.U16 R6, desc[UR6][R14.64] ;  /* 0x000000060e068981 */ /* 0x0002e8000c1e1500 */
[----:B------:R2:W-:Y:S04]  /*14be0*/  STS.U16 [R16+UR4+0x3500], R13 ;  /* 0x0035000d10007988 */ /* 0x0005e80008000404 */
[----:B------:R-:W-:Y:S04]  /*14bf0*/  STS.U16 [R16+UR4+0x1f00], R28 ;  /* 0x001f001c10007988 */ /* 0x000fe80008000404 */
[----:B------:R-:W1:Y:S04]  /*14c00*/  LDL R15, [R1+0x418] ;  /* 0x00041800010f7983 */ /* 0x000e680000100800 */
[----:B------:R-:W-:Y:S04]  /*14c10*/  STS.U16 [R16+UR4+0x2300], R27 ;  /* 0x0023001b10007988 */ /* 0x000fe80008000404 */
[----:B------:R-:W-:Y:S04]  /*14c20*/  STS.U16 [R16+UR4+0x2700], R25 ;  /* 0x0027001910007988 */ /* 0x000fe80008000404 */
[----:B------:R-:W-:Y:S04]  /*14c30*/  STS.U16 [R16+UR4+0x3100], R19 ;  /* 0x0031001310007988 */ /* 0x000fe80008000404 */
[----:B------:R4:W-:Y:S04]  /*14c40*/  STS.U16 [R16+UR4+0x3700], R18 ;  /* 0x0037001210007988 */ /* 0x0009e80008000404 */
[----:B------:R-:W3:Y:S01]  /*14c50*/  LDL R29, [R1+0x270] ;  /* 0x00027000011d7983 */ /* 0x000ee20000100800 */
[----:B-1----:R-:W-:-:S03]  /*14c60*/  IADD3 R14, P1, R15, R24, RZ ;  /* 0x000000180f0e7210 */ /* 0x002fc60007f3e0ff */
[----:B------:R-:W2:Y:S01]  /*14c70*/  LDL R15, [R1+0x210] ;  /* 0x00021000010f7983 */ /* 0x000ea20000100800 */
        /* <DEDUP_REMOVED lines=15> */
[----:B------:R-:W0:Y:S01]  /*14d70*/  LDL R15, [R1+0x3e8] ;  /* 0x0003e800010f7983 */ /* 0x000e220000100800 */
[----:B------:R-:W-:Y:S02]  /*14d80*/  PRMT R18, RZ, 0x7610, R18 ;  /* 0x00007610ff127816 */ /* 0x000fe40000000012 */
[----:B0-----:R-:W-:-:S05]  /*14d90*/  IADD3 R14, P1, R15, R24, RZ ;  /* 0x000000180f0e7210 */ /* 0x001fca0007f3e0ff */
[----:B------:R-:W-:Y:S02]  /*14da0*/  IMAD.X R15, R29, 0x1, R0, P1 ;  /* 0x000000011d0f7824 */ /* 0x000fe400008e0600 */
[----:B------:R-:W2:Y:S04]  /*14db0*/  LDL.LU R29, [R1+0x20] ;  /* 0x00002000011d7983 */ /* 0x000ea80000300800 */
[----:B------:R0:W3:Y:S04]  /*14dc0*/  @!P0 LDG.E.U16 R18, desc[UR6][R14.64] ;  /* 0x000000060e128981 */ /* 0x0000e8000c1e1500 */
[----:B------:R-:W0:Y:S02]  /*14dd0*/  LDL R15, [R1+0x3d8] ;  /* 0x0003d800010f7983 */ /* 0x000e240000100800 */
[----:B0-----:R-:W-:-:S02]  /*14de0*/  IADD3 R14, P1, R15, R24, RZ ;  /* 0x000000180f0e7210 */ /* 0x001fc40007f3e0ff */
[----:B------:R-:W4:Y:S01]  /*14df0*/  LDL R15, [R1+0x290] ;  /* 0x00029000010f7983 */ /* 0x000f220000100800 */
[----:B------:R-:W-:Y:S02]  /*14e00*/  PRMT R19, RZ, 0x7610, R19 ;  /* 0x00007610ff137816 */ /* 0x000fe40000000013 */
[----:B----4-:R-:W-:-:S05]  /*14e10*/  IMAD.X R15, R15, 0x1, R0, P1 ;  /* 0x000000010f0f7824 */ /* 0x010fca00008e0600 */
[----:B------:R0:W4:Y:S04]  /*14e20*/  @!P0 LDG.E.U16 R19, desc[UR6][R14.64] ;  /* 0x000000060e138981 */ /* 0x000128000c1e1500 */
[----:B------:R-:W2:Y:S04]  /*14e30*/  LDL.LU R14, [R1+0x10] ;  /* 0x00001000010e7983 */ /* 0x000ea80000300800 */
[----:B------:R-:W0:Y:S04]  /*14e40*/  LDL R15, [R1+0x3c8] ;  /* 0x0003c800010f7983 */ /* 0x000e280000100800 */
[----:B--2---:R0:W-:Y:S02]  /*14e50*/  STS.U16 [R4+UR4+0x380], R14 ;  /* 0x0003800e04007988 */ /* 0x0041e40008000404 */
[----:B0-----:R-:W-:-:S02]  /*14e60*/  IADD3 R14, P1, R15, R24, RZ ;  /* 0x000000180f0e7210 */ /* 0x001fc40007f3e0ff */
[----:B------:R-:W2:Y:S04]  /*14e70*/  LDL R15, [R1+0x2b0] ;  /* 0x0002b000010f7983 */ /* 0x000ea80000100800 */
[----:B------:R0:W-:Y:S02]  /*14e80*/  STS.U16 [R4+UR4+0x180], R22 ;  /* 0x0001801604007988 */ /* 0x0001e40008000404 */
[----:B0-----:R-:W-:Y:S01]  /*14e90*/  PRMT R22, RZ, 0x7610, R22 ;  /* 0x00007610ff167816 */ /* 0x001fe20000000016 */
[----:B--2---:R-:W-:-:S05]  /*14ea0*/  IMAD.X R15, R15, 0x1, R0, P1 ;  /* 0x000000010f0f7824 */ /* 0x004fca00008e0600 */
[----:B------:R0:W2:Y:S04]  /*14eb0*/  @!P0 LDG.E.U16 R22, desc[UR6][R14.64] ;  /* 0x000000060e168981 */ /* 0x0000a8000c1e1500 */
[----:B------:R-:W3:Y:S04]  /*14ec0*/  LDL.LU R14, [R1+0x14] ;  /* 0x00001400010e7983 */ /* 0x000ee80000300800 */
[----:B------:R-:W0:Y:S04]  /*14ed0*/  LDL R15, [R1+0x3b8] ;  /* 0x0003b800010f7983 */ /* 0x000e280000100800 */
[----:B---3--:R0:W-:Y:S02]  /*14ee0*/  STS.U16 [R4+UR4+0x580], R14 ;  /* 0x0005800e04007988 */ /* 0x0081e40008000404 */
[----:B0-----:R-:W-:-:S02]  /*14ef0*/  IADD3 R14, P1, R15, R24, RZ ;  /* 0x000000180f0e7210 */ /* 0x001fc40007f3e0ff */
[----:B------:R-:W3:Y:S01]  /*14f00*/  LDL R15, [R1+0x2d0] ;  /* 0x0002d000010f7983 */ /* 0x000ee20000100800 */
[----:B------:R-:W-:Y:S02]  /*14f10*/  PRMT R25, RZ, 0x7610, R25 ;  /* 0x00007610ff197816 */ /* 0x000fe40000000019 */
[----:B---3--:R-:W-:-:S05]  /*14f20*/  IMAD.X R15, R15, 0x1, R0, P1 ;  /* 0x000000010f0f7824 */ /* 0x008fca00008e0600 */
[----:B------:R0:W3:Y:S04]  /*14f30*/  @!P0 LDG.E.U16 R25, desc[UR6][R14.64] ;  /* 0x000000060e198981 */ /* 0x0000e8000c1e1500 */
        /* <DEDUP_REMOVED lines=12> */
[----:B------:R-:W2:Y:S01]  /*15000*/  LDL R15, [R1+0x310] ;  /* 0x00031000010f7983 */ /* 0x000ea20000100800 */
[----:B------:R-:W-:-:S03]  /*15010*/  PRMT R28, RZ, 0x7610, R28 ;  /* 0x00007610ff1c7816 */ /* 0x000fc6000000001c */
[----:B------:R0:W-:Y:S04]  /*15020*/  STL [R1+0xf00], R24 ;  /* 0x000f001801007387 */ /* 0x0001e80000100800 */
[----:B0-----:R-:W3:Y:S04]  /*15030*/  LDL.LU R24, [R1+0x24] ;  /* 0x0000240001187983 */ /* 0x001ee80000300800 */
[----:B------:R0:W-:Y:S04]  /*15040*/  STL [R1+0xa44], R0 ;  /* 0x000a440001007387 */ /* 0x0001e80000100800 */
[----:B------:R1:W-:Y:S01]  /*15050*/  STS.U16 [R4+UR4+0xd80], R2 ;  /* 0x000d800204007988 */ /* 0x0003e20008000404 */
[----:B--2---:R-:W-:-:S03]  /*15060*/  IMAD.X R15, R15, 0x1, R0, P1 ;  /* 0x000000010f0f7824 */ /* 0x004fc600008e0600 */
[----:B0-----:R-:W2:Y:S04]  /*15070*/  LDL.LU R0, [R1+0x28] ;  /* 0x0000280001007983 */ /* 0x001ea80000300800 */
[----:B------:R-:W2:Y:S04]  /*15080*/  @!P0 LDG.E.U16 R28, desc[UR6][R14.64] ;  /* 0x000000060e1c8981 */ /* 0x000ea8000c1e1500 */
[----:B------:R-:W2:Y:S01]  /*15090*/  LDL.LU R15, [R1+0x2c] ;  /* 0x00002c00010f7983 */ /* 0x000ea20000300800 */
[----:B-1----:R-:W0:Y:S03]  /*150a0*/  S2R R2, SR_TID.X ;  /* 0x0000000000027919 */ /* 0x002e260000002100 */
[----:B------:R1:W-:Y:S04]  /*150b0*/  STS.U16 [R4+UR4+0x2380], R7 ;  /* 0x0023800704007988 */ /* 0x0003e80008000404 */
[----:B------:R4:W-:Y:S01]  /*150c0*/  STS.U16 [R4+UR4+0x2180], R8 ;  /* 0x0021800804007988 */ /* 0x0009e20008000404 */
[----:B-1----:R-:W1:Y:S01]  /*150d0*/  S2R R7, SR_CgaCtaId ;  /* 0x0000000000077919 */ /* 0x002e620000008800 */
[----:B----4-:R-:W4:Y:S02]  /*150e0*/  S2R R8, SR_TID.X ;  /* 0x0000000000087919 */ /* 0x010f240000002100 */
[----:B---3--:R-:W-:Y:S04]  /*150f0*/  STS.U16 [R4+UR4+0x3d80], R24 ;  /* 0x003d801804007988 */ /* 0x008fe80008000404 */
[----:B------:R-:W-:Y:S04]  /*15100*/  STS.U16 [R4+UR4+0x3f80], R29 ;  /* 0x003f801d04007988 */ /* 0x000fe80008000404 */
        /* <DEDUP_REMOVED lines=11> */
[----:B------:R0:W-:Y:S04]  /*151c0*/  STS.U16 [R4+UR4+0x2780], R5 ;  /* 0x0027800504007988 */ /* 0x0001e80008000404 */
[----:B------:R-:W-:Y:S04]  /*151d0*/  STS.U16 [R4+UR4+0x2980], R13 ;  /* 0x0029800d04007988 */ /* 0x000fe80008000404 */
[----:B------:R-:W-:Y:S04]  /*151e0*/  STS.U16 [R4+UR4+0x2b80], R16 ;  /* 0x002b801004007988 */ /* 0x000fe80008000404 */
[----:B------:R-:W-:Y:S04]  /*151f0*/  STS.U16 [R4+UR4+0x2d80], R18 ;  /* 0x002d801204007988 */ /* 0x000fe80008000404 */
[----:B------:R-:W-:Y:S04]  /*15200*/  STS.U16 [R4+UR4+0x2f80], R19 ;  /* 0x002f801304007988 */ /* 0x000fe80008000404 */
[----:B------:R-:W-:Y:S04]  /*15210*/  STS.U16 [R4+UR4+0x3180], R22 ;  /* 0x0031801604007988 */ /* 0x000fe80008000404 */
[----:B------:R-:W-:Y:S04]  /*15220*/  STS.U16 [R4+UR4+0x3380], R25 ;  /* 0x0033801904007988 */ /* 0x000fe80008000404 */
[----:B------:R-:W-:Y:S01]  /*15230*/  STS.U16 [R4+UR4+0x3580], R27 ;  /* 0x0035801b04007988 */ /* 0x000fe20008000404 */
[----:B0-----:R-:W-:Y:S01]  /*15240*/  IMAD.SHL.U32 R5, R2, 0x8, RZ ;  /* 0x0000000802057824 */ /* 0x001fe200078e00ff */
[----:B----4-:R-:W-:-:S02]  /*15250*/  LOP3.LUT R8, R8, 0x20, RZ, 0xc0, !PT ;  /* 0x0000002008087812 */ /* 0x010fc400078ec0ff */
[----:B--2---:R-:W-:Y:S04]  /*15260*/  STS.U16 [R4+UR4+0x3b80], R0 ;  /* 0x003b800004007988 */ /* 0x004fe80008000404 */
[----:B------:R-:W-:Y:S04]  /*15270*/  STS.U16 [R4+UR4+0x3780], R28 ;  /* 0x0037801c04007988 */ /* 0x000fe80008000404 */
[----:B------:R0:W-:Y:S02]  /*15280*/  STS.U16 [R4+UR4+0x3980], R15 ;  /* 0x0039800f04007988 */ /* 0x0001e40008000404 */
[----:B0-----:R-:W-:-:S05]  /*15290*/  IMAD.SHL.U32 R4, R2, 0x40, RZ ;  /* 0x0000004002047824 */ /* 0x001fca00078e00ff */
[----:B------:R-:W-:-:S04]  /*152a0*/  LOP3.LUT R4, R4, 0x1c0, RZ, 0xc0, !PT ;  /* 0x000001c004047812 */ /* 0x000fc800078ec0ff */
[----:B------:R-:W-:Y:S01]  /*152b0*/  LOP3.LUT R4, R4, 0x30, R5, 0xf8, !PT ;  /* 0x0000003004047812 */ /* 0x000fe200078ef805 */
[----:B------:R-:W-:-:S05]  /*152c0*/  IMAD.SHL.U32 R5, R2, 0x2, RZ ;  /* 0x0000000202057824 */ /* 0x000fca00078e00ff */
[C-C-:B------:R-:W-:Y:S02]  /*152d0*/  LOP3.LUT R6, R4.reuse, 0x30, R5.reuse, 0x78, !PT ;  /* 0x0000003004067812 */ /* 0x140fe400078e7805 */
[----:B------:R-:W-:Y:S02]  /*152e0*/  LOP3.LUT R4, R4, 0x10, R5, 0x78, !PT ;  /* 0x0000001004047812 */ /* 0x000fe400078e7805 */
[----:B------:R-:W-:-:S04]  /*152f0*/  MOV R5, 0x400 ;  /* 0x0000040000057802 */ /* 0x000fc80000000f00 */
[----:B-1----:R-:W-:Y:S01]  /*15300*/  LEA R5, R7, R5, 0x18 ;  /* 0x0000000507057211 */ /* 0x002fe200078ec0ff */
[----:B------:R-:W-:-:S05]  /*15310*/  IMAD.SHL.U32 R7, R2, 0x20, RZ ;  /* 0x0000002002077824 */ /* 0x000fca00078e00ff */
[----:B------:R-:W-:Y:S01]  /*15320*/  LOP3.LUT R4, R4, 0x200, R7, 0xf8, !PT ;  /* 0x0000020004047812 */ /* 0x000fe200078ef807 */
[----:B------:R-:W-:-:S04]  /*15330*/  IMAD R7, R8, 0x10, R5 ;  /* 0x0000001008077824 */ /* 0x000fc800078e0205 */
[----:B------:R-:W-:Y:S01]  /*15340*/  IMAD.IADD R25, R6, 0x1, R7 ;  /* 0x0000000106197824 */ /* 0x000fe200078e0207 */
[----:B------:R-:W-:Y:S06]  /*15350*/  BAR.SYNC.DEFER_BLOCKING 0x0 ;  /* 0x0000000000007b1d */ /* 0x000fec0000010000 */
[----:B------:R-:W0:Y:S01]  /*15360*/  LDSM.16.M88.4 R12, [R25] ;  /* 0x00000000190c783b */ /* 0x000e220000000200 */
[----:B------:R-:W-:Y:S01]  /*15370*/  LOP3.LUT R6, R4, 0x20, RZ, 0x3c, !PT ;  /* 0x0000002004067812 */ /* 0x000fe200078e3cff */
[C---:B------:R-:W-:Y:S02]  /*15380*/  IMAD.IADD R4, R5.reuse, 0x1, R4 ;  /* 0x0000000105047824 */ /* 0x040fe400078e0204 */
[----:B------:R-:W1:Y:S02]  /*15390*/  LDSM.16.M88.4 R20, [R25+0x400] ;  /* 0x000400001914783b */ /* 0x000e640000000200 */
[----:B------:R-:W-:-:S02]  /*153a0*/  IMAD.IADD R5, R5, 0x1, R6 ;  /* 0x0000000105057824 */ /* 0x000fc400078e0206 */
[----:B------:R-:W2:Y:S04]  /*153b0*/  LDSM.16.MT88.4 R16, [R4+0x4000] ;  /* 0x004000000410783b */ /* 0x000ea80000004200 */
[----:B------:R-:W-:Y:S01]  /*153c0*/  LDSM.16.M88.4 R8, [R25+0xc00] ;  /* 0x000c00001908783b */ /* 0x000fe20000000200 */
[----:B0-----:R-:W-:-:S03]  /*153d0*/  IMAD.MOV.U32 R2, RZ, RZ, R12 ;  /* 0x000000ffff027224 */ /* 0x001fc600078e000c */
[----:B------:R-:W-:Y:S01]  /*153e0*/  STL.64 [R1+0x8], R14 ;  /* 0x0000080e01007387 */ /* 0x000fe20000100a00 */
[----:B------:R-:W-:-:S03]  /*153f0*/  IMAD.MOV.U32 R0, RZ, RZ, R13 ;  /* 0x000000ffff007224 */ /* 0x000fc600078e000d */
[----:B------:R-:W-:Y:S04]  /*15400*/  LDSM.16.MT88.4 R12, [R5+0x4000] ;  /* 0x00400000050c783b */ /* 0x000fe80000004200 */
[----:B------:R0:W-:Y:S04]  /*15410*/  STL.64 [R1+0x1208], R4 ;  /* 0x0012080401007387 */ /* 0x0001e80000100a00 */
[----:B0-----:R-:W3:Y:S04]  /*15420*/  LDL.LU.64 R4, [R1+0x710] ;  /* 0x0007100001047983 */ /* 0x001ee80000300a00 */
[----:B------:R-:W4:Y:S04]  /*15430*/  LDL.LU.64 R6, [R1+0x718] ;  /* 0x0007180001067983 */ /* 0x000f280000300a00 */
[----:B----4-:R-:W-:Y:S04]  /*15440*/  STL.64 [R1+0x1218], R6 ;  /* 0x0012180601007387 */ /* 0x010fe80000100a00 */
[----:B---3--:R0:W-:Y:S04]  /*15450*/  STL.64 [R1+0x1210], R4 ;  /* 0x0012100401007387 */ /* 0x0081e80000100a00 */
[----:B0-----:R-:W3:Y:S04]  /*15460*/  LDL.LU.64 R4, [R1+0x730] ;  /* 0x0007300001047983 */ /* 0x001ee80000300a00 */
[----:B------:R-:W4:Y:S04]  /*15470*/  LDL.LU.64 R6, [R1+0x738] ;  /* 0x0007380001067983 */ /* 0x000f280000300a00 */
[----:B----4-:R-:W-:Y:S04]  /*15480*/  STL.64 [R1+0x1228], R6 ;  /* 0x0012280601007387 */ /* 0x010fe80000100a00 */
[----:B---3--:R-:W-:Y:S04]  /*15490*/  STL.64 [R1+0x1220], R4 ;  /* 0x0012200401007387 */ /* 0x008fe80000100a00 */
[----:B-1----:R-:W-:Y:S04]  /*154a0*/  STL [R1+0x1190], R23 ;  /* 0x0011901701007387 */ /* 0x002fe80000100800 */
[----:B------:R-:W-:Y:S04]  /*154b0*/  STL [R1+0x1268], R22 ;  /* 0x0012681601007387 */ /* 0x000fe80000100800 */
[----:B------:R-:W-:Y:S04]  /*154c0*/  STL.64 [R1+0x1260], R20 ;  /* 0x0012601401007387 */ /* 0x000fe80000100a00 */
[----:B------:R-:W0:Y:S04]  /*154d0*/  LDSM.16.M88.4 R4, [R25+0x800] ;  /* 0x000800001904783b */ /* 0x000e280000000200 */
[----:B------:R1:W-:Y:S04]  /*154e0*/  STL [R1+0x126c], R25 ;  /* 0x00126c1901007387 */ /* 0x0003e80000100800 */
[----:B-1----:R-:W2:Y:S04]  /*154f0*/  LDL.LU.64 R24, [R1+0x780] ;  /* 0x0007800001187983 */ /* 0x002ea80000300a00 */
[----:B------:R-:W2:Y:S01]  /*15500*/  LDL.LU.64 R26, [R1+0x788] ;  /* 0x00078800011a7983 */ /* 0x000ea20000300a00 */
[----:B------:R-:W-:-:S02]  /*15510*/  IMAD.MOV.U32 R20, RZ, RZ, R2 ;  /* 0x000000ffff147224 */ /* 0x000fc400078e0002 */
[----:B------:R-:W-:-:S07]  /*15520*/  IMAD.MOV.U32 R21, RZ, RZ, R0 ;  /* 0x000000ffff157224 */ /* 0x000fce00078e0000 */
[----:B--2---:R-:W-:-:S15]  /*15530*/  HMMA.16816.F32.BF16 R24, R16, R20, R24 ;  /* 0x000000141018723c */ /* 0x004fde0000041818 */
[----:B------:R-:W-:-:S08]  /*15540*/  NOP ;  /* 0x0000000000007918 */ /* 0x000fd00000000000 */
[----:B------:R1:W-:Y:S01]  /*15550*/  STL.64 [R1+0x40], R24 ;  /* 0x0000401801007387 */ /* 0x0003e20000100a00 */
[----:B------:R-:W-:Y:S02]  /*15560*/  IMAD.MOV.U32 R29, RZ, RZ, R26 ;  /* 0x000000ffff1d7224 */ /* 0x000fe400078e001a */
[----:B------:R-:W-:Y:S01]  /*15570*/  IMAD.MOV.U32 R28, RZ, RZ, R27 ;  /* 0x000000ffff1c7224 */ /* 0x000fe200078e001b */
[----:B-1----:R-:W2:Y:S04]  /*15580*/  LDL.LU.64 R24, [R1+0x760] ;  /* 0x0007600001187983 */ /* 0x002ea80000300a00 */
[----:B------:R-:W2:Y:S04]  /*15590*/  LDL.LU.64 R26, [R1+0x768] ;  /* 0x00076800011a7983 */ /* 0x000ea80000300a00 */
[----:B0-----:R-:W-:Y:S04]  /*155a0*/  STL.64 [R1+0x28], R6 ;  /* 0x0000280601007387 */ /* 0x001fe80000100a00 */
[----:B------:R0:W-:Y:S04]  /*155b0*/  STL.64 [R1+0x1248], R4 ;  /* 0x0012480401007387 */ /* 0x0001e80000100a00 */
[----:B0-----:R-:W3:Y:S04]  /*155c0*/  LDL.LU.64 R4, [R1+0x750] ;  /* 0x0007500001047983 */ /* 0x001ee80000300a00 */
[----:B------:R-:W4:Y:S04]  /*155d0*/  LDL.LU.64 R6, [R1+0x758] ;  /* 0x0007580001067983 */ /* 0x000f280000300a00 */
[----:B----4-:R-:W-:Y:S04]  /*155e0*/  STL.64 [R1+0x1258], R6 ;  /* 0x0012580601007387 */ /* 0x010fe80000100a00 */
[----:B---3--:R0:W-:Y:S04]  /*155f0*/  STL.64 [R1+0x1250], R4 ;  /* 0x0012500401007387 */ /* 0x0081e80000100a00 */
[----:B0-----:R-:W3:Y:S04]  /*15600*/  LDL.LU.64 R4, [R1+0x770] ;  /* 0x0007700001047983 */ /* 0x001ee80000300a00 */
[----:B------:R-:W3:Y:S04]  /*15610*/  LDL.LU.64 R6, [R1+0x778] ;  /* 0x0007780001067983 */ /* 0x000ee80000300a00 */
[----:B------:R-:W-:Y:S04]  /*15620*/  STL.64 [R1+0x38], R10 ;  /* 0x0000380a01007387 */ /* 0x000fe80000100a00 */
[----:B------:R0:W-:Y:S04]  /*15630*/  STL.64 [R1+0x1230], R8 ;  /* 0x0012300801007387 */ /* 0x0001e80000100a00 */
[----:B0-----:R-:W4:Y:S04]  /*15640*/  LDL.LU.64 R8, [R1+0x720] ;  /* 0x0007200001087983 */ /* 0x001f280000300a00 */
[----:B------:R-:W3:Y:S01]  /*15650*/  LDL.LU.64 R10, [R1+0x728] ;  /* 0x00072800010a7983 */ /* 0x000ee20000300a00 */
[----:B--2---:R-:W-:Y:S03]  /*15660*/  HMMA.16816.F32.BF16 R20, R12, R20, R24 ;  /* 0x000000140c14723c */ /* 0x004fe60000041818 */
[----:B---3--:R-:W-:Y:S04]  /*15670*/  STL.64 [R1+0x1240], R10 ;  /* 0x0012400a01007387 */ /* 0x008fe80000100a00 */
[----:B----4-:R0:W-:Y:S04]  /*15680*/  STL.64 [R1+0x1238], R8 ;  /* 0x0012380801007387 */ /* 0x0101e80000100a00 */
[----:B0-----:R-:W2:Y:S04]  /*15690*/  LDL.LU.64 R8, [R1+0x740] ;  /* 0x0007400001087983 */ /* 0x001ea80000300a00 */
[----:B------:R-:W2:Y:S04]  /*156a0*/  LDL.LU.64 R10, [R1+0x748] ;  /* 0x00074800010a7983 */ /* 0x000ea80000300a00 */
[----:B------:R-:W3:Y:S04]  /*156b0*/  LDL.LU R25, [R1+0x126c] ;  /* 0x00126c0001197983 */ /* 0x000ee80000300800 */
[----:B------:R-:W-:Y:S04]  /*156c0*/  STL.64 [R1+0x10], R20 ;  /* 0x0000101401007387 */ /* 0x000fe80000100a00 */
[----:B------:R0:W-:Y:S04]  /*156d0*/  STL.64 [R1+0x18], R22 ;  /* 0x0000181601007387 */ /* 0x0001e80000100a00 */
[----:B0-----:R-:W4:Y:S04]  /*156e0*/  LDL.LU R22, [R1+0x1268] ;  /* 0x0012680001167983 */ /* 0x001f280000300800 */
[----:B------:R-:W2:Y:S02]  /*156f0*/  LDL.LU.64 R20, [R1+0x1260] ;  /* 0x0012600001147983 */ /* 0x000ea40000300a00 */
[----:B--2---:R-:W-:-:S15]  /*15700*/  HMMA.16816.F32.BF16 R4, R16, R20, R4 ;  /* 0x000000141004723c */ /* 0x004fde0000041804 */
[----:B------:R-:W-:-:S09]  /*15710*/  NOP ;  /* 0x0000000000007918 */ /* 0x000fd20000000000 */
[----:B------:R-:W-:Y:S02]  /*15720*/  IMAD.MOV.U32 R3, RZ, RZ, R6 ;  /* 0x000000ffff037224 */ /* 0x000fe400078e0006 */
[----:B------:R-:W-:Y:S02]  /*15730*/  IMAD.MOV.U32 R2, RZ, RZ, R7 ;  /* 0x000000ffff027224 */ /* 0x000fe400078e0007 */
[----:B------:R-:W-:Y:S01]  /*15740*/  IMAD.MOV.U32 R27, RZ, RZ, R4 ;  /* 0x000000ffff1b7224 */ /* 0x000fe200078e0004 */
[----:B------:R-:W2:Y:S01]  /*15750*/  LDL.LU.64 R6, [R1+0x1258] ;  /* 0x0012580001067983 */ /* 0x000ea20000300a00 */
[----:B------:R-:W-:-:S03]  /*15760*/  IMAD.MOV.U32 R26, RZ, RZ, R5 ;  /* 0x000000ffff1a7224 */ /* 0x000fc600078e0005 */
[----:B------:R-:W2:Y:S02]  /*15770*/  LDL.LU.64 R4, [R1+0x1250] ;  /* 0x0012500001047983 */ /* 0x000ea40000300a00 */
[----:B--2---:R-:W-:-:S15]  /*15780*/  HMMA.16816.F32.BF16 R4, R12, R20, R4 ;  /* 0x000000140c04723c */ /* 0x004fde0000041804 */
[----:B------:R-:W-:-:S08]  /*15790*/  NOP ;  /* 0x0000000000007918 */ /* 0x000fd00000000000 */
[----:B------:R0:W-:Y:S01]  /*157a0*/  STL [R1+0x64], R5 ;  /* 0x0000640501007387 */ /* 0x0001e20000100800 */
[----:B------:R-:W-:-:S03]  /*157b0*/  IMAD.MOV.U32 R23, RZ, RZ, R4 ;  /* 0x000000ffff177224 */ /* 0x000fc600078e0004 */
[----:B------:R-:W-:Y:S04]  /*157c0*/  STL.64 [R1+0x68], R6 ;  /* 0x0000680601007387 */ /* 0x000fe80000100a00 */
[----:B0-----:R-:W2:Y:S02]  /*157d0*/  LDL.LU.64 R4, [R1+0x1248] ;  /* 0x0012480001047983 */ /* 0x001ea40000300a00 */
[----:B--2---:R-:W-:-:S15]  /*157e0*/  HMMA.16816.F32.BF16 R8, R16, R4, R8 ;  /* 0x000000041008723c */ /* 0x004fde0000041808 */
[----:B------:R-:W-:-:S08]  /*157f0*/  NOP ;  /* 0x0000000000007918 */ /* 0x000fd00000000000 */
[----:B------:R-:W-:Y:S04]  /*15800*/  STL.64 [R1+0x90], R8 ;  /* 0x0000900801007387 */ /* 0x000fe80000100a00 */
[----:B------:R0:W-:Y:S04]  /*15810*/  STL.64 [R1+0x98], R10 ;  /* 0x0000980a01007387 */ /* 0x0001e80000100a00 */
[----:B0-----:R-:W2:Y:S04]  /*15820*/  LDL.LU.64 R10, [R1+0x1240] ;  /* 0x00124000010a7983 */ /* 0x001ea80000300a00 */
[----:B------:R-:W2:Y:S02]  /*15830*/  LDL.LU.64 R8, [R1+0x1238] ;  /* 0x0012380001087983 */ /* 0x000ea40000300a00 */
[----:B--2---:R-:W-:Y:S02]  /*15840*/  HMMA.16816.F32.BF16 R4, R12, R4, R8 ;  /* 0x000000040c04723c */ /* 0x004fe40000041808 */
[----:B------:R-:W2:-:S15]  /*15850*/  LDL.LU.64 R8, [R1+0x1230] ;  /* 0x0012300001087983 */ /* 0x000e9e0000300a00 */
[----:B------:R-:W-:-:S06]  /*15860*/  NOP ;  /* 0x0000000000007918 */ /* 0x000fcc0000000000 */
[----:B------:R-:W-:Y:S01]  /*15870*/  STL.64 [R1+0x80], R4 ;  /* 0x0000800401007387 */ /* 0x000fe20000100a00 */
[----:B------:R-:W-:-:S03]  /*15880*/  IMAD.MOV.U32 R0, RZ, RZ, R7 ;  /* 0x000000ffff007224 */ /* 0x000fc600078e0007 */
[----:B------:R0:W-:Y:S04]  /*15890*/  STL [R1+0x88], R6 ;  /* 0x0000880601007387 */ /* 0x0001e80000100800 */
[----:B0-----:R-:W2:Y:S04]  /*158a0*/  LDL.LU.64 R6, [R1+0x1228] ;  /* 0x0012280001067983 */ /* 0x001ea80000300a00 */
[----:B------:R-:W2:Y:S02]  /*158b0*/  LDL.LU.64 R4, [R1+0x1220] ;  /* 0x0012200001047983 */ /* 0x000ea40000300a00 */
[----:B--2---:R-:W-:-:S15]  /*158c0*/  HMMA.16816.F32.BF16 R4, R16, R8, R4 ;  /* 0x000000081004723c */ /* 0x004fde0000041804 */
[----:B------:R-:W-:-:S08]  /*158d0*/  NOP ;  /* 0x0000000000007918 */ /* 0x000fd00000000000 */
[----:B------:R-:W-:Y:S04]  /*158e0*/  STL.64 [R1+0xc0], R4 ;  /* 0x0000c00401007387 */ /* 0x000fe80000100a00 */
[----:B------:R0:W-:Y:S04]  /*158f0*/  STL.64 [R1+0xc8], R6 ;  /* 0x0000c80601007387 */ /* 0x0001e80000100a00 */
[----:B0-----:R-:W2:Y:S04]  /*15900*/  LDL.LU.64 R6, [R1+0x1218] ;  /* 0x0012180001067983 */ /* 0x001ea80000300a00 */
[----:B------:R-:W2:Y:S02]  /*15910*/  LDL.LU.64 R4, [R1+0x1210] ;  /* 0x0012100001047983 */ /* 0x000ea40000300a00 */
[----:B--2---:R-:W-:Y:S02]  /*15920*/  HMMA.16816.F32.BF16 R8, R12, R8, R4 ;  /* 0x000000080c08723c */ /* 0x004fe40000041804 */
[----:B------:R-:W2:Y:S04]  /*15930*/  LDL.LU.64 R4, [R1+0x1208] ;  /* 0x0012080001047983 */ /* 0x000ea80000300a00 */
[----:B------:R-:W-:Y:S04]  /*15940*/  STL.64 [R1+0x1200], R14 ;  /* 0x0012000e01007387 */ /* 0x000fe80000100a00 */
[----:B------:R0:W-:-:S13]  /*15950*/  STL.64 [R1+0x11f8], R12 ;  /* 0x0011f80c01007387 */ /* 0x0001da0000100a00 */
[----:B------:R-:W-:Y:S04]  /*15960*/  STL.64 [R1+0xb0], R8 ;  /* 0x0000b00801007387 */ /* 0x000fe80000100a00 */
[----:B------:R-:W-:Y:S04]  /*15970*/  STL.64 [R1+0xb8], R10 ;  /* 0x0000b80a01007387 */ /* 0x000fe80000100a00 */
[----:B0-----:R-:W4:Y:S04]  /*15980*/  LDL.LU.64 R12, [R1+0x700] ;  /* 0x00070000010c7983 */ /* 0x001f280000300a00 */
[----:B------:R-:W4:Y:S04]  /*15990*/  LDL.LU.64 R14, [R1+0x708] ;  /* 0x00070800010e7983 */ /* 0x000f280000300a00 */
[----:B---3--:R-:W0:Y:S02]  /*159a0*/  LDSM.16.M88.4 R8, [R25+0x1000] ;  /* 0x001000001908783b */ /* 0x008e240000000200 */
[----:B0-----:R-:W-:-:S02]  /*159b0*/  IMAD.MOV.U32 R7, RZ, RZ, R8 ;  /* 0x000000ffff077224 */ /* 0x001fc400078e0008 */
[----:B------:R-:W-:Y:S01]  /*159c0*/  STL.64 [R1+0x58], R10 ;  /* 0x0000580a01007387 */ /* 0x000fe20000100a00 */
[----:B------:R-:W-:-:S03]  /*159d0*/  IMAD.MOV.U32 R6, RZ, RZ, R9 ;  /* 0x000000ffff067224 */ /* 0x000fc600078e0009 */
[----:B--2---:R-:W0:Y:S04]  /*159e0*/  LDSM.16.MT88.4 R8, [R4+0x4400] ;  /* 0x004400000408783b */ /* 0x004e280000004200 */
[----:B0-----:R-:W-:Y:S04]  /*159f0*/  STL.64 [R1+0x11e0], R10 ;  /* 0x0011e00a01007387 */ /* 0x001fe80000100a00 */
[----:B------:R0:W-:Y:S02]  /*15a00*/  STL.64 [R1+0x11d8], R8 ;  /* 0x0011d80801007387 */ /* 0x0001e40000100a00 */
[----:B0-----:R-:W-:-:S02]  /*15a10*/  IMAD.MOV.U32 R8, RZ, RZ, R7 ;  /* 0x000000ffff087224 */ /* 0x001fc400078e0007 */
[----:B------:R-:W-:Y:S02]  /*15a20*/  IMAD.MOV.U32 R9, RZ, RZ, R6 ;  /* 0x000000ffff097224 */ /* 0x000fe400078e0006 */
[----:B------:R-:W0:Y:S05]  /*15a30*/  LDSM.16.MT88.4 R4, [R5+0x4400] ;  /* 0x004400000504783b */ /* 0x000e2a0000004200 */
[----:B----4-:R-:W-:-:S15]  /*15a40*/  HMMA.16816.F32.BF16 R12, R16, R8, R12 ;  /* 0x00000008100c723c */ /* 0x010fde000004180c */
[----:B------:R-:W-:-:S09]  /*15a50*/  NOP ;  /* 0x0000000000007918 */ /* 0x000fd20000000000 */
[----:B------:R-:W-:Y:S02]  /*15a60*/  IMAD.MOV.U32 R21, RZ, RZ, R14 ;  /* 0x000000ffff157224 */ /* 0x000fe400078e000e */
[----:B------:R-:W-:Y:S02]  /*15a70*/  IMAD.MOV.U32 R20, RZ, RZ, R15 ;  /* 0x000000ffff147224 */ /* 0x000fe400078e000f */
[----:B------:R-:W-:Y:S01]  /*15a80*/  IMAD.MOV.U32 R24, RZ, RZ, R13 ;  /* 0x000000ffff187224 */ /* 0x000fe200078e000d */
[----:B0-----:R-:W-:Y:S04]  /*15a90*/  STL.64 [R1+0x11f0], R6 ;  /* 0x0011f00601007387 */ /* 0x001fe80000100a00 */
[----:B------:R0:W-:Y:S04]  /*15aa0*/  STL.64 [R1+0x11e8], R4 ;  /* 0x0011e80401007387 */ /* 0x0001e80000100a00 */
[----:B0-----:R-:W2:Y:S04]  /*15ab0*/  LDL.LU.64 R4, [R1+0x6e0] ;  /* 0x0006e00001047983 */ /* 0x001ea80000300a00 */
[----:B------:R-:W2:Y:S04]  /*15ac0*/  LDL.LU.64 R6, [R1+0x6e8] ;  /* 0x0006e80001067983 */ /* 0x000ea80000300a00 */
[----:B------:R0:W-:Y:S04]  /*15ad0*/  STL [R1+0x110], R12 ;  /* 0x0001100c01007387 */ /* 0x0001e80000100800 */
[----:B------:R-:W2:Y:S04]  /*15ae0*/  LDL.LU.64 R14, [R1+0x1200] ;  /* 0x00120000010e7983 */ /* 0x000ea80000300a00 */
[----:B0-----:R-:W2:Y:S04]  /*15af0*/  LDL.LU.64 R12, [R1+0x11f8] ;  /* 0x0011f800010c7983 */ /* 0x001ea80000300a00 */
[----:B------:R-:W-:Y:S04]  /*15b00*/  STL.64 [R1+0x11d0], R18 ;  /* 0x0011d01201007387 */ /* 0x000fe80000100a00 */
[----:B------:R0:W-:Y:S04]  /*15b10*/  STL.64 [R1+0x11c8], R16 ;  /* 0x0011c81001007387 */ /* 0x0001e80000100a00 */
[----:B0-----:R-:W3:Y:S04]  /*15b20*/  LDL.LU R16, [R1+0x10] ;  /* 0x0000100001107983 */ /* 0x001ee80000300800 */
[----:B------:R-:W3:Y:S04]  /*15b30*/  LDL.LU R17, [R1+0x14] ;  /* 0x0000140001117983 */ /* 0x000ee80000300800 */
[----:B------:R-:W3:Y:S04]  /*15b40*/  LDL.LU R18, [R1+0x18] ;  /* 0x0000180001127983 */ /* 0x000ee80000300800 */
[----:B------:R-:W3:Y:S04]  /*15b50*/  LDL.LU R19, [R1+0x1c] ;  /* 0x00001c0001137983 */ /* 0x000ee80000300800 */
[----:B------:R0:W-:Y:S04]  /*15b60*/  STL.64 [R1+0x11a0], R22 ;  /* 0x0011a01601007387 */ /* 0x0001e80000100a00 */
[----:B------:R-:W-:Y:S04]  /*15b70*/  STL.64 [R1+0x1198], R20 ;  /* 0x0011981401007387 */ /* 0x000fe80000100a00 */
[----:B0-----:R-:W4:Y:S04]  /*15b80*/  LDL.LU R22, [R1+0x8] ;  /* 0x0000080001167983 */ /* 0x001f280000300800 */
[----:B------:R-:W4:Y:S01]  /*15b90*/  LDL.LU R23, [R1+0xc] ;  /* 0x00000c0001177983 */ /* 0x000f220000300800 */
[----:B--2---:R-:W-:Y:S03]  /*15ba0*/  HMMA.16816.F32.BF16 R8, R12, R8, R4 ;  /* 0x000000080c08723c */ /* 0x004fe60000041804 */
[----:B------:R-:W3:Y:S04]  /*15bb0*/  LDL.LU.64 R6, [R1+0x11f0] ;  /* 0x0011f00001067983 */ /* 0x000ee80000300a00 */
[----:B------:R-:W3:-:S15]  /*15bc0*/  LDL.LU.64 R4, [R1+0x11e8] ;  /* 0x0011e80001047983 */ /* 0x000ede0000300a00 */
[----:B------:R-:W-:-:S01]  /*15bd0*/  NOP ;  /* 0x0000000000007918 */ /* 0x000fc20000000000 */
[----:B------:R-:W-:Y:S04]  /*15be0*/  STL.64 [R1+0xf0], R8 ;  /* 0x0000f00801007387 */ /* 0x000fe80000100a00 */
[----:B------:R0:W-:Y:S04]  /*15bf0*/  STL.64 [R1+0xf8], R10 ;  /* 0x0000f80a01007387 */ /* 0x0001e80000100a00 */
[----:B0-----:R-:W4:Y:S04]  /*15c00*/  LDL.LU.64 R10, [R1+0x11e0] ;  /* 0x0011e000010a7983 */ /* 0x001f280000300a00 */
[----:B------:R-:W4:Y:S04]  /*15c10*/  LDL.LU.64 R8, [R1+0x11d8] ;  /* 0x0011d80001087983 */ /* 0x000f280000300a00 */
[----:B------:R-:W-:Y:S04]  /*15c20*/  STL.64 [R1+0x11c0], R14 ;  /* 0x0011c00e01007387 */ /* 0x000fe80000100a00 */
[----:B------:R0:W-:Y:S04]  /*15c30*/  STL.64 [R1+0x11b8], R12 ;  /* 0x0011b80c01007387 */ /* 0x0001e80000100a00 */
[----:B0-----:R-:W4:Y:S04]  /*15c40*/  LDL.LU R12, [R1+0x40] ;  /* 0x00004000010c7983 */ /* 0x001f280000300800 */
[----:B------:R-:W4:Y:S01]  /*15c50*/  LDL.LU R13, [R1+0x44] ;  /* 0x00004400010d7983 */ /* 0x000f220000300800 */
[----:B------:R-:W-:-:S02]  /*15c60*/  IMAD.MOV.U32 R14, RZ, RZ, R29 ;  /* 0x000000ffff0e7224 */ /* 0x000fc400078e001d */
[----:B------:R-:W-:-:S07]  /*15c70*/  IMAD.MOV.U32 R15, RZ, RZ, R28 ;  /* 0x000000ffff0f7224 */ /* 0x000fce00078e001c */
[-C--:B----4-:R-:W-:Y:S06]  /*15c80*/  HMMA.16816.F32.BF16 R12, R8, R22.reuse, R12 ;  /* 0x00000016080c723c */ /* 0x090fec000004180c */
[----:B---3--:R-:W-:-:S15]  /*15c90*/  HMMA.16816.F32.BF16 R20, R4, R22, R16 ;  /* 0x000000160414723c */ /* 0x008fde0000041810 */
[----:B------:R-:W-:-:S02]  /*15ca0*/  NOP ;  /* 0x0000000000007918 */ /* 0x000fc40000000000 */
[----:B------:R0:W-:Y:S04]  /*15cb0*/  STL.64 [R1+0x780], R12 ;  /* 0x0007800c01007387 */ /* 0x0001e80000100a00 */
[----:B------:R1:W-:Y:S04]  /*15cc0*/  STL.64 [R1+0x788], R14 ;  /* 0x0007880e01007387 */ /* 0x0003e80000100a00 */
[----:B0-----:R-:W2:Y:S04]  /*15cd0*/  LDL.LU.64 R12, [R1+0x6f0] ;  /* 0x0006f000010c7983 */ /* 0x001ea80000300a00 */
[----:B-1----:R-:W2:Y:S04]  /*15ce0*/  LDL.LU.64 R14, [R1+0x6f8] ;  /* 0x0006f800010e7983 */ /* 0x002ea80000300a00 */
[----:B------:R-:W-:Y:S04]  /*15cf0*/  STL.64 [R1+0x11b0], R10 ;  /* 0x0011b00a01007387 */ /* 0x000fe80000100a00 */
[----:B------:R0:W-:Y:S04]  /*15d00*/  STL.64 [R1+0x11a8], R8 ;  /* 0x0011a80801007387 */ /* 0x0001e80000100a00 */
[----:B0-----:R-:W3:Y:S04]  /*15d10*/  LDL.LU.64 R8, [R1+0x6d0] ;  /* 0x0006d00001087983 */ /* 0x001ee80000300a00 */
[----:B------:R-:W3:Y:S04]  /*15d20*/  LDL.LU.64 R10, [R1+0x6d8] ;  /* 0x0006d800010a7983 */ /* 0x000ee80000300a00 */
[----:B------:R-:W2:Y:S04]  /*15d30*/  LDL.LU.64 R18, [R1+0x11d0] ;  /* 0x0011d00001127983 */ /* 0x000ea80000300a00 */
[----:B------:R-:W2:Y:S04]  /*15d40*/  LDL.LU.64 R16, [R1+0x11c8] ;  /* 0x0011c80001107983 */ /* 0x000ea80000300a00 */
[----:B------:R-:W-:Y:S04]  /*15d50*/  STL.64 [R1+0x1188], R6 ;  /* 0x0011880601007387 */ /* 0x000fe80000100a00 */
[----:B------:R0:W-:Y:S04]  /*15d60*/  STL.64 [R1+0x1180], R4 ;  /* 0x0011800401007387 */ /* 0x0001e80000100a00 */
[----:B------:R-:W-:Y:S04]  /*15d70*/  STL.64 [R1+0x760], R20 ;  /* 0x0007601401007387 */ /* 0x000fe80000100a00 */
[----:B------:R-:W-:Y:S04]  /*15d80*/  STL.64 [R1+0x768], R22 ;  /* 0x0007681601007387 */ /* 0x000fe80000100a00 */
[----:B------:R-:W1:Y:S01]  /*15d90*/  LDSM.16.M88.4 R20, [R25+0x1400] ;  /* 0x001400001914783b */ /* 0x000e620000000200 */
[----:B0-----:R-:W-:-:S02]  /*15da0*/  IMAD.MOV.U32 R5, RZ, RZ, R26 ;  /* 0x000000ffff057224 */ /* 0x001fc400078e001a */
[----:B------:R-:W-:Y:S02]  /*15db0*/  IMAD.MOV.U32 R4, RZ, RZ, R27 ;  /* 0x000000ffff047224 */ /* 0x000fe400078e001b */
[----:B-1----:R-:W-:Y:S02]  /*15dc0*/  IMAD.MOV.U32 R26, RZ, RZ, R23 ;  /* 0x000000ffff1a7224 */ /* 0x002fe400078e0017 */
[----:B------:R-:W-:-:S03]  /*15dd0*/  IMAD.MOV.U32 R27, RZ, RZ, R22 ;  /* 0x000000ffff1b7224 */ /* 0x000fc600078e0016 */
[----:B------:R-:W-:Y:S04]  /*15de0*/  STL [R1+0x10ac], R26 ;  /* 0x0010ac1a01007387 */ /* 0x000fe80000100800 */
[----:B------:R-:W-:Y:S01]  /*15df0*/  STL [R1+0x10a8], R27 ;  /* 0x0010a81b01007387 */ /* 0x000fe20000100800 */
[----:B--2---:R-:W-:-:S15]  /*15e00*/  HMMA.16816.F32.BF16 R12, R16, R20, R12 ;  /* 0x00000014100c723c */ /* 0x004fde000004180c */
[----:B------:R-:W-:-:S08]  /*15e10*/  NOP ;  /* 0x0000000000007918 */ /* 0x000fd00000000000 */
[----:B------:R-:W-:Y:S04]  /*15e20*/  STL.64 [R1+0x100], R12 ;  /* 0x0001000c01007387 */ /* 0x000fe80000100a00 */
[----:B------:R0:W-:Y:S04]  /*15e30*/  STL.64 [R1+0x108], R14 ;  /* 0x0001080e01007387 */ /* 0x0001e80000100a00 */
[----:B0-----:R-:W3:Y:S04]  /*15e40*/  LDL.LU.64 R14, [R1+0x11c0] ;  /* 0x0011c000010e7983 */ /* 0x001ee80000300a00 */
[----:B------:R-:W3:Y:S01]  /*15e50*/  LDL.LU.64 R12, [R1+0x11b8] ;  /* 0x0011b800010c7983 */ /* 0x000ee20000300a00 */
[----:B------:R-:W-:-:S02]  /*15e60*/  IMAD.MOV.U32 R6, RZ, RZ, R3 ;  /* 0x000000ffff067224 */ /* 0x000fc400078e0003 */
[----:B------:R-:W-:Y:S01]  /*15e70*/  IMAD.MOV.U32 R7, RZ, RZ, R2 ;  /* 0x000000ffff077224 */ /* 0x000fe200078e0002 */
[----:B---3--:R-:W-:Y:S01]  /*15e80*/  HMMA.16816.F32.BF16 R20, R12, R20, R8 ;  /* 0x000000140c14723c */ /* 0x008fe20000041808 */
[----:B------:R-:W2:Y:S04]  /*15e90*/  LDL.LU.64 R10, [R1+0x11b0] ;  /* 0x0011b000010a7983 */ /* 0x000ea80000300a00 */
[----:B------:R-:W2:-:S15]  /*15ea0*/  LDL.LU.64 R8, [R1+0x11a8] ;  /* 0x0011a80001087983 */ /* 0x000e9e0000300a00 */
[----:B------:R-:W-:-:S04]  /*15eb0*/  NOP ;  /* 0x0000000000007918 */ /* 0x000fc80000000000 */
[----:B------:R-:W-:Y:S02]  /*15ec0*/  IMAD.MOV.U32 R3, RZ, RZ, R22 ;  /* 0x000000ffff037224 */ /* 0x000fe400078e0016 */
[----:B------:R-:W-:Y:S02]  /*15ed0*/  IMAD.MOV.U32 R2, RZ, RZ, R23 ;  /* 0x000000ffff027224 */ /* 0x000fe400078e0017 */
[----:B------:R-:W3:Y:S01]  /*15ee0*/  LDL.LU.64 R22, [R1+0x11a0] ;  /* 0x0011a00001167983 */ /* 0x000ee20000300a00 */
[----:B------:R-:W-:Y:S02]  /*15ef0*/  IMAD.MOV.U32 R29, RZ, RZ, R20 ;  /* 0x000000ffff1d7224 */ /* 0x000fe400078e0014 */
[----:B------:R-:W-:Y:S02]  /*15f00*/  IMAD.MOV.U32 R28, RZ, RZ, R21 ;  /* 0x000000ffff1c7224 */ /* 0x000fe400078e0015 */
[----:B------:R-:W4:Y:S04]  /*15f10*/  LDL.LU.64 R20, [R1+0x1198] ;  /* 0x0011980001147983 */ /* 0x000f280000300a00 */
[----:B------:R-:W-:Y:S04]  /*15f20*/  STL.64 [R1+0x1178], R14 ;  /* 0x0011780e01007387 */ /* 0x000fe80000100a00 */
[----:B------:R3:W-:Y:S02]  /*15f30*/  STL.64 [R1+0x1170], R12 ;  /* 0x0011700c01007387 */ /* 0x0007e40000100a00 */
[----:B---3--:R-:W-:-:S02]  /*15f40*/  IMAD.MOV.U32 R12, RZ, RZ, R23 ;  /* 0x000000ffff0c7224 */ /* 0x008fc400078e0017 */
[----:B------:R-:W2:Y:S04]  /*15f50*/  LDL.LU R23, [R1+0x1190] ;  /* 0x0011900001177983 */ /* 0x000ea80000300800 */
[----:B------:R-:W3:Y:S04]  /*15f60*/  LDL.LU R13, [R1+0x64] ;  /* 0x00006400010d7983 */ /* 0x000ee80000300800 */
[----:B------:R-:W3:Y:S04]  /*15f70*/  LDL.LU R14, [R1+0x68] ;  /* 0x00006800010e7983 */ /* 0x000ee80000300800 */
[----:B------:R-:W3:Y:S04]  /*15f80*/  LDL.LU R15, [R1+0x6c] ;  /* 0x00006c00010f7983 */ /* 0x000ee80000300800 */
[----:B------:R-:W-:Y:S04]  /*15f90*/  STL [R1+0x10b4], R2 ;  /* 0x0010b40201007387 */ /* 0x000fe80000100800 */
[----:B------:R-:W-:Y:S04]  /*15fa0*/  STL [R1+0x10b0], R3 ;  /* 0x0010b00301007387 */ /* 0x000fe80000100800 */
[----:B------:R-:W-:Y:S04]  /*15fb0*/  STL [R1+0x10a4], R28 ;  /* 0x0010a41c01007387 */ /* 0x000fe80000100800 */
[----:B------:R-:W-:Y:S01]  /*15fc0*/  STL [R1+0x10a0], R29 ;  /* 0x0010a01d01007387 */ /* 0x000fe20000100800 */
[----:B--2---:R-:W-:-:S15]  /*15fd0*/  HMMA.16816.F32.BF16 R4, R8, R22, R4 ;  /* 0x000000160804723c */ /* 0x004fde0000041804 */
[----:B------:R-:W-:-:S08]  /*15fe0*/  NOP ;  /* 0x0000000000007918 */ /* 0x000fd00000000000 */
[----:B------:R-:W-:Y:S04]  /*15ff0*/  STL.64 [R1+0x770], R4 ;  /* 0x0007700401007387 */ /* 0x000fe80000100a00 */
[----:B------:R0:W-:Y:S04]  /*16000*/  STL.64 [R1+0x778], R6 ;  /* 0x0007780601007387 */ /* 0x0001e80000100a00 */
[----:B0-----:R-:W3:Y:S04]  /*16010*/  LDL.LU.64 R6, [R1+0x1188] ;  /* 0x0011880001067983 */ /* 0x001ee80000300a00 */
[----:B------:R-:W3:Y:S04]  /*16020*/  LDL.LU.64 R4, [R1+0x1180] ;  /* 0x0011800001047983 */ /* 0x000ee80000300a00 */
[----:B------:R-:W-:Y:S04]  /*16030*/  STL.64 [R1+0x1158], R10 ;  /* 0x0011580a01007387 */ /* 0x000fe80000100a00 */
[----:B------:R3:W-:Y:S02]  /*16040*/  STL.64 [R1+0x1150], R8 ;  /* 0x0011500801007387 */ /* 0x0007e40000100a00 */
[----:B---3--:R-:W-:Y:S02]  /*16050*/  HMMA.16816.F32.BF16 R8, R4, R22, R12 ;  /* 0x000000160408723c */ /* 0x008fe4000004180c */
[----:B------:R-:W2:Y:S04]  /*16060*/  LDL.LU.64 R12, [R1+0x6c0] ;  /* 0x0006c000010c7983 */ /* 0x000ea80000300a00 */
[----:B------:R-:W2:-:S15]  /*16070*/  LDL.LU.64 R14, [R1+0x6c8] ;  /* 0x0006c800010e7983 */ /* 0x000e9e0000300a00 */
[----:B------:R-:W-:-:S02]  /*16080*/  NOP ;  /* 0x0000000000007918 */ /* 0x000fc40000000000 */
[----:B------:R-:W-:Y:S04]  /*16090*/  STL.64 [R1+0x750], R8 ;  /* 0x0007500801007387 */ /* 0x000fe80000100a00 */
[----:B------:R-:W-:Y:S04]  /*160a0*/  STL.64 [R1+0x758], R10 ;  /* 0x0007580a01007387 */ /* 0x000fe80000100a00 */
[----:B------:R-:W-:Y:S04]  /*160b0*/  STL.64 [R1+0x1148], R6 ;  /* 0x0011480601007387 */ /* 0x000fe80000100a00 */
[----:B------:R0:W-:Y:S04]  /*160c0*/  STL.64 [R1+0x1140], R4 ;  /* 0x0011400401007387 */ /* 0x0001e80000100a00 */
[----:B------:R-:W2:Y:S04]  /*160d0*/  LDSM.16.M88.4 R8, [R25+0x1800] ;  /* 0x001800001908783b */ /* 0x000ea80000000200 */
[----:B0-----:R-:W3:Y:S04]  /*160e0*/  LDL.LU R4, [R1+0x90] ;  /* 0x0000900001047983 */ /* 0x001ee80000300800 */
[----:B------:R-:W3:Y:S04]  /*160f0*/  LDL.LU R5, [R1+0x94] ;  /* 0x0000940001057983 */ /* 0x000ee80000300800 */
[----:B------:R-:W4:Y:S04]  /*16100*/  LDL.LU R6, [R1+0x98] ;  /* 0x0000980001067983 */ /* 0x000f280000300800 */
[----:B------:R-:W4:Y:S04]  /*16110*/  LDL.LU R7, [R1+0x9c] ;  /* 0x00009c0001077983 */ /* 0x000f280000300800 */
[----:B----4-:R-:W-:Y:S04]  /*16120*/  STL.64 [R1+0x1168], R6 ;  /* 0x0011680601007387 */ /* 0x010fe80000100a00 */
[----:B---3--:R0:W-:Y:S04]  /*16130*/  STL.64 [R1+0x1160], R4 ;  /* 0x0011600401007387 */ /* 0x0081e80000100a00 */
[----:B0-----:R-:W3:Y:S04]  /*16140*/  LDL.LU.64 R4, [R1+0x6a0] ;  /* 0x0006a00001047983 */ /* 0x001ee80000300a00 */
[----:B------:R-:W3:Y:S04]  /*16150*/  LDL.LU.64 R6, [R1+0x6a8] ;  /* 0x0006a80001067983 */ /* 0x000ee80000300a00 */
[----:B------:R-:W-:Y:S04]  /*16160*/  STL.64 [R1+0x10e8], R20 ;  /* 0x0010e81401007387 */ /* 0x000fe80000100a00 */
[----:B------:R-:W4:Y:S04]  /*16170*/  LDL.LU R22, [R1+0x38] ;  /* 0x0000380001167983 */ /* 0x000f280000300800 */
[----:B------:R-:W4:Y:S01]  /*16180*/  LDL.LU R23, [R1+0x3c] ;  /* 0x00003c0001177983 */ /* 0x000f220000300800 */
[----:B--2---:R-:W-:Y:S03]  /*16190*/  HMMA.16816.F32.BF16 R12, R16, R8, R12 ;  /* 0x00000008100c723c */ /* 0x004fe6000004180c */
[----:B----4-:R0:W-:Y:S04]  /*161a0*/  STL.64 [R1+0x1110], R22 ;  /* 0x0011101601007387 */ /* 0x0101e80000100a00 */
[----:B0-----:R-:W2:Y:S04]  /*161b0*/  LDL.LU R22, [R1+0x28] ;  /* 0x0000280001167983 */ /* 0x001ea80000300800 */
[----:B------:R-:W2:Y:S04]  /*161c0*/  LDL.LU R23, [R1+0x2c] ;  /* 0x00002c0001177983 */ /* 0x000ea80000300800 */
[----:B------:R0:W-:Y:S04]  /*161d0*/  STL.64 [R1+0x1138], R24 ;  /* 0x0011381801007387 */ /* 0x0001e80000100a00 */
[----:B0-----:R-:W4:Y:S04]  /*161e0*/  LDL.LU R24, [R1+0x80] ;  /* 0x0000800001187983 */ /* 0x001f280000300800 */
[----:B------:R-:W4:Y:S04]  /*161f0*/  LDL.LU R25, [R1+0x84] ;  /* 0x0000840001197983 */ /* 0x000f280000300800 */
[----:B------:R-:W4:Y:S04]  /*16200*/  LDL.LU R26, [R1+0x88] ;  /* 0x00008800011a7983 */ /* 0x000f280000300800 */
[----:B------:R-:W-:Y:S04]  /*16210*/  STL.64 [R1+0xd0], R12 ;  /* 0x0000d00c01007387 */ /* 0x000fe80000100a00 */
[----:B------:R0:W-:Y:S04]  /*16220*/  STL.64 [R1+0xd8], R14 ;  /* 0x0000d80e01007387 */ /* 0x0001e80000100a00 */
[----:B0-----:R-:W3:Y:S04]  /*16230*/  LDL.LU.64 R14, [R1+0x1178] ;  /* 0x00117800010e7983 */ /* 0x001ee80000300a00 */
[----:B------:R-:W3:Y:S01]  /*16240*/  LDL.LU.64 R12, [R1+0x1170] ;  /* 0x00117000010c7983 */ /* 0x000ee20000300a00 */
[----:B------:R-:W-:-:S02]  /*16250*/  IMAD.MOV.U32 R28, RZ, RZ, R10 ;  /* 0x000000ffff1c7224 */ /* 0x000fc400078e000a */
[----:B------:R-:W-:Y:S02]  /*16260*/  IMAD.MOV.U32 R29, RZ, RZ, R11 ;  /* 0x000000ffff1d7224 */ /* 0x000fe400078e000b */
[----:B------:R-:W-:Y:S01]  /*16270*/  IMAD.MOV.U32 R27, RZ, RZ, R0 ;  /* 0x000000ffff1b7224 */ /* 0x000fe200078e0000 */
[----:B---3--:R-:W-:Y:S01]  /*16280*/  HMMA.16816.F32.BF16 R8, R12, R8, R4 ;  /* 0x000000080c08723c */ /* 0x008fe20000041804 */
[----:B------:R-:W2:Y:S04]  /*16290*/  LDL.LU.64 R6, [R1+0x1168] ;  /* 0x0011680001067983 */ /* 0x000ea80000300a00 */
[----:B------:R-:W2:-:S15]  /*162a0*/  LDL.LU.64 R4, [R1+0x1160] ;  /* 0x0011600001047983 */ /* 0x000e9e0000300a00 */
[----:B------:R-:W-:-:S03]  /*162b0*/  NOP ;  /* 0x0000000000007918 */ /* 0x000fc60000000000 */
[----:B------:R-:W-:Y:S01]  /*162c0*/  STL.64 [R1+0xa0], R8 ;  /* 0x0000a00801007387 */ /* 0x000fe20000100a00 */
[----:B------:R-:W-:-:S03]  /*162d0*/  IMAD.MOV.U32 R0, RZ, RZ, R11 ;  /* 0x000000ffff007224 */ /* 0x000fc600078e000b */
[----:B------:R0:W-:Y:S04]  /*162e0*/  STL [R1+0xa8], R10 ;  /* 0x0000a80a01007387 */ /* 0x0001e80000100800 */
[----:B0-----:R-:W2:Y:S04]  /*162f0*/  LDL.LU.64 R10, [R1+0x1158] ;  /* 0x00115800010a7983 */ /* 0x001ea80000300a00 */
[----:B------:R-:W2:Y:S04]  /*16300*/  LDL.LU.64 R8, [R1+0x1150] ;  /* 0x0011500001087983 */ /* 0x000ea80000300a00 */
[----:B------:R-:W-:Y:S04]  /*16310*/  STL.64 [R1+0x1130], R14 ;  /* 0x0011300e01007387 */ /* 0x000fe80000100a00 */
[----:B------:R0:W-:Y:S04]  /*16320*/  STL.64 [R1+0x1128], R12 ;  /* 0x0011280c01007387 */ /* 0x0001e80000100a00 */
[----:B0-----:R-:W3:Y:S04]  /*16330*/  LDL.LU.64 R12, [R1+0x6b0] ;  /* 0x0006b000010c7983 */ /* 0x001ee80000300a00 */
[----:B------:R-:W3:Y:S01]  /*16340*/  LDL.LU.64 R14, [R1+0x6b8] ;  /* 0x0006b800010e7983 */ /* 0x000ee20000300a00 */
[----:B--2---:R-:W-:-:S15]  /*16350*/  HMMA.16816.F32.BF16 R4, R8, R22, R4 ;  /* 0x000000160804723c */ /* 0x004fde0000041804 */
[----:B------:R-:W-:-:S08]  /*16360*/  NOP ;  /* 0x0000000000007918 */ /* 0x000fd00000000000 */
[----:B------:R-:W-:Y:S04]  /*16370*/  STL.64 [R1+0x740], R4 ;  /* 0x0007400401007387 */ /* 0x000fe80000100a00 */
[----:B------:R0:W-:Y:S04]  /*16380*/  STL.64 [R1+0x748], R6 ;  /* 0x0007480601007387 */ /* 0x0001e80000100a00 */
[----:B0-----:R-:W4:Y:S04]  /*16390*/  LDL.LU.64 R6, [R1+0x1148] ;  /* 0x0011480001067983 */ /* 0x001f280000300a00 */
[----:B------:R-:W4:Y:S04]  /*163a0*/  LDL.LU.64 R4, [R1+0x1140] ;  /* 0x0011400001047983 */ /* 0x000f280000300a00 */
[----:B------:R-:W-:Y:S04]  /*163b0*/  STL.64 [R1+0x1120], R10 ;  /* 0x0011200a01007387 */ /* 0x000fe80000100a00 */
[----:B------:R0:W-:Y:S04]  /*163c0*/  STL.64 [R1+0x1118], R8 ;  /* 0x0011180801007387 */ /* 0x0001e80000100a00 */
[----:B0-----:R-:W2:Y:S04]  /*163d0*/  LDL.LU.64 R8, [R1+0x690] ;  /* 0x0006900001087983 */ /* 0x001ea80000300a00 */
[----:B------:R-:W2:Y:S01]  /*163e0*/  LDL.LU.64 R10, [R1+0x698] ;  /* 0x00069800010a7983 */ /* 0x000ea20000300a00 */
[----:B----4-:R-:W-:Y:S03]  /*163f0*/  HMMA.16816.F32.BF16 R20, R4, R22, R24 ;  /* 0x000000160414723c */ /* 0x010fe60000041818 */
[----:B------:R-:W4:Y:S04]  /*16400*/  LDL.LU.64 R24, [R1+0x1138] ;  /* 0x0011380001187983 */ /* 0x000f280000300a00 */
[----:B------:R-:W-:Y:S04]  /*16410*/  STL.64 [R1+0x1108], R6 ;  /* 0x0011080601007387 */ /* 0x000fe80000100a00 */
[----:B------:R0:W-:-:S12]  /*16420*/  STL.64 [R1+0x1100], R4 ;  /* 0x0011000401007387 */ /* 0x0001d80000100a00 */
[----:B------:R-:W-:Y:S04]  /*16430*/  STL.64 [R1+0x720], R20 ;  /* 0x0007201401007387 */ /* 0x000fe80000100a00 */
[----:B------:R-:W-:Y:S04]  /*16440*/  STL.64 [R1+0x728], R22 ;  /* 0x0007281601007387 */ /* 0x000fe80000100a00 */
[----:B0-----:R-:W2:Y:S04]  /*16450*/  LDL.LU R4, [R1+0xc0] ;  /* 0x0000c00001047983 */ /* 0x001ea80000300800 */
[----:B------:R-:W2:Y:S04]  /*16460*/  LDL.LU R5, [R1+0xc4] ;  /* 0x0000c40001057983 */ /* 0x000ea80000300800 */
[----:B------:R-:W2:Y:S04]  /*16470*/  LDL.LU R6, [R1+0xc8] ;  /* 0x0000c80001067983 */ /* 0x000ea80000300800 */
[----:B------:R-:W2:Y:S04]  /*16480*/  LDL.LU R7, [R1+0xcc] ;  /* 0x0000cc0001077983 */ /* 0x000ea80000300800 */
[----:B----4-:R-:W3:Y:S02]  /*16490*/  LDSM.16.M88.4 R20, [R25+0x1c00] ;  /* 0x001c00001914783b */ /* 0x010ee40000000200 */
[----:B---3--:R-:W-:Y:S02]  /*164a0*/  HMMA.16816.F32.BF16 R12, R16, R20, R12 ;  /* 0x00000014100c723c */ /* 0x008fe4000004180c */
[----:B------:R-:W-:-:S15]  /*164b0*/  STL.64 [R1+0x8], R22 ;  /* 0x0000081601007387 */ /* 0x000fde0000100a00 */
[----:B------:R-:W-:-:S06]  /*164c0*/  NOP ;  /* 0x0000000000007918 */ /* 0x000fcc0000000000 */
[----:B------:R-:W-:Y:S04]  /*164d0*/  STL.64 [R1+0x80], R12 ;  /* 0x0000800c01007387 */ /* 0x000fe80000100a00 */
[----:B------:R0:W-:Y:S04]  /*164e0*/  STL.64 [R1+0x88], R14 ;  /* 0x0000880e01007387 */ /* 0x0001e80000100a00 */
[----:B0-----:R-:W2:Y:S04]  /*164f0*/  LDL.LU.64 R14, [R1+0x1130] ;  /* 0x00113000010e7983 */ /* 0x001ea80000300a00 */
[----:B------:R-:W2:Y:S04]  /*16500*/  LDL.LU.64 R12, [R1+0x1128] ;  /* 0x00112800010c7983 */ /* 0x000ea80000300a00 */
[----:B------:R-:W-:Y:S04]  /*16510*/  STL.64 [R1+0x10f8], R18 ;  /* 0x0010f81201007387 */ /* 0x000fe80000100a00 */
[----:B------:R0:W-:Y:S04]  /*16520*/  STL.64 [R1+0x10f0], R16 ;  /* 0x0010f01001007387 */ /* 0x0001e80000100a00 */
[----:B0-----:R-:W3:Y:S04]  /*16530*/  LDL.LU R16, [R1+0xb0] ;  /* 0x0000b00001107983 */ /* 0x001ee80000300800 */
[----:B------:R-:W3:Y:S04]  /*16540*/  LDL.LU R17, [R1+0xb4] ;  /* 0x0000b40001117983 */ /* 0x000ee80000300800 */
[----:B------:R-:W3:Y:S04]  /*16550*/  LDL.LU R18, [R1+0xb8] ;  /* 0x0000b80001127983 */ /* 0x000ee80000300800 */
[----:B------:R-:W3:Y:S01]  /*16560*/  LDL.LU R19, [R1+0xbc] ;  /* 0x0000bc0001137983 */ /* 0x000ee20000300800 */
[----:B--2---:R-:W-:Y:S03]  /*16570*/  HMMA.16816.F32.BF16 R20, R12, R20, R8 ;  /* 0x000000140c14723c */ /* 0x004fe60000041808 */
[----:B------:R-:W2:Y:S04]  /*16580*/  LDL.LU.64 R10, [R1+0x1120] ;  /* 0x00112000010a7983 */ /* 0x000ea80000300a00 */
[----:B------:R-:W2:-:S15]  /*16590*/  LDL.LU.64 R8, [R1+0x1118] ;  /* 0x0011180001087983 */ /* 0x000e9e0000300a00 */
[----:B------:R-:W-:-:S02]  /*165a0*/  NOP ;  /* 0x0000000000007918 */ /* 0x000fc40000000000 */
[----:B------:R-:W-:Y:S02]  /*165b0*/  IMAD.MOV.U32 R26, RZ, RZ, R22 ;  /* 0x000000ffff1a7224 */ /* 0x000fe400078e0016 */
[----:B------:R-:W-:Y:S02]  /*165c0*/  IMAD.MOV.U32 R27, RZ, RZ, R23 ;  /* 0x000000ffff1b7224 */ /* 0x000fe400078e0017 */
[----:B------:R-:W2:Y:S04]  /*165d0*/  LDL.LU.64 R22, [R1+0x1110] ;  /* 0x0011100001167983 */ /* 0x000ea80000300a00 */
[----:B------:R-:W-:Y:S04]  /*165e0*/  STL.64 [R1+0x10e0], R14 ;  /* 0x0010e00e01007387 */ /* 0x000fe80000100a00 */
[----:B------:R0:W-:Y:S04]  /*165f0*/  STL.64 [R1+0x10d8], R12 ;  /* 0x0010d80c01007387 */ /* 0x0001e80000100a00 */
[----:B0-----:R-:W4:Y:S04]  /*16600*/  LDL.LU.64 R12, [R1+0x680] ;  /* 0x00068000010c7983 */ /* 0x001f280000300a00 */
[----:B------:R-:W4:Y:S01]  /*16610*/  LDL.LU.64 R14, [R1+0x688] ;  /* 0x00068800010e7983 */ /* 0x000f220000300a00 */
        /* <DEDUP_REMOVED lines=8> */
[----:B------:R-:W-:Y:S04]  /*166a0*/  STL.64 [R1+0x10d0], R10 ;  /* 0x0010d00a01007387 */ /* 0x000fe80000100a00 */
[----:B------:R0:W-:Y:S04]  /*166b0*/  STL.64 [R1+0x10c8], R8 ;  /* 0x0010c80801007387 */ /* 0x0001e80000100a00 */
[----:B0-----:R-:W2:Y:S04]  /*166c0*/  LDL.LU.64 R8, [R1+0x660] ;  /* 0x0006600001087983 */ /* 0x001ea80000300a00 */
[----:B------:R-:W2:Y:S01]  /*166d0*/  LDL.LU.64 R10, [R1+0x668] ;  /* 0x00066800010a7983 */ /* 0x000ea20000300a00 */
[----:B---3--:R-:W-:Y:S03]  /*166e0*/  HMMA.16816.F32.BF16 R20, R4, R22, R16 ;  /* 0x000000160414723c */ /* 0x008fe60000041810 */
[----:B------:R-:W4:Y:S04]  /*166f0*/  LDL.LU.64 R18, [R1+0x10f8] ;  /* 0x0010f80001127983 */ /* 0x000f280000300a00 */
[----:B------:R-:W4:-:S15]  /*16700*/  LDL.LU.64 R16, [R1+0x10f0] ;  /* 0x0010f00001107983 */ /* 0x000f1e0000300a00 */
[----:B------:R-:W-:-:S01]  /*16710*/  NOP ;  /* 0x0000000000007918 */ /* 0x000fc20000000000 */
[----:B------:R0:W-:Y:S04]  /*16720*/  STL.64 [R1+0x710], R20 ;  /* 0x0007101401007387 */ /* 0x0001e80000100a00 */
[----:B------:R-:W-:Y:S04]  /*16730*/  STL.64 [R1+0x718], R22 ;  /* 0x0007181601007387 */ /* 0x000fe80000100a00 */
[----:B0-----:R-:W3:Y:S04]  /*16740*/  LDL.LU.64 R20, [R1+0x10e8] ;  /* 0x0010e80001147983 */ /* 0x001ee80000300a00 */
[----:B------:R-:W-:Y:S04]  /*16750*/  STL.64 [R1+0x10c0], R6 ;  /* 0x0010c00601007387 */ /* 0x000fe80000100a00 */
[----:B------:R0:W-:Y:S04]  /*16760*/  STL.64 [R1+0x10b8], R4 ;  /* 0x0010b80401007387 */ /* 0x0001e80000100a00 */
[----:B0-----:R-:W2:Y:S01]  /*16770*/  LDL.LU R4, [R1+0x110] ;  /* 0x0001100001047983 */ /* 0x001ea20000300800 */
[----:B------:R-:W-:-:S02]  /*16780*/  IMAD.MOV.U32 R5, RZ, RZ, R24 ;  /* 0x000000ffff057224 */ /* 0x000fc400078e0018 */
[----:B---3--:R-:W-:Y:S02]  /*16790*/  IMAD.MOV.U32 R6, RZ, RZ, R21 ;  /* 0x000000ffff067224 */ /* 0x008fe400078e0015 */
[----:B------:R-:W-:Y:S02]  /*167a0*/  IMAD.MOV.U32 R7, RZ, RZ, R20 ;  /* 0x000000ffff077224 */ /* 0x000fe400078e0014 */
[----:B------:R-:W4:Y:S02]  /*167b0*/  LDSM.16.M88.4 R20, [R25+0x2000] ;  /* 0x002000001914783b */ /* 0x000f240000000200 */
[----:B----4-:R-:W-:-:S15]  /*167c0*/  HMMA.16816.F32.BF16 R12, R16, R20, R12 ;  /* 0x00000014100c723c */ /* 0x010fde000004180c */
[----:B------:R-:W-:-:S08]  /*167d0*/  NOP ;  /* 0x0000000000007918 */ /* 0x000fd00000000000 */
[----:B------:R-:W-:Y:S01]  /*167e0*/  STL.64 [R1+0x70], R12 ;  /* 0x0000700c01007387 */ /* 0x000fe20000100a00 */
[----:B------:R-:W-:-:S03]  /*167f0*/  IMAD.MOV.U32 R24, RZ, RZ, R15 ;  /* 0x000000ffff187224 */ /* 0x000fc600078e000f */
[----:B------:R0:W-:Y:S04]  /*16800*/  STL [R1+0x78], R14 ;  /* 0x0000780e01007387 */ /* 0x0001e80000100800 */
[----:B0-----:R-:W2:Y:S04]  /*16810*/  LDL.LU.64 R14, [R1+0x10e0] ;  /* 0x0010e000010e7983 */ /* 0x001ea80000300a00 */
[----:B------:R-:W2:Y:S04]  /*16820*/  LDL.LU.64 R12, [R1+0x10d8] ;  /* 0x0010d800010c7983 */ /* 0x000ea80000300a00 */
[----:B------:R-:W-:Y:S01]  /*16830*/  STL [R1+0xfc8], R24 ;  /* 0x000fc81801007387 */ /* 0x000fe20000100800 */
[----:B--2---:R-:W-:-:S15]  /*16840*/  HMMA.16816.F32.BF16 R8, R12, R20, R8 ;  /* 0x000000140c08723c */ /* 0x004fde0000041808 */
[----:B------:R-:W-:-:S08]  /*16850*/  NOP ;  /* 0x0000000000007918 */ /* 0x000fd00000000000 */
[----:B------:R-:W-:Y:S04]  /*16860*/  STL.64 [R1+0x60], R8 ;  /* 0x0000600801007387 */ /* 0x000fe80000100a00 */
[----:B------:R0:W-:Y:S04]  /*16870*/  STL.64 [R1+0x68], R10 ;  /* 0x0000680a01007387 */ /* 0x0001e80000100a00 */
[----:B0-----:R-:W2:Y:S04]  /*16880*/  LDL.LU.64 R10, [R1+0x10d0] ;  /* 0x0010d000010a7983 */ /* 0x001ea80000300a00 */
[----:B------:R-:W2:Y:S04]  /*16890*/  LDL.LU.64 R8, [R1+0x10c8] ;  /* 0x0010c80001087983 */ /* 0x000ea80000300a00 */
[----:B------:R0:W-:Y:S04]  /*168a0*/  STL.64 [R1+0x1098], R14 ;  /* 0x0010980e01007387 */ /* 0x0001e80000100a00 */
[----:B------:R-:W-:Y:S04]  /*168b0*/  STL.64 [R1+0x1090], R12 ;  /* 0x0010900c01007387 */ /* 0x000fe80000100a00 */
[----:B0-----:R-:W2:Y:S04]  /*168c0*/  LDL.LU R14, [R1+0x58] ;  /* 0x00005800010e7983 */ /* 0x001ea80000300800 */
[----:B------:R-:W2:Y:S04]  /*168d0*/  LDL.LU R15, [R1+0x5c] ;  /* 0x00005c00010f7983 */ /* 0x000ea80000300800 */
[----:B------:R0:W-:Y:S04]  /*168e0*/  STL.64 [R1+0xfc0], R22 ;  /* 0x000fc01601007387 */ /* 0x0001e80000100a00 */
[----:B------:R-:W3:Y:S04]  /*168f0*/  LDL.LU R20, [R1+0xf0] ;  /* 0x0000f00001147983 */ /* 0x000ee80000300800 */
[----:B------:R-:W3:Y:S04]  /*16900*/  LDL.LU R21, [R1+0xf4] ;  /* 0x0000f40001157983 */ /* 0x000ee80000300800 */
[----:B0-----:R-:W3:Y:S04]  /*16910*/  LDL.LU R22, [R1+0xf8] ;  /* 0x0000f80001167983 */ /* 0x001ee80000300800 */
[----:B------:R-:W3:Y:S01]  /*16920*/  LDL.LU R23, [R1+0xfc] ;  /* 0x0000fc0001177983 */ /* 0x000ee20000300800 */
[----:B--2---:R-:W-:-:S15]  /*16930*/  HMMA.16816.F32.BF16 R4, R8, R14, R4 ;  /* 0x0000000e0804723c */ /* 0x004fde0000041804 */
[----:B------:R-:W-:-:S08]  /*16940*/  NOP ;  /* 0x0000000000007918 */ /* 0x000fd00000000000 */
[----:B------:R-:W-:Y:S04]  /*16950*/  STL.64 [R1+0x700], R4 ;  /* 0x0007000401007387 */ /* 0x000fe80000100a00 */
[----:B------:R0:W-:Y:S04]  /*16960*/  STL.64 [R1+0x708], R6 ;  /* 0x0007080601007387 */ /* 0x0001e80000100a00 */
[----:B0-----:R-:W3:Y:S04]  /*16970*/  LDL.LU.64 R6, [R1+0x10c0] ;  /* 0x0010c00001067983 */ /* 0x001ee80000300a00 */
[----:B------:R-:W3:Y:S04]  /*16980*/  LDL.LU.64 R4, [R1+0x10b8] ;  /* 0x0010b80001047983 */ /* 0x000ee80000300a00 */
[----:B------:R-:W-:Y:S04]  /*16990*/  STL.64 [R1+0x1078], R10 ;  /* 0x0010780a01007387 */ /* 0x000fe80000100a00 */
[----:B------:R3:W-:Y:S04]  /*169a0*/  STL.64 [R1+0x1070], R8 ;  /* 0x0010700801007387 */ /* 0x0007e80000100a00 */
[----:B------:R-:W2:Y:S01]  /*169b0*/  LDL.LU.64 R12, [R1+0x670] ;  /* 0x00067000010c7983 */ /* 0x000ea20000300a00 */
[----:B---3--:R-:W-:Y:S03]  /*169c0*/  HMMA.16816.F32.BF16 R8, R4, R14, R20 ;  /* 0x0000000e0408723c */ /* 0x008fe60000041814 */
[----:B------:R-:W2:Y:S04]  /*169d0*/  LDL.LU.64 R14, [R1+0x678] ;  /* 0x00067800010e7983 */ /* 0x000ea80000300a00 */
[----:B------:R-:W-:-:S02]  /*169e0*/  IMAD.MOV.U32 R20, RZ, RZ, R2 ;  /* 0x000000ffff147224 */ /* 0x000fc400078e0002 */
[----:B------:R-:W-:Y:S02]  /*169f0*/  IMAD.MOV.U32 R21, RZ, RZ, R3 ;  /* 0x000000ffff157224 */ /* 0x000fe400078e0003 */
[----:B------:R-:W-:Y:S02]  /*16a00*/  IMAD.MOV.U32 R22, RZ, RZ, R26 ;  /* 0x000000ffff167224 */ /* 0x000fe400078e001a */
[----:B------:R-:W-:-:S10]  /*16a10*/  IMAD.MOV.U32 R23, RZ, RZ, R27 ;  /* 0x000000ffff177224 */ /* 0x000fd400078e001b */
[----:B------:R-:W-:Y:S04]  /*16a20*/  STL.64 [R1+0x6e0], R8 ;  /* 0x0006e00801007387 */ /* 0x000fe80000100a00 */
[----:B------:R-:W-:Y:S04]  /*16a30*/  STL.64 [R1+0x6e8], R10 ;  /* 0x0006e80a01007387 */ /* 0x000fe80000100a00 */
[----:B------:R-:W-:Y:S04]  /*16a40*/  STL.64 [R1+0x1088], R6 ;  /* 0x0010880601007387 */ /* 0x000fe80000100a00 */
[----:B------:R0:W-:Y:S04]  /*16a50*/  STL.64 [R1+0x1080], R4 ;  /* 0x0010800401007387 */ /* 0x0001e80000100a00 */
[----:B------:R-:W3:Y:S04]  /*16a60*/  LDL.LU R2, [R1+0x10b4] ;  /* 0x0010b40001027983 */ /* 0x000ee80000300800 */
[----:B------:R-:W4:Y:S04]  /*16a70*/  LDL.LU R3, [R1+0x10b0] ;  /* 0x0010b00001037983 */ /* 0x000f280000300800 */
[----:B------:R-:W3:Y:S04]  /*16a80*/  LDL.LU R26, [R1+0x10ac] ;  /* 0x0010ac00011a7983 */ /* 0x000ee80000300800 */
[----:B------:R-:W4:Y:S04]  /*16a90*/  LDL.LU R27, [R1+0x10a8] ;  /* 0x0010a800011b7983 */ /* 0x000f280000300800 */
[----:B0-----:R-:W3:Y:S04]  /*16aa0*/  LDL.LU.64 R4, [R1+0x650] ;  /* 0x0006500001047983 */ /* 0x001ee80000300a00 */
[----:B------:R-:W3:Y:S04]  /*16ab0*/  LDL.LU.64 R6, [R1+0x658] ;  /* 0x0006580001067983 */ /* 0x000ee80000300a00 */
[----:B------:R0:W-:Y:S04]  /*16ac0*/  STL.64 [R1+0xfd8], R22 ;  /* 0x000fd81601007387 */ /* 0x0001e80000100a00 */
[----:B------:R-:W-:Y:S04]  /*16ad0*/  STL.64 [R1+0xfd0], R20 ;  /* 0x000fd01401007387 */ /* 0x000fe80000100a00 */
[----:B------:R-:W2:Y:S04]  /*16ae0*/  LDSM.16.M88.4 R8, [R25+0x2400] ;  /* 0x002400001908783b */ /* 0x000ea80000000200 */
[----:B0-----:R-:W4:Y:S01]  /*16af0*/  LDL.LU.64 R22, [R1+0x8] ;  /* 0x0000080001167983 */ /* 0x001f220000300a00 */
[----:B--2---:R-:W-:Y:S03]  /*16b00*/  HMMA.16816.F32.BF16 R12, R16, R8, R12 ;  /* 0x00000008100c723c */ /* 0x004fe6000004180c */
[----:B----4-:R0:W-:Y:S02]  /*16b10*/  STL.64 [R1+0xff0], R22 ;  /* 0x000ff01601007387 */ /* 0x0101e40000100a00 */
[----:B0-----:R-:W-:-:S02]  /*16b20*/  IMAD.MOV.U32 R22, RZ, RZ, R28 ;  /* 0x000000ffff167224 */ /* 0x001fc400078e001c */
[----:B------:R-:W-:Y:S01]  /*16b30*/  IMAD.MOV.U32 R23, RZ, RZ, R29 ;  /* 0x000000ffff177224 */ /* 0x000fe200078e001d */
[----:B------:R-:W2:Y:S04]  /*16b40*/  LDL.LU R28, [R1+0x10a4] ;  /* 0x0010a400011c7983 */ /* 0x000ea80000300800 */
[----:B------:R-:W4:Y:S04]  /*16b50*/  LDL.LU R29, [R1+0x10a0] ;  /* 0x0010a000011d7983 */ /* 0x000f280000300800 */
[----:B------:R0:W-:Y:S04]  /*16b60*/  STL.64 [R1+0x1038], R22 ;  /* 0x0010381601007387 */ /* 0x0001e80000100a00 */
[----:B------:R-:W-:Y:S04]  /*16b70*/  STL.64 [R1+0x38], R10 ;  /* 0x0000380a01007387 */ /* 0x000fe80000100a00 */
[----:B------:R1:W-:Y:S01]  /*16b80*/  STL.64 [R1+0xc0], R12 ;  /* 0x0000c00c01007387 */ /* 0x0003e20000100a00 */
[----:B0-----:R-:W-:-:S02]  /*16b90*/  IMAD.MOV.U32 R22, RZ, RZ, R27 ;  /* 0x000000ffff167224 */ /* 0x001fc400078e001b */
[----:B---3--:R-:W-:Y:S02]  /*16ba0*/  IMAD.MOV.U32 R23, RZ, RZ, R26 ;  /* 0x000000ffff177224 */ /* 0x008fe400078e001a */
[----:B------:R-:W-:Y:S02]  /*16bb0*/  IMAD.MOV.U32 R27, RZ, RZ, R14 ;  /* 0x000000ffff1b7224 */ /* 0x000fe400078e000e */
[----:B------:R-:W-:Y:S02]  /*16bc0*/  IMAD.MOV.U32 R26, RZ, RZ, R15 ;  /* 0x000000ffff1a7224 */ /* 0x000fe400078e000f */
[----:B------:R-:W3:Y:S04]  /*16bd0*/  LDL.LU.64 R14, [R1+0x1098] ;  /* 0x00109800010e7983 */ /* 0x000ee80000300a00 */
[----:B-1----:R-:W3:Y:S04]  /*16be0*/  LDL.LU.64 R12, [R1+0x1090] ;  /* 0x00109000010c7983 */ /* 0x002ee80000300a00 */
[----:B------:R0:W-:Y:S04]  /*16bf0*/  STL.64 [R1+0x1068], R18 ;  /* 0x0010681201007387 */ /* 0x0001e80000100a00 */
[----:B------:R2:W-:Y:S01]  /*16c00*/  STL.64 [R1+0x1060], R16 ;  /* 0x0010601001007387 */ /* 0x0005e20000100a00 */
[----:B0-----:R-:W-:-:S02]  /*16c10*/  IMAD.MOV.U32 R18, RZ, RZ, R3 ;  /* 0x000000ffff127224 */ /* 0x001fc400078e0003 */
[----:B------:R-:W-:Y:S02]  /*16c20*/  IMAD.MOV.U32 R19, RZ, RZ, R2 ;  /* 0x000000ffff137224 */ /* 0x000fe400078e0002 */
[----:B--2---:R-:W-:Y:S02]  /*16c30*/  IMAD.MOV.U32 R17, RZ, RZ, R28 ;  /* 0x000000ffff117224 */ /* 0x004fe400078e001c */
[----:B----4-:R-:W-:Y:S01]  /*16c40*/  IMAD.MOV.U32 R16, RZ, RZ, R29 ;  /* 0x000000ffff107224 */ /* 0x010fe200078e001d */
[----:B---3--:R-:W-:Y:S01]  /*16c50*/  HMMA.16816.F32.BF16 R8, R12, R8, R4 ;  /* 0x000000080c08723c */ /* 0x008fe20000041804 */
[----:B------:R-:W2:Y:S04]  /*16c60*/  LDL.LU.64 R6, [R1+0x1088] ;  /* 0x0010880001067983 */ /* 0x000ea80000300a00 */
[----:B------:R-:W2:-:S15]  /*16c70*/  LDL.LU.64 R4, [R1+0x1080] ;  /* 0x0010800001047983 */ /* 0x000e9e0000300a00 */
[----:B------:R-:W-:-:S04]  /*16c80*/  NOP ;  /* 0x0000000000007918 */ /* 0x000fc80000000000 */
[----:B------:R-:W-:Y:S02]  /*16c90*/  IMAD.MOV.U32 R3, RZ, RZ, R10 ;  /* 0x000000ffff037224 */ /* 0x000fe400078e000a */
[----:B------:R-:W-:Y:S02]  /*16ca0*/  IMAD.MOV.U32 R2, RZ, RZ, R11 ;  /* 0x000000ffff027224 */ /* 0x000fe400078e000b */
[----:B------:R-:W-:Y:S01]  /*16cb0*/  IMAD.MOV.U32 R29, RZ, RZ, R8 ;  /* 0x000000ffff1d7224 */ /* 0x000fe200078e0008 */
[----:B------:R-:W3:Y:S01]  /*16cc0*/  LDL.LU.64 R10, [R1+0x1078] ;  /* 0x00107800010a7983 */ /* 0x000ee20000300a00 */
[----:B------:R-:W-:-:S03]  /*16cd0*/  IMAD.MOV.U32 R28, RZ, RZ, R9 ;  /* 0x000000ffff1c7224 */ /* 0x000fc600078e0009 */
[----:B------:R-:W3:Y:S04]  /*16ce0*/  LDL.LU.64 R8, [R1+0x1070] ;  /* 0x0010700001087983 */ /* 0x000ee80000300a00 */
[----:B------:R-:W-:Y:S04]  /*16cf0*/  STL.64 [R1+0x1058], R14 ;  /* 0x0010580e01007387 */ /* 0x000fe80000100a00 */
[----:B------:R0:W-:Y:S04]  /*16d00*/  STL.64 [R1+0x1050], R12 ;  /* 0x0010500c01007387 */ /* 0x0001e80000100a00 */
[----:B0-----:R-:W3:Y:S04]  /*16d10*/  LDL.LU R12, [R1+0x100] ;  /* 0x00010000010c7983 */ /* 0x001ee80000300800 */
[----:B------:R-:W3:Y:S04]  /*16d20*/  LDL.LU R13, [R1+0x104] ;  /* 0x00010400010d7983 */ /* 0x000ee80000300800 */
[----:B------:R-:W3:Y:S04]  /*16d30*/  LDL.LU R14, [R1+0x108] ;  /* 0x00010800010e7983 */ /* 0x000ee80000300800 */
[----:B------:R-:W3:Y:S02]  /*16d40*/  LDL.LU R15, [R1+0x10c] ;  /* 0x00010c00010f7983 */ /* 0x000ee40000300800 */
[-C--:B---3--:R-:W-:Y:S06]  /*16d50*/  HMMA.16816.F32.BF16 R12, R8, R22.reuse, R12 ;  /* 0x00000016080c723c */ /* 0x088fec000004180c */
[----:B--2---:R-:W-:-:S15]  /*16d60*/  HMMA.16816.F32.BF16 R20, R4, R22, R16 ;  /* 0x000000160414723c */ /* 0x004fde0000041810 */
        /* <DEDUP_REMOVED lines=15> */
[----:B------:R-:W1:Y:S04]  /*16e60*/  LDSM.16.M88.4 R20, [R25+0x2800] ;  /* 0x002800001914783b */ /* 0x000e680000000200 */
[----:B0-----:R-:W4:Y:S04]  /*16e70*/  LDL.LU R4, [R1+0xd0] ;  /* 0x0000d00001047983 */ /* 0x001f280000300800 */
[----:B------:R-:W4:Y:S04]  /*16e80*/  LDL.LU R5, [R1+0xd4] ;  /* 0x0000d40001057983 */ /* 0x000f280000300800 */
[----:B------:R-:W4:Y:S04]  /*16e90*/  LDL.LU R6, [R1+0xd8] ;  /* 0x0000d80001067983 */ /* 0x000f280000300800 */
[----:B------:R-:W4:Y:S04]  /*16ea0*/  LDL.LU R7, [R1+0xdc] ;  /* 0x0000dc0001077983 */ /* 0x000f280000300800 */
[----:B------:R-:W-:Y:S04]  /*16eb0*/  STL.64 [R1+0x1020], R26 ;  /* 0x0010201a01007387 */ /* 0x000fe80000100a00 */
[----:B------:R0:W-:Y:S04]  /*16ec0*/  STL [R1+0x1018], R25 ;  /* 0x0010181901007387 */ /* 0x0001e80000100800 */
[----:B------:R-:W4:Y:S04]  /*16ed0*/  LDL.LU R24, [R1+0xa0] ;  /* 0x0000a00001187983 */ /* 0x000f280000300800 */
[----:B-1----:R-:W-:Y:S04]  /*16ee0*/  STL.64 [R1+0x58], R22 ;  /* 0x0000581601007387 */ /* 0x002fe80000100a00 */
[----:B0-----:R-:W4:Y:S04]  /*16ef0*/  LDL.LU R25, [R1+0xa4] ;  /* 0x0000a40001197983 */ /* 0x001f280000300800 */
[----:B------:R-:W4:Y:S01]  /*16f00*/  LDL.LU R26, [R1+0xa8] ;  /* 0x0000a800011a7983 */ /* 0x000f220000300800 */
[----:B--2---:R-:W-:-:S15]  /*16f10*/  HMMA.16816.F32.BF16 R12, R16, R20, R12 ;  /* 0x00000014100c723c */ /* 0x004fde000004180c */
[----:B------:R-:W-:-:S08]  /*16f20*/  NOP ;  /* 0x0000000000007918 */ /* 0x000fd00000000000 */
[----:B------:R-:W-:Y:S04]  /*16f30*/  STL.64 [R1+0x100], R12 ;  /* 0x0001000c01007387 */ /* 0x000fe80000100a00 */
[----:B------:R0:W-:Y:S04]  /*16f40*/  STL.64 [R1+0x108], R14 ;  /* 0x0001080e01007387 */ /* 0x0001e80000100a00 */
[----:B0-----:R-:W3:Y:S04]  /*16f50*/  LDL.LU.64 R14, [R1+0x1058] ;  /* 0x00105800010e7983 */ /* 0x001ee80000300a00 */
[----:B------:R-:W3:Y:S01]  /*16f60*/  LDL.LU.64 R12, [R1+0x1050] ;  /* 0x00105000010c7983 */ /* 0x000ee20000300a00 */
[----:B------:R-:W-:Y:S01]  /*16f70*/  IMAD.MOV.U32 R27, RZ, RZ, R0 ;  /* 0x000000ffff1b7224 */ /* 0x000fe200078e0000 */
[----:B---3--:R-:W-:Y:S02]  /*16f80*/  HMMA.16816.F32.BF16 R20, R12, R20, R8 ;  /* 0x000000140c14723c */ /* 0x008fe40000041808 */
[----:B------:R-:W4:Y:S04]  /*16f90*/  LDL.LU.64 R10, [R1+0x1048] ;  /* 0x00104800010a7983 */ /* 0x000f280000300a00 */
[----:B------:R-:W4:-:S15]  /*16fa0*/  LDL.LU.64 R8, [R1+0x1040] ;  /* 0x0010400001087983 */ /* 0x000f1e0000300a00 */
[----:B------:R-:W-:-:S02]  /*16fb0*/  NOP ;  /* 0x0000000000007918 */ /* 0x000fc40000000000 */
[----:B------:R-:W-:Y:S01]  /*16fc0*/  STL.64 [R1+0xf0], R20 ;  /* 0x0000f01401007387 */ /* 0x000fe20000100a00 */
[----:B------:R-:W-:-:S03]  /*16fd0*/  IMAD.MOV.U32 R0, RZ, RZ, R23 ;  /* 0x000000ffff007224 */ /* 0x000fc600078e0017 */
[----:B------:R0:W-:Y:S04]  /*16fe0*/  STL [R1+0xf8], R22 ;  /* 0x0000f81601007387 */ /* 0x0001e80000100800 */
[----:B0-----:R-:W4:Y:S04]  /*16ff0*/  LDL.LU.64 R22, [R1+0x1038] ;  /* 0x0010380001167983 */ /* 0x001f280000300a00 */
[----:B------:R-:W-:Y:S04]  /*17000*/  STL.64 [R1+0x1010], R14 ;  /* 0x0010100e01007387 */ /* 0x000fe80000100a00 */
[----:B------:R0:W-:Y:S04]  /*17010*/  STL.64 [R1+0x1008], R12 ;  /* 0x0010080c01007387 */ /* 0x0001e80000100a00 */
[----:B0-----:R-:W2:Y:S04]  /*17020*/  LDL.LU.64 R12, [R1+0x630] ;  /* 0x00063000010c7983 */ /* 0x001ea80000300a00 */
[----:B------:R-:W2:Y:S04]  /*17030*/  LDL.LU.64 R14, [R1+0x638] ;  /* 0x00063800010e7983 */ /* 0x000ea80000300a00 */
[----:B------:R-:W-:Y:S01]  /*17040*/  STL [R1+0xe90], R0 ;  /* 0x000e900001007387 */ /* 0x000fe20000100800 */
[----:B----4-:R-:W-:-:S15]  /*17050*/  HMMA.16816.F32.BF16 R4, R8, R22, R4 ;  /* 0x000000160804723c */ /* 0x010fde0000041804 */
[----:B------:R-:W-:-:S08]  /*17060*/  NOP ;  /* 0x0000000000007918 */ /* 0x000fd00000000000 */
[----:B------:R-:W-:Y:S04]  /*17070*/  STL.64 [R1+0x6c0], R4 ;  /* 0x0006c00401007387 */ /* 0x000fe80000100a00 */
[----:B------:R0:W-:Y:S04]  /*17080*/  STL.64 [R1+0x6c8], R6 ;  /* 0x0006c80601007387 */ /* 0x0001e80000100a00 */
[----:B0-----:R-:W3:Y:S04]  /*17090*/  LDL.LU.64 R6, [R1+0x1030] ;  /* 0x0010300001067983 */ /* 0x001ee80000300a00 */
[----:B------:R-:W3:Y:S04]  /*170a0*/  LDL.LU.64 R4, [R1+0x1028] ;  /* 0x0010280001047983 */ /* 0x000ee80000300a00 */
[----:B------:R-:W-:Y:S04]  /*170b0*/  STL.64 [R1+0x1000], R10 ;  /* 0x0010000a01007387 */ /* 0x000fe80000100a00 */
[----:B------:R0:W-:Y:S04]  /*170c0*/  STL.64 [R1+0xff8], R8 ;  /* 0x000ff80801007387 */ /* 0x0001e80000100a00 */
[----:B0-----:R-:W4:Y:S04]  /*170d0*/  LDL.LU.64 R8, [R1+0x5e0] ;  /* 0x0005e00001087983 */ /* 0x001f280000300a00 */
[----:B------:R-:W4:Y:S01]  /*170e0*/  LDL.LU.64 R10, [R1+0x5e8] ;  /* 0x0005e800010a7983 */ /* 0x000f220000300a00 */
[----:B---3--:R-:W-:Y:S03]  /*170f0*/  HMMA.16816.F32.BF16 R20, R4, R22, R24 ;  /* 0x000000160414723c */ /* 0x008fe60000041818 */
[----:B------:R-:W3:Y:S04]  /*17100*/  LDL.LU.64 R26, [R1+0x1020] ;  /* 0x00102000011a7983 */ /* 0x000ee80000300a00 */
[----:B------:R-:W2:Y:S04]  /*17110*/  LDL.LU R25, [R1+0x1018] ;  /* 0x0010180001197983 */ /* 0x000ea80000300800 */
[----:B------:R-:W-:Y:S04]  /*17120*/  STL.64 [R1+0xfe8], R6 ;  /* 0x000fe80601007387 */ /* 0x000fe80000100a00 */
[----:B------:R0:W-:Y:S08]  /*17130*/  STL.64 [R1+0xfe0], R4 ;  /* 0x000fe00401007387 */ /* 0x0001f00000100a00 */
[----:B------:R-:W-:Y:S04]  /*17140*/  STL.64 [R1+0x6a0], R20 ;  /* 0x0006a01401007387 */ /* 0x000fe80000100a00 */
[----:B------:R-:W-:Y:S04]  /*17150*/  STL.64 [R1+0x6a8], R22 ;  /* 0x0006a81601007387 */ /* 0x000fe80000100a00 */
[----:B0-----:R-:W3:Y:S04]  /*17160*/  LDL.LU R4, [R1+0x80] ;  /* 0x0000800001047983 */ /* 0x001ee80000300800 */
[----:B------:R-:W3:Y:S04]  /*17170*/  LDL.LU R5, [R1+0x84] ;  /* 0x0000840001057983 */ /* 0x000ee80000300800 */
[----:B------:R-:W3:Y:S04]  /*17180*/  LDL.LU R6, [R1+0x88] ;  /* 0x0000880001067983 */ /* 0x000ee80000300800 */
[----:B------:R-:W3:Y:S04]  /*17190*/  LDL.LU R7, [R1+0x8c] ;  /* 0x00008c0001077983 */ /* 0x000ee80000300800 */
[----:B--2---:R-:W0:Y:S02]  /*171a0*/  LDSM.16.M88.4 R20, [R25+0x2c00] ;  /* 0x002c00001914783b */ /* 0x004e240000000200 */
[----:B0-----:R-:W-:Y:S02]  /*171b0*/  HMMA.16816.F32.BF16 R12, R16, R20, R12 ;  /* 0x00000014100c723c */ /* 0x001fe4000004180c */
[----:B------:R-:W-:-:S15]  /*171c0*/  STL.64 [R1+0x48], R22 ;  /* 0x0000481601007387 */ /* 0x000fde0000100a00 */
[----:B------:R-:W-:-:S06]  /*171d0*/  NOP ;  /* 0x0000000000007918 */ /* 0x000fcc0000000000 */
[----:B------:R-:W-:Y:S04]  /*171e0*/  STL.64 [R1+0xe0], R12 ;  /* 0x0000e00c01007387 */ /* 0x000fe80000100a00 */
[----:B------:R0:W-:Y:S04]  /*171f0*/  STL.64 [R1+0xe8], R14 ;  /* 0x0000e80e01007387 */ /* 0x0001e80000100a00 */
[----:B0-----:R-:W4:Y:S04]  /*17200*/  LDL.LU.64 R14, [R1+0x1010] ;  /* 0x00101000010e7983 */ /* 0x001f280000300a00 */
[----:B------:R-:W4:Y:S02]  /*17210*/  LDL.LU.64 R12, [R1+0x1008] ;  /* 0x00100800010c7983 */ /* 0x000f240000300a00 */
[----:B----4-:R-:W-:Y:S02]  /*17220*/  HMMA.16816.F32.BF16 R20, R12, R20, R8 ;  /* 0x000000140c14723c */ /* 0x010fe40000041808 */
[----:B------:R-:W3:Y:S04]  /*17230*/  LDL.LU.64 R10, [R1+0x1000] ;  /* 0x00100000010a7983 */ /* 0x000ee80000300a00 */
[----:B------:R-:W3:-:S15]  /*17240*/  LDL.LU.64 R8, [R1+0xff8] ;  /* 0x000ff80001087983 */ /* 0x000ede0000300a00 */
[----:B------:R-:W-:-:S02]  /*17250*/  NOP ;  /* 0x0000000000007918 */ /* 0x000fc40000000000 */
[----:B------:R-:W-:Y:S01]  /*17260*/  STL.64 [R1+0xd0], R20 ;  /* 0x0000d01401007387 */ /* 0x000fe20000100a00 */
[----:B------:R-:W-:-:S03]  /*17270*/  IMAD.MOV.U32 R0, RZ, RZ, R22 ;  /* 0x000000ffff007224 */ /* 0x000fc600078e0016 */
[----:B------:R0:W-:Y:S04]  /*17280*/  STL [R1+0xdc], R23 ;  /* 0x0000dc1701007387 */ /* 0x0001e80000100800 */
[----:B0-----:R-:W3:Y:S04]  /*17290*/  LDL.LU.64 R22, [R1+0xff0] ;  /* 0x000ff00001167983 */ /* 0x001ee80000300a00 */
[----:B------:R-:W-:Y:S04]  /*172a0*/  STL.64 [R1+0xfb8], R14 ;  /* 0x000fb80e01007387 */ /* 0x000fe80000100a00 */
[----:B------:R0:W-:Y:S04]  /*172b0*/  STL.64 [R1+0xfb0], R12 ;  /* 0x000fb00c01007387 */ /* 0x0001e80000100a00 */
[----:B0-----:R-:W2:Y:S04]  /*172c0*/  LDL.LU.64 R12, [R1+0x620] ;  /* 0x00062000010c7983 */ /* 0x001ea80000300a00 */
[----:B------:R-:W2:Y:S04]  /*172d0*/  LDL.LU.64 R14, [R1+0x628] ;  /* 0x00062800010e7983 */ /* 0x000ea80000300a00 */
[----:B------:R0:W-:Y:S01]  /*172e0*/  STL [R1+0xe94], R0 ;  /* 0x000e940001007387 */ /* 0x0001e20000100800 */
[----:B---3--:R-:W-:Y:S06]  /*172f0*/  HMMA.16816.F32.BF16 R4, R8, R22, R4 ;  /* 0x000000160804723c */ /* 0x008fec0000041804 */
[----:B------:R-:W-:-:S02]  /*17300*/  IMAD.MOV.U32 R24, RZ, RZ, R22 ;  /* 0x000000ffff187224 */ /* 0x000fc400078e0016 */
[----:B0-----:R-:W-:-:S15]  /*17310*/  IMAD.MOV.U32 R0, RZ, RZ, R23 ;  /* 0x000000ffff007224 */ /* 0x001fde00078e0017 */
[----:B------:R-:W-:Y:S04]  /*17320*/  STL.64 [R1+0x6b0], R4 ;  /* 0x0006b00401007387 */ /* 0x000fe80000100a00 */
[----:B------:R0:W-:Y:S04]  /*17330*/  STL.64 [R1+0x6b8], R6 ;  /* 0x0006b80601007387 */ /* 0x0001e80000100a00 */
[----:B0-----:R-:W3:Y:S04]  /*17340*/  LDL.LU.64 R6, [R1+0xfe8] ;  /* 0x000fe80001067983 */ /* 0x001ee80000300a00 */
[----:B------:R-:W3:Y:S04]  /*17350*/  LDL.LU.64 R4, [R1+0xfe0] ;  /* 0x000fe00001047983 */ /* 0x000ee80000300a00 */
[----:B------:R-:W3:Y:S04]  /*17360*/  LDL.LU.64 R22, [R1+0xfd8] ;  /* 0x000fd80001167983 */ /* 0x000ee80000300a00 */
[----:B------:R-:W3:Y:S04]  /*17370*/  LDL.LU.64 R20, [R1+0xfd0] ;  /* 0x000fd00001147983 */ /* 0x000ee80000300a00 */
[----:B------:R0:W-:Y:S04]  /*17380*/  STL.64 [R1+0xf98], R10 ;  /* 0x000f980a01007387 */ /* 0x0001e80000100a00 */
[----:B------:R3:W-:Y:S01]  /*17390*/  STL.64 [R1+0xf90], R8 ;  /* 0x000f900801007387 */ /* 0x0007e20000100a00 */
[----:B0-----:R-:W-:-:S02]  /*173a0*/  IMAD.MOV.U32 R10, RZ, RZ, R24 ;  /* 0x000000ffff0a7224 */ /* 0x001fc400078e0018 */
[----:B------:R-:W-:Y:S01]  /*173b0*/  IMAD.MOV.U32 R11, RZ, RZ, R0 ;  /* 0x000000ffff0b7224 */ /* 0x000fe200078e0000 */
[----:B------:R-:W4:Y:S06]  /*173c0*/  LDL.LU R24, [R1+0xfc8] ;  /* 0x000fc80001187983 */ /* 0x000f2c0000300800 */
[----:B---3--:R-:W-:Y:S01]  /*173d0*/  HMMA.16816.F32.BF16 R8, R4, R10, R20 ;  /* 0x0000000a0408723c */ /* 0x008fe20000041814 */
[----:B------:R-:W3:Y:S05]  /*173e0*/  LDL.LU.64 R22, [R1+0xfc0] ;  /* 0x000fc00001167983 */ /* 0x000eea0000300a00 */
[----:B------:R-:W-:Y:S04]  /*173f0*/  STL.64 [R1+0xf88], R6 ;  /* 0x000f880601007387 */ /* 0x000fe80000100a00 */
[----:B------:R0:W-:-:S13]  /*17400*/  STL.64 [R1+0xf80], R4 ;  /* 0x000f800401007387 */ /* 0x0001da0000100a00 */
[----:B------:R-:W-:Y:S04]  /*17410*/  STL.64 [R1+0x690], R8 ;  /* 0x0006900801007387 */ /* 0x000fe80000100a00 */
[----:B------:R-:W-:Y:S04]  /*17420*/  STL.64 [R1+0x698], R10 ;  /* 0x0006980a01007387 */ /* 0x000fe80000100a00 */
[----:B0-----:R-:W3:Y:S04]  /*17430*/  LDL.LU R4, [R1+0x70] ;  /* 0x0000700001047983 */ /* 0x001ee80000300800 */
[----:B------:R-:W3:Y:S04]  /*17440*/  LDL.LU R5, [R1+0x74] ;  /* 0x0000740001057983 */ /* 0x000ee80000300800 */
[----:B------:R-:W3:Y:S04]  /*17450*/  LDL.LU R6, [R1+0x78] ;  /* 0x0000780001067983 */ /* 0x000ee80000300800 */
[----:B------:R-:W2:Y:S01]  /*17460*/  LDSM.16.M88.4 R8, [R25+0x3000] ;  /* 0x003000001908783b */ /* 0x000ea20000000200 */
[----:B----4-:R-:W-:Y:S01]  /*17470*/  IMAD.MOV.U32 R7, RZ, RZ, R24 ;  /* 0x000000ffff077224 */ /* 0x010fe200078e0018 */
[----:B--2---:R-:W-:-:S15]  /*17480*/  HMMA.16816.F32.BF16 R12, R16, R8, R12 ;  /* 0x00000008100c723c */ /* 0x004fde000004180c */
[----:B------:R-:W-:-:S09]  /*17490*/  NOP ;  /* 0x0000000000007918 */ /* 0x000fd20000000000 */
[----:B------:R-:W-:Y:S02]  /*174a0*/  IMAD.MOV.U32 R21, RZ, RZ, R14 ;  /* 0x000000ffff157224 */ /* 0x000fe400078e000e */
[----:B------:R-:W-:Y:S02]  /*174b0*/  IMAD.MOV.U32 R20, RZ, RZ, R15 ;  /* 0x000000ffff147224 */ /* 0x000fe400078e000f */
[----:B------:R-:W-:Y:S01]  /*174c0*/  IMAD.MOV.U32 R24, RZ, RZ, R12 ;  /* 0x000000ffff187224 */ /* 0x000fe200078e000c */
[----:B---3--:R-:W-:Y:S04]  /*174d0*/  STL.64 [R1+0xfa8], R6 ;  /* 0x000fa80601007387 */ /* 0x008fe80000100a00 */
[----:B------:R0:W-:Y:S04]  /*174e0*/  STL.64 [R1+0xfa0], R4 ;  /* 0x000fa00401007387 */ /* 0x0001e80000100a00 */
[----:B0-----:R-:W2:Y:S04]  /*174f0*/  LDL.LU.64 R4, [R1+0x5a0] ;  /* 0x0005a00001047983 */ /* 0x001ea80000300a00 */
[----:B------:R-:W2:Y:S04]  /*17500*/  LDL.LU.64 R6, [R1+0x5a8] ;  /* 0x0005a80001067983 */ /* 0x000ea80000300a00 */
[----:B------:R-:W-:Y:S04]  /*17510*/  STL.64 [R1+0x28], R10 ;  /* 0x0000280a01007387 */ /* 0x000fe80000100a00 */
[----:B------:R0:W-:Y:S04]  /*17520*/  STL [R1+0xa4], R13 ;  /* 0x0000a40d01007387 */ /* 0x0001e80000100800 */
[----:B------:R-:W2:Y:S04]  /*17530*/  LDL.LU.64 R14, [R1+0xfb8] ;  /* 0x000fb800010e7983 */ /* 0x000ea80000300a00 */
[----:B0-----:R-:W2:Y:S04]  /*17540*/  LDL.LU.64 R12, [R1+0xfb0] ;  /* 0x000fb000010c7983 */ /* 0x001ea80000300a00 */
[----:B------:R-:W-:Y:S04]  /*17550*/  STL [R1+0xf08], R20 ;  /* 0x000f081401007387 */ /* 0x000fe80000100800 */
[----:B------:R-:W-:Y:S01]  /*17560*/  STL [R1+0xf04], R21 ;  /* 0x000f041501007387 */ /* 0x000fe20000100800 */
[----:B--2---:R-:W-:Y:S03]  /*17570*/  HMMA.16816.F32.BF16 R8, R12, R8, R4 ;  /* 0x000000080c08723c */ /* 0x004fe60000041804 */
[----:B------:R-:W2:Y:S04]  /*17580*/  LDL.LU.64 R6, [R1+0xfa8] ;  /* 0x000fa80001067983 */ /* 0x000ea80000300a00 */
[----:B------:R-:W2:-:S15]  /*17590*/  LDL.LU.64 R4, [R1+0xfa0] ;  /* 0x000fa00001047983 */ /* 0x000e9e0000300a00 */
[----:B------:R-:W-:-:S01]  /*175a0*/  NOP ;  /* 0x0000000000007918 */ /* 0x000fc20000000000 */
[----:B------:R-:W-:Y:S01]  /*175b0*/  STL [R1+0x90], R8 ;  /* 0x0000900801007387 */ /* 0x000fe20000100800 */
[----:B------:R-:W-:-:S03]  /*175c0*/  IMAD.MOV.U32 R0, RZ, RZ, R9 ;  /* 0x000000ffff007224 */ /* 0x000fc600078e0009 */
        /* <DEDUP_REMOVED lines=8> */
[----:B------:R-:W3:Y:S04]  /*17650*/  LDL.LU R15, [R1+0x6c] ;  /* 0x00006c00010f7983 */ /* 0x000ee80000300800 */
        /* <DEDUP_REMOVED lines=17> */
[----:B------:R-:W1:Y:S04]  /*17770*/  LDSM.16.M88.4 R8, [R25+0x3400] ;  /* 0x003400001908783b */ /* 0x000e680000000200 */
[----:B0-----:R-:W3:Y:S04]  /*17780*/  LDL.LU R4, [R1+0xc0] ;  /* 0x0000c00001047983 */ /* 0x001ee80000300800 */
[----:B------:R-:W3:Y:S01]  /*17790*/  LDL.LU R5, [R1+0xc4] ;  /* 0x0000c40001057983 */ /* 0x000ee20000300800 */
[----:B------:R-:W-:-:S02]  /*177a0*/  IMAD.MOV.U32 R6, RZ, RZ, R27 ;  /* 0x000000ffff067224 */ /* 0x000fc400078e001b */
[----:B------:R-:W-:-:S05]  /*177b0*/  IMAD.MOV.U32 R7, RZ, RZ, R26 ;  /* 0x000000ffff077224 */ /* 0x000fca00078e001a */
[----:B------:R-:W-:Y:S01]  /*177c0*/  STL.64 [R1+0xf68], R6 ;  /* 0x000f680601007387 */ /* 0x000fe20000100a00 */
[----:B-1----:R-:W-:Y:S02]  /*177d0*/  IMAD.MOV.U32 R26, RZ, RZ, R10 ;  /* 0x000000ffff1a7224 */ /* 0x002fe400078e000a */
[----:B------:R-:W-:Y:S01]  /*177e0*/  IMAD.MOV.U32 R27, RZ, RZ, R11 ;  /* 0x000000ffff1b7224 */ /* 0x000fe200078e000b */
[----:B--2---:R-:W-:-:S15]  /*177f0*/  HMMA.16816.F32.BF16 R12, R16, R8, R12 ;  /* 0x00000008100c723c */ /* 0x004fde000004180c */
[----:B------:R-:W-:-:S09]  /*17800*/  NOP ;  /* 0x0000000000007918 */ /* 0x000fd20000000000 */
[----:B------:R-:W-:Y:S02]  /*17810*/  IMAD.MOV.U32 R23, RZ, RZ, R14 ;  /* 0x000000ffff177224 */ /* 0x000fe400078e000e */
[----:B------:R-:W-:Y:S02]  /*17820*/  IMAD.MOV.U32 R22, RZ, RZ, R15 ;  /* 0x000000ffff167224 */ /* 0x000fe400078e000f */
[----:B------:R-:W-:Y:S02]  /*17830*/  IMAD.MOV.U32 R20, RZ, RZ, R12 ;  /* 0x000000ffff147224 */ /* 0x000fe400078e000c */
[----:B------:R-:W-:Y:S01]  /*17840*/  IMAD.MOV.U32 R21, RZ, RZ, R13 ;  /* 0x000000ffff157224 */ /* 0x000fe200078e000d */
[----:B---3--:R0:W-:Y:S04]  /*17850*/  STL.64 [R1+0xf60], R4 ;  /* 0x000f600401007387 */ /* 0x0081e80000100a00 */
[----:B0-----:R-:W2:Y:S04]  /*17860*/  LDL.LU.64 R4, [R1+0x5d0] ;  /* 0x0005d00001047983 */ /* 0x001ea80000300a00 */
[----:B------:R-:W2:Y:S04]  /*17870*/  LDL.LU.64 R6, [R1+0x5d8] ;  /* 0x0005d80001067983 */ /* 0x000ea80000300a00 */
[----:B------:R0:W-:Y:S04]  /*17880*/  STL.64 [R1+0xf28], R26 ;  /* 0x000f281a01007387 */ /* 0x0001e80000100a00 */
[----:B------:R-:W-:Y:S04]  /*17890*/  STL.64 [R1+0xf20], R24 ;  /* 0x000f201801007387 */ /* 0x000fe80000100a00 */
[----:B0-----:R-:W3:Y:S04]  /*178a0*/  LDL.LU R26, [R1+0x38] ;  /* 0x00003800011a7983 */ /* 0x001ee80000300800 */
[----:B------:R-:W3:Y:S04]  /*178b0*/  LDL.LU R27, [R1+0x3c] ;  /* 0x00003c00011b7983 */ /* 0x000ee80000300800 */
[----:B------:R-:W2:Y:S04]  /*178c0*/  LDL.LU.64 R14, [R1+0xf78] ;  /* 0x000f7800010e7983 */ /* 0x000ea80000300a00 */
[----:B------:R-:W2:Y:S04]  /*178d0*/  LDL.LU.64 R12, [R1+0xf70] ;  /* 0x000f7000010c7983 */ /* 0x000ea80000300a00 */
[----:B------:R-:W-:Y:S04]  /*178e0*/  STL.64 [R1+0xf38], R18 ;  /* 0x000f381201007387 */ /* 0x000fe80000100a00 */
[----:B------:R-:W-:Y:S04]  /*178f0*/  STL.64 [R1+0xf30], R16 ;  /* 0x000f301001007387 */ /* 0x000fe80000100a00 */
[----:B------:R-:W-:Y:S04]  /*17900*/  STL.64 [R1+0xf18], R22 ;  /* 0x000f181601007387 */ /* 0x000fe80000100a00 */
[----:B------:R0:W-:Y:S04]  /*17910*/  STL.64 [R1+0xf10], R20 ;  /* 0x000f101401007387 */ /* 0x0001e80000100a00 */
[----:B0-----:R-:W4:Y:S04]  /*17920*/  LDL.LU.64 R20, [R1+0x600] ;  /* 0x0006000001147983 */ /* 0x001f280000300a00 */
[----:B------:R-:W4:Y:S01]  /*17930*/  LDL.LU.64 R22, [R1+0x608] ;  /* 0x0006080001167983 */ /* 0x000f220000300a00 */
[----:B--2---:R-:W-:Y:S03]  /*17940*/  HMMA.16816.F32.BF16 R8, R12, R8, R4 ;  /* 0x000000080c08723c */ /* 0x004fe60000041804 */
[----:B------:R-:W3:Y:S04]  /*17950*/  LDL.LU.64 R6, [R1+0xf68] ;  /* 0x000f680001067983 */ /* 0x000ee80000300a00 */
[----:B------:R-:W3:-:S15]  /*17960*/  LDL.LU.64 R4, [R1+0xf60] ;  /* 0x000f600001047983 */ /* 0x000ede0000300a00 */
[----:B------:R-:W-:-:S01]  /*17970*/  NOP ;  /* 0x0000000000007918 */ /* 0x000fc20000000000 */
[----:B------:R-:W-:Y:S04]  /*17980*/  STL.64 [R1+0x70], R8 ;  /* 0x0000700801007387 */ /* 0x000fe80000100a00 */
[----:B------:R0:W-:Y:S04]  /*17990*/  STL.64 [R1+0x78], R10 ;  /* 0x0000780a01007387 */ /* 0x0001e80000100a00 */
[----:B0-----:R-:W3:Y:S04]  /*179a0*/  LDL.LU.64 R10, [R1+0xf58] ;  /* 0x000f5800010a7983 */ /* 0x001ee80000300a00 */
[----:B------:R-:W3:Y:S02]  /*179b0*/  LDL.LU.64 R8, [R1+0xf50] ;  /* 0x000f500001087983 */ /* 0x000ee40000300a00 */
[----:B---3--:R-:W-:-:S15]  /*179c0*/  HMMA.16816.F32.BF16 R4, R8, R26, R4 ;  /* 0x0000001a0804723c */ /* 0x008fde0000041804 */
[----:B------:R-:W-:-:S08]  /*179d0*/  NOP ;  /* 0x0000000000007918 */ /* 0x000fd00000000000 */
[----:B------:R-:W-:Y:S04]  /*179e0*/  STL.64 [R1+0x670], R4 ;  /* 0x0006700401007387 */ /* 0x000fe80000100a00 */
[----:B------:R0:W-:Y:S04]  /*179f0*/  STL.64 [R1+0x678], R6 ;  /* 0x0006780601007387 */ /* 0x0001e80000100a00 */
[----:B0-----:R-:W2:Y:S04]  /*17a00*/  LDL.LU.64 R6, [R1+0xf48] ;  /* 0x000f480001067983 */ /* 0x001ea80000300a00 */
[----:B------:R-:W2:Y:S01]  /*17a10*/  LDL.LU.64 R4, [R1+0xf40] ;  /* 0x000f400001047983 */ /* 0x000ea20000300a00 */
[----:B------:R-:W-:-:S02]  /*17a20*/  IMAD.MOV.U32 R16, RZ, RZ, R29 ;  /* 0x000000ffff107224 */ /* 0x000fc400078e001d */
[----:B------:R-:W-:Y:S02]  /*17a30*/  IMAD.MOV.U32 R17, RZ, RZ, R28 ;  /* 0x000000ffff117224 */ /* 0x000fe400078e001c */
[----:B------:R-:W-:Y:S02]  /*17a40*/  IMAD.MOV.U32 R18, RZ, RZ, R3 ;  /* 0x000000ffff127224 */ /* 0x000fe400078e0003 */
[----:B------:R-:W-:Y:S01]  /*17a50*/  IMAD.MOV.U32 R19, RZ, RZ, R2 ;  /* 0x000000ffff137224 */ /* 0x000fe200078e0002 */
[----:B------:R-:W-:Y:S04]  /*17a60*/  STL [R1+0xee8], R10 ;  /* 0x000ee80a01007387 */ /* 0x000fe80000100800 */
[----:B------:R-:W-:Y:S02]  /*17a70*/  STL [R1+0xee4], R11 ;  /* 0x000ee40b01007387 */ /* 0x000fe40000100800 */
[----:B--2---:R-:W-:Y:S02]  /*17a80*/  HMMA.16816.F32.BF16 R24, R4, R26, R16 ;  /* 0x0000001a0418723c */ /* 0x004fe40000041810 */
[----:B------:R-:W4:Y:S04]  /*17a90*/  LDL.LU.64 R18, [R1+0xf38] ;  /* 0x000f380001127983 */ /* 0x000f280000300a00 */
[----:B------:R-:W4:-:S15]  /*17aa0*/  LDL.LU.64 R16, [R1+0xf30] ;  /* 0x000f300001107983 */ /* 0x000f1e0000300a00 */
[----:B------:R-:W-:-:S02]  /*17ab0*/  NOP ;  /* 0x0000000000007918 */ /* 0x000fc40000000000 */
[----:B------:R-:W-:Y:S04]  /*17ac0*/  STL.64 [R1+0x650], R24 ;  /* 0x0006501801007387 */ /* 0x000fe80000100a00 */
[----:B------:R0:W-:Y:S04]  /*17ad0*/  STL.64 [R1+0x658], R26 ;  /* 0x0006581a01007387 */ /* 0x0001e80000100a00 */
[----:B0-----:R-:W2:Y:S04]  /*17ae0*/  LDL.LU.64 R26, [R1+0xf28] ;  /* 0x000f2800011a7983 */ /* 0x001ea80000300a00 */
[----:B------:R-:W3:Y:S04]  /*17af0*/  LDL.LU.64 R24, [R1+0xf20] ;  /* 0x000f200001187983 */ /* 0x000ee80000300a00 */
[----:B------:R-:W-:Y:S04]  /*17b00*/  STL.64 [R1+0xe78], R6 ;  /* 0x000e780601007387 */ /* 0x000fe80000100a00 */
[----:B------:R-:W-:Y:S04]  /*17b10*/  STL.64 [R1+0xe70], R4 ;  /* 0x000e700401007387 */ /* 0x000fe80000100a00 */
[----:B---3--:R-:W4:Y:S02]  /*17b20*/  LDSM.16.M88.4 R4, [R25+0x3800] ;  /* 0x003800001904783b */ /* 0x008f240000000200 */
[----:B----4-:R-:W-:-:S15]  /*17b30*/  HMMA.16816.F32.BF16 R20, R16, R4, R20 ;  /* 0x000000041014723c */ /* 0x010fde0000041814 */
[----:B------:R-:W-:-:S09]  /*17b40*/  NOP ;  /* 0x0000000000007918 */ /* 0x000fd20000000000 */
[----:B------:R-:W-:Y:S02]  /*17b50*/  IMAD.MOV.U32 R10, RZ, RZ, R20 ;  /* 0x000000ffff0a7224 */ /* 0x000fe400078e0014 */
[----:B------:R-:W-:Y:S01]  /*17b60*/  IMAD.MOV.U32 R11, RZ, RZ, R21 ;  /* 0x000000ffff0b7224 */ /* 0x000fe200078e0015 */
[----:B------:R0:W-:Y:S01]  /*17b70*/  STL [R1+0x68], R22 ;  /* 0x0000681601007387 */ /* 0x0001e20000100800 */
[----:B------:R-:W-:-:S03]  /*17b80*/  IMAD.MOV.U32 R0, RZ, RZ, R23 ;  /* 0x000000ffff007224 */ /* 0x000fc600078e0017 */
[----:B0-----:R-:W3:Y:S04]  /*17b90*/  LDL.LU.64 R22, [R1+0xf18] ;  /* 0x000f180001167983 */ /* 0x001ee80000300a00 */
[----:B------:R-:W4:Y:S04]  /*17ba0*/  LDL.LU.64 R20, [R1+0xf10] ;  /* 0x000f100001147983 */ /* 0x000f280000300a00 */
[----:B------:R-:W-:Y:S04]  /*17bb0*/  STL.64 [R1+0xef8], R10 ;  /* 0x000ef80a01007387 */ /* 0x000fe80000100a00 */
[----:B------:R0:W-:Y:S04]  /*17bc0*/  STL.64 [R1+0xef0], R8 ;  /* 0x000ef00801007387 */ /* 0x0001e80000100a00 */
[----:B0-----:R-:W2:Y:S04]  /*17bd0*/  LDL.LU.64 R8, [R1+0x590] ;  /* 0x0005900001087983 */ /* 0x001ea80000300a00 */
[----:B------:R-:W2:Y:S04]  /*17be0*/  LDL.LU.64 R10, [R1+0x598] ;  /* 0x00059800010a7983 */ /* 0x000ea80000300a00 */
[----:B------:R3:W-:Y:S02]  /*17bf0*/  STL.64 [R1+0xe98], R6 ;  /* 0x000e980601007387 */ /* 0x0007e40000100a00 */
[----:B---3--:R-:W-:-:S02]  /*17c00*/  IMAD.MOV.U32 R6, RZ, RZ, R23 ;  /* 0x000000ffff067224 */ /* 0x008fc400078e0017 */
[----:B------:R-:W-:Y:S01]  /*17c10*/  IMAD.MOV.U32 R7, RZ, RZ, R22 ;  /* 0x000000ffff077224 */ /* 0x000fe200078e0016 */
[----:B--2---:R-:W-:Y:S07]  /*17c20*/  HMMA.16816.F32.BF16 R8, R12, R4, R8 ;  /* 0x000000040c08723c */ /* 0x004fee0000041808 */
[----:B----4-:R-:W-:Y:S02]  /*17c30*/  IMAD.MOV.U32 R4, RZ, RZ, R20 ;  /* 0x000000ffff047224 */ /* 0x010fe400078e0014 */
[----:B------:R-:W2:Y:S01]  /*17c40*/  LDL.LU R20, [R1+0xf08] ;  /* 0x000f080001147983 */ /* 0x000ea20000300800 */
[----:B------:R-:W-:-:S03]  /*17c50*/  IMAD.MOV.U32 R5, RZ, RZ, R21 ;  /* 0x000000ffff057224 */ /* 0x000fc600078e0015 */
[----:B------:R-:W3:Y:S11]  /*17c60*/  LDL.LU R21, [R1+0xf04] ;  /* 0x000f040001157983 */ /* 0x000ef60000300800 */
[----:B------:R-:W-:-:S02]  /*17c70*/  IMAD.MOV.U32 R2, RZ, RZ, R8 ;  /* 0x000000ffff027224 */ /* 0x000fc400078e0008 */
[----:B------:R-:W-:Y:S02]  /*17c80*/  IMAD.MOV.U32 R3, RZ, RZ, R9 ;  /* 0x000000ffff037224 */ /* 0x000fe400078e0009 */
[----:B------:R-:W-:Y:S01]  /*17c90*/  IMAD.MOV.U32 R29, RZ, RZ, R10 ;  /* 0x000000ffff1d7224 */ /* 0x000fe200078e000a */
[----:B------:R-:W4:Y:S01]  /*17ca0*/  LDL.LU.64 R8, [R1+0x5f0] ;  /* 0x0005f00001087983 */ /* 0x000f220000300a00 */
[----:B------:R-:W-:-:S03]  /*17cb0*/  IMAD.MOV.U32 R28, RZ, RZ, R11 ;  /* 0x000000ffff1c7224 */ /* 0x000fc600078e000b */
[----:B------:R-:W4:Y:S04]  /*17cc0*/  LDL.LU.64 R10, [R1+0x5f8] ;  /* 0x0005f800010a7983 */ /* 0x000f280000300a00 */
[----:B------:R-:W-:Y:S04]  /*17cd0*/  STL.64 [R1+0xea8], R6 ;  /* 0x000ea80601007387 */ /* 0x000fe80000100a00 */
[----:B------:R0:W-:Y:S02]  /*17ce0*/  STL.64 [R1+0xea0], R4 ;  /* 0x000ea00401007387 */ /* 0x0001e40000100a00 */
[----:B0-----:R-:W-:-:S02]  /*17cf0*/  IMAD.MOV.U32 R4, RZ, RZ, R24 ;  /* 0x000000ffff047224 */ /* 0x001fc400078e0018 */
[----:B------:R-:W4:Y:S04]  /*17d00*/  LDL.LU R24, [R1+0xf00] ;  /* 0x000f000001187983 */ /* 0x000f280000300800 */
[----:B------:R-:W4:Y:S01]  /*17d10*/  LDL.LU R5, [R1+0xa4] ;  /* 0x0000a40001057983 */ /* 0x000f220000300800 */
[----:B--2---:R-:W-:Y:S02]  /*17d20*/  IMAD.MOV.U32 R7, RZ, RZ, R20 ;  /* 0x000000ffff077224 */ /* 0x004fe400078e0014 */
[----:B---3--:R-:W-:Y:S02]  /*17d30*/  IMAD.MOV.U32 R6, RZ, RZ, R21 ;  /* 0x000000ffff067224 */ /* 0x008fe400078e0015 */
[----:B------:R-:W0:Y:S04]  /*17d40*/  LDSM.16.M88.4 R20, [R25+0x3c00] ;  /* 0x003c00001914783b */ /* 0x000e280000000200 */
[----:B------:R1:W-:Y:S04]  /*17d50*/  STL.64 [R1+0xeb8], R6 ;  /* 0x000eb80601007387 */ /* 0x0003e80000100a00 */
[----:B----4-:R-:W-:Y:S04]  /*17d60*/  STL.64 [R1+0xeb0], R4 ;  /* 0x000eb00401007387 */ /* 0x010fe80000100a00 */
[----:B-1----:R-:W2:Y:S01]  /*17d70*/  LDL.LU.64 R6, [R1+0x48] ;  /* 0x0000480001067983 */ /* 0x002ea20000300a00 */
[-C--:B0-----:R-:W-:Y:S03]  /*17d80*/  HMMA.16816.F32.BF16 R16, R16, R20.reuse, R8 ;  /* 0x000000141010723c */ /* 0x081fe60000041808 */
[----:B--2---:R0:W-:Y:S04]  /*17d90*/  STL.64 [R1+0xec8], R6 ;  /* 0x000ec80601007387 */ /* 0x0041e80000100a00 */
[----:B0-----:R-:W2:Y:S04]  /*17da0*/  LDL.LU.64 R6, [R1+0x58] ;  /* 0x0000580001067983 */ /* 0x001ea80000300a00 */
[----:B------:R0:W-:Y:S04]  /*17db0*/  STL [R1+0xe08], R24 ;  /* 0x000e081801007387 */ /* 0x0001e80000100800 */
[----:B------:R1:W-:Y:S04]  /*17dc0*/  STL.64 [R1+0xec0], R26 ;  /* 0x000ec01a01007387 */ /* 0x0003e80000100a00 */
[----:B0-----:R-:W3:Y:S04]  /*17dd0*/  LDL.LU R24, [R1+0xe0] ;  /* 0x0000e00001187983 */ /* 0x001ee80000300800 */
[----:B------:R-:W3:Y:S04]  /*17de0*/  LDL.LU R25, [R1+0xe4] ;  /* 0x0000e40001197983 */ /* 0x000ee80000300800 */
[----:B-1----:R-:W4:Y:S04]  /*17df0*/  LDL.LU R26, [R1+0xe8] ;  /* 0x0000e800011a7983 */ /* 0x002f280000300800 */
[----:B------:R-:W4:Y:S04]  /*17e00*/  LDL.LU R27, [R1+0xec] ;  /* 0x0000ec00011b7983 */ /* 0x000f280000300800 */
[----:B----4-:R-:W-:Y:S04]  /*17e10*/  STL.64 [R1+0xed8], R26 ;  /* 0x000ed81a01007387 */ /* 0x010fe80000100a00 */
[----:B---3--:R0:W-:Y:S04]  /*17e20*/  STL.64 [R1+0xed0], R24 ;  /* 0x000ed01801007387 */ /* 0x0081e80000100a00 */
[----:B0-----:R-:W2:Y:S04]  /*17e30*/  LDL.LU R24, [R1+0x100] ;  /* 0x0001000001187983 */ /* 0x001ea80000300800 */
[----:B------:R-:W2:Y:S04]  /*17e40*/  LDL.LU R25, [R1+0x104] ;  /* 0x0001040001197983 */ /* 0x000ea80000300800 */
[----:B------:R-:W2:Y:S04]  /*17e50*/  LDL.LU R26, [R1+0x108] ;  /* 0x00010800011a7983 */ /* 0x000ea80000300800 */
[----:B------:R-:W2:Y:S04]  /*17e60*/  LDL.LU R27, [R1+0x10c] ;  /* 0x00010c00011b7983 */ /* 0x000ea80000300800 */
[----:B------:R-:W3:Y:S04]  /*17e70*/  LDL.LU.64 R10, [R1+0xef8] ;  /* 0x000ef800010a7983 */ /* 0x000ee80000300a00 */
[----:B------:R-:W2:Y:S04]  /*17e80*/  LDL.LU.64 R8, [R1+0xef0] ;  /* 0x000ef00001087983 */ /* 0x000ea80000300a00 */
[----:B------:R-:W-:Y:S04]  /*17e90*/  STL.64 [R1+0xe88], R18 ;  /* 0x000e881201007387 */ /* 0x000fe80000100a00 */
[----:B------:R0:W-:Y:S04]  /*17ea0*/  STL.64 [R1+0xe80], R16 ;  /* 0x000e801001007387 */ /* 0x0001e80000100a00 */
[----:B0-----:R-:W4:Y:S04]  /*17eb0*/  LDL.LU.64 R16, [R1+0x5c0] ;  /* 0x0005c00001107983 */ /* 0x001f280000300a00 */
[----:B------:R-:W4:Y:S02]  /*17ec0*/  LDL.LU.64 R18, [R1+0x5c8] ;  /* 0x0005c80001127983 */ /* 0x000f240000300a00 */
[----:B----4-:R-:W-:Y:S01]  /*17ed0*/  HMMA.16816.F32.BF16 R12, R12, R20, R16 ;  /* 0x000000140c0c723c */ /* 0x010fe20000041810 */
[----:B------:R-:W0:Y:S06]  /*17ee0*/  LDC R20, c[0x0][0x238] ;  /* 0x00008e00ff147b82 */ /* 0x000e2c0000000800 */
[----:B---3--:R-:W-:-:S02]  /*17ef0*/  IMAD.MOV.U32 R16, RZ, RZ, R10 ;  /* 0x000000ffff107224 */ /* 0x008fc400078e000a */
[----:B------:R-:W-:-:S14]  /*17f00*/  IMAD.MOV.U32 R17, RZ, RZ, R11 ;  /* 0x000000ffff117224 */ /* 0x000fdc00078e000b */
[----:B------:R-:W-:Y:S04]  /*17f10*/  STL.64 [R1+0xe18], R14 ;  /* 0x000e180e01007387 */ /* 0x000fe80000100a00 */
[----:B------:R1:W-:Y:S04]  /*17f20*/  STL.64 [R1+0xe10], R12 ;  /* 0x000e100c01007387 */ /* 0x0003e80000100a00 */
[----:B-1----:R-:W3:Y:S04]  /*17f30*/  LDL.LU R12, [R1+0x70] ;  /* 0x00007000010c7983 */ /* 0x002ee80000300800 */
[----:B------:R-:W3:Y:S04]  /*17f40*/  LDL.LU R13, [R1+0x74] ;  /* 0x00007400010d7983 */ /* 0x000ee80000300800 */
[----:B------:R-:W4:Y:S04]  /*17f50*/  LDL.LU R14, [R1+0x78] ;  /* 0x00007800010e7983 */ /* 0x000f280000300800 */
[----:B------:R-:W4:Y:S04]  /*17f60*/  LDL.LU R15, [R1+0x7c] ;  /* 0x00007c00010f7983 */ /* 0x000f280000300800 */
[----:B------:R-:W2:Y:S04]  /*17f70*/  LDL.LU R10, [R1+0xee8] ;  /* 0x000ee800010a7983 */ /* 0x000ea80000300800 */
[----:B------:R-:W2:Y:S01]  /*17f80*/  LDL.LU R11, [R1+0xee4] ;  /* 0x000ee400010b7983 */ /* 0x000ea20000300800 */
[----:B------:R-:W-:-:S03]  /*17f90*/  IMAD.MOV.U32 R19, RZ, RZ, R0 ;  /* 0x000000ffff137224 */ /* 0x000fc600078e0000 */
[----:B------:R-:W3:Y:S04]  /*17fa0*/  LDL.LU R18, [R1+0x68] ;  /* 0x0000680001127983 */ /* 0x000ee80000300800 */
[----:B------:R-:W3:Y:S01]  /*17fb0*/  LDL.LU R0, [R1+0xee0] ;  /* 0x000ee00001007983 */ /* 0x000ee20000300800 */
[----:B--2---:R-:W-:Y:S03]  /*17fc0*/  HMMA.16816.F32.BF16 R24, R8, R6, R24 ;  /* 0x000000060818723c */ /* 0x004fe60000041818 */
[----:B----4-:R1:W-:Y:S04]  /*17fd0*/  STL.64 [R1+0xe28], R14 ;  /* 0x000e280e01007387 */ /* 0x0103e80000100a00 */
[----:B---3--:R2:W-:Y:S04]  /*17fe0*/  STL.64 [R1+0xe20], R12 ;  /* 0x000e200c01007387 */ /* 0x0085e80000100a00 */
[----:B-1----:R-:W3:Y:S04]  /*17ff0*/  LDL.LU R14, [R1+0x28] ;  /* 0x00002800010e7983 */ /* 0x002ee80000300800 */
[----:B------:R-:W3:Y:S01]  /*18000*/  LDL.LU R15, [R1+0x2c] ;  /* 0x00002c00010f7983 */ /* 0x000ee20000300800 */
[----:B--2---:R-:W-:-:S02]  /*18010*/  IMAD.MOV.U32 R13, RZ, RZ, R6 ;  /* 0x000000ffff0d7224 */ /* 0x004fc400078e0006 */
[----:B------:R-:W-:-:S05]  /*18020*/  IMAD.MOV.U32 R12, RZ, RZ, R7 ;  /* 0x000000ffff0c7224 */ /* 0x000fca00078e0007 */
[----:B------:R-:W-:Y:S04]  /*18030*/  STL.64 [R1+0x640], R24 ;  /* 0x0006401801007387 */ /* 0x000fe80000100a00 */
[----:B------:R1:W-:Y:S04]  /*18040*/  STL.64 [R1+0x648], R26 ;  /* 0x0006481a01007387 */ /* 0x0003e80000100a00 */
[----:B-1----:R-:W2:Y:S04]  /*18050*/  LDL.LU.64 R26, [R1+0xed8] ;  /* 0x000ed800011a7983 */ /* 0x002ea80000300a00 */
[----:B------:R-:W2:Y:S04]  /*18060*/  LDL.LU.64 R24, [R1+0xed0] ;  /* 0x000ed00001187983 */ /* 0x000ea80000300a00 */
[----:B------:R-:W2:Y:S02]  /*18070*/  LDL.LU.64 R6, [R1+0xec8] ;  /* 0x000ec80001067983 */ /* 0x000ea40000300a00 */
[----:B--2---:R-:W-:Y:S06]  /*18080*/  HMMA.16816.F32.BF16 R24, R8, R6, R24 ;  /* 0x000000060818723c */ /* 0x004fec0000041818 */
[----:B------:R-:W-:-:S15]  /*18090*/  IMAD.MOV.U32 R21, RZ, RZ, R7 ;  /* 0x000000ffff157224 */ /* 0x000fde00078e0007 */
[----:B------:R-:W-:-:S02]  /*180a0*/  NOP ;  /* 0x0000000000007918 */ /* 0x000fc40000000000 */
[----:B------:R1:W-:Y:S04]  /*180b0*/  STL.64 [R1+0x630], R24 ;  /* 0x0006301801007387 */ /* 0x0003e80000100a00 */
[----:B------:R2:W-:Y:S01]  /*180c0*/  STL.64 [R1+0x638], R26 ;  /* 0x0006381a01007387 */ /* 0x0005e20000100a00 */
[----:B-1----:R-:W-:-:S03]  /*180d0*/  IMAD.MOV.U32 R24, RZ, RZ, R6 ;  /* 0x000000ffff187224 */ /* 0x002fc600078e0006 */
[----:B--2---:R-:W2:Y:S04]  /*180e0*/  LDL.LU.64 R26, [R1+0xec0] ;  /* 0x000ec000011a7983 */ /* 0x004ea80000300a00 */
[----:B------:R-:W3:Y:S04]  /*180f0*/  LDL.LU.64 R6, [R1+0xeb8] ;  /* 0x000eb80001067983 */ /* 0x000ee80000300a00 */
[----:B------:R-:W3:Y:S02]  /*18100*/  LDL.LU.64 R4, [R1+0xeb0] ;  /* 0x000eb00001047983 */ /* 0x000ee40000300a00 */
[----:B---3--:R-:W-:-:S15]  /*18110*/  HMMA.16816.F32.BF16 R4, R8, R14, R4 ;  /* 0x0000000e0804723c */ /* 0x008fde0000041804 */
[----:B------:R-:W-:-:S08]  /*18120*/  NOP ;  /* 0x0000000000007918 */ /* 0x000fd00000000000 */
[----:B------:R-:W-:Y:S04]  /*18130*/  STL.64 [R1+0x620], R4 ;  /* 0x0006200401007387 */ /* 0x000fe80000100a00 */
[----:B------:R1:W-:Y:S04]  /*18140*/  STL.64 [R1+0x628], R6 ;  /* 0x0006280601007387 */ /* 0x0003e80000100a00 */
[----:B-1----:R-:W2:Y:S04]  /*18150*/  LDL.LU.64 R6, [R1+0xea8] ;  /* 0x000ea80001067983 */ /* 0x002ea80000300a00 */
[----:B------:R-:W2:Y:S04]  /*18160*/  LDL.LU.64 R4, [R1+0xea0] ;  /* 0x000ea00001047983 */ /* 0x000ea80000300a00 */
[----:B------:R1:W-:Y:S01]  /*18170*/  STL.64 [R1+0xe38], R14 ;  /* 0x000e380e01007387 */ /* 0x0003e20000100a00 */
[----:B------:R-:W-:-:S02]  /*18180*/  IMAD.MOV.U32 R25, RZ, RZ, R0 ;  /* 0x000000ffff197224 */ /* 0x000fc400078e0000 */
[----:B-1----:R-:W-:Y:S02]  /*18190*/  IMAD.MOV.U32 R14, RZ, RZ, R24 ;  /* 0x000000ffff0e7224 */ /* 0x002fe400078e0018 */
[----:B------:R-:W-:-:S05]  /*181a0*/  IMAD.MOV.U32 R15, RZ, RZ, R21 ;  /* 0x000000ffff0f7224 */ /* 0x000fca00078e0015 */
[----:B------:R-:W-:Y:S01]  /*181b0*/  STL.64 [R1+0xe50], R14 ;  /* 0x000e500e01007387 */ /* 0x000fe20000100a00 */
[----:B--2---:R-:W-:-:S15]  /*181c0*/  HMMA.16816.F32.BF16 R4, R8, R26, R4 ;  /* 0x0000001a0804723c */ /* 0x004fde0000041804 */
[----:B------:R-:W-:-:S08]  /*181d0*/  NOP ;  /* 0x0000000000007918 */ /* 0x000fd00000000000 */
[----:B------:R-:W-:Y:S04]  /*181e0*/  STL.64 [R1+0x610], R4 ;  /* 0x0006100401007387 */ /* 0x000fe80000100a00 */
[----:B------:R1:W-:Y:S04]  /*181f0*/  STL.64 [R1+0x618], R6 ;  /* 0x0006180601007387 */ /* 0x0003e80000100a00 */
[----:B-1----:R-:W2:Y:S04]  /*18200*/  LDL.LU.64 R6, [R1+0xe98] ;  /* 0x000e980001067983 */ /* 0x002ea80000300a00 */
[----:B------:R1:W-:Y:S04]  /*18210*/  STL.64 [R1+0xe30], R26 ;  /* 0x000e301a01007387 */ /* 0x0003e80000100a00 */
[----:B------:R-:W3:Y:S04]  /*18220*/  LDL.LU R24, [R1+0x90] ;  /* 0x0000900001187983 */ /* 0x000ee80000300800 */
[----:B------:R-:W4:Y:S04]  /*18230*/  LDL.LU R0, [R1+0xe94] ;  /* 0x000e940001007983 */ /* 0x000f280000300800 */
[----:B-1----:R-:W2:Y:S04]  /*18240*/  LDL.LU R26, [R1+0x98] ;  /* 0x00009800011a7983 */ /* 0x002ea80000300800 */
[----:B------:R-:W2:Y:S04]  /*18250*/  LDL.LU R27, [R1+0x9c] ;  /* 0x00009c00011b7983 */ /* 0x000ea80000300800 */
[----:B--2---:R4:W-:Y:S04]  /*18260*/  STL.64 [R1+0xe48], R26 ;  /* 0x000e481a01007387 */ /* 0x0049e80000100a00 */
[----:B---3--:R1:W-:Y:S01]  /*18270*/  STL.64 [R1+0xe40], R24 ;  /* 0x000e401801007387 */ /* 0x0083e20000100a00 */
[----:B----4-:R-:W-:-:S03]  /*18280*/  IMAD.MOV.U32 R26, RZ, RZ, R0 ;  /* 0x000000ffff1a7224 */ /* 0x010fc600078e0000 */
[----:B-1----:R-:W2:Y:S04]  /*18290*/  LDL.LU R24, [R1+0xd0] ;  /* 0x0000d00001187983 */ /* 0x002ea80000300800 */
[----:B------:R-:W2:Y:S04]  /*182a0*/  LDL.LU R25, [R1+0xd4] ;  /* 0x0000d40001197983 */ /* 0x000ea80000300800 */
[----:B------:R-:W3:Y:S04]  /*182b0*/  LDL.LU R0, [R1+0xe90] ;  /* 0x000e900001007983 */ /* 0x000ee80000300800 */
[----:B------:R-:W4:Y:S01]  /*182c0*/  LDL.LU R27, [R1+0xdc] ;  /* 0x0000dc00011b7983 */ /* 0x000f220000300800 */
[----:B------:R-:W-:Y:S01]  /*182d0*/  HMMA.16816.F32.BF16 R16, R8, R6, R16 ;  /* 0x000000060810723c */ /* 0x000fe20000041810 */
[----:B------:R-:W-:-:S05]  /*182e0*/  IMAD.MOV.U32 R15, RZ, RZ, R12 ;  /* 0x000000ffff0f7224 */ /* 0x000fca00078e000c */
[----:B------:R-:W-:Y:S01]  /*182f0*/  IMAD.MOV.U32 R12, RZ, RZ, R6 ;  /* 0x000000ffff0c7224 */ /* 0x000fe200078e0006 */
[----:B----4-:R-:W-:Y:S04]  /*18300*/  STL.64 [R1+0xe60], R26 ;  /* 0x000e601a01007387 */ /* 0x010fe80000100a00 */
[----:B--2---:R1:W-:Y:S04]  /*18310*/  STL.64 [R1+0xe58], R24 ;  /* 0x000e581801007387 */ /* 0x0043e80000100a00 */
[----:B-1----:R-:W2:Y:S04]  /*18320*/  LDL.LU R24, [R1+0xf0] ;  /* 0x0000f00001187983 */ /* 0x002ea80000300800 */
[----:B------:R-:W2:Y:S04]  /*18330*/  LDL.LU R25, [R1+0xf4] ;  /* 0x0000f40001197983 */ /* 0x000ea80000300800 */
[----:B------:R-:W2:Y:S04]  /*18340*/  LDL.LU R26, [R1+0xf8] ;  /* 0x0000f800011a7983 */ /* 0x000ea80000300800 */
[----:B------:R-:W-:Y:S04]  /*18350*/  STL.64 [R1+0x600], R16 ;  /* 0x0006001001007387 */ /* 0x000fe80000100a00 */
[----:B------:R1:W-:Y:S04]  /*18360*/  STL.64 [R1+0x608], R18 ;  /* 0x0006081201007387 */ /* 0x0003e80000100a00 */
[----:B-1----:R-:W4:Y:S04]  /*18370*/  LDL.LU.64 R18, [R1+0xe88] ;  /* 0x000e880001127983 */ /* 0x002f280000300a00 */
[----:B------:R-:W4:Y:S01]  /*18380*/  LDL.LU.64 R16, [R1+0xe80] ;  /* 0x000e800001107983 */ /* 0x000f220000300a00 */
[----:B---3--:R-:W-:-:S02]  /*18390*/  IMAD.MOV.U32 R27, RZ, RZ, R0 ;  /* 0x000000ffff1b7224 */ /* 0x008fc400078e0000 */
[----:B------:R-:W-:Y:S02]  /*183a0*/  IMAD.MOV.U32 R0, RZ, RZ, R7 ;  /* 0x000000ffff007224 */ /* 0x000fe400078e0007 */
[----:B------:R-:W2:Y:S04]  /*183b0*/  LDL.LU.64 R6, [R1+0xe78] ;  /* 0x000e780001067983 */ /* 0x000ea80000300a00 */
[----:B------:R-:W2:Y:S01]  /*183c0*/  LDL.LU.64 R4, [R1+0xe70] ;  /* 0x000e700001047983 */ /* 0x000ea20000300a00 */
[----:B------:R-:W-:Y:S01]  /*183d0*/  IMAD.MOV.U32 R14, RZ, RZ, R13 ;  /* 0x000000ffff0e7224 */ /* 0x000fe200078e000d */
[----:B----4-:R-:W-:Y:S07]  /*183e0*/  HMMA.16816.F32.BF16 R16, R8, R22, R16 ;  /* 0x000000160810723c */ /* 0x010fee0000041810 */
[----:B------:R-:W-:-:S02]  /*183f0*/  IMAD.MOV.U32 R8, RZ, RZ, R2 ;  /* 0x000000ffff087224 */ /* 0x000fc400078e0002 */
[----:B------:R-:W3:-:S14]  /*18400*/  LDL.LU R2, [R1+0xe6c] ;  /* 0x000e6c0001027983 */ /* 0x000edc0000300800 */
[----:B------:R-:W-:Y:S04]  /*18410*/  STL.64 [R1+0x5f0], R16 ;  /* 0x0005f01001007387 */ /* 0x000fe80000100a00 */
[----:B------:R1:W-:Y:S02]  /*18420*/  STL.64 [R1+0x5f8], R18 ;  /* 0x0005f81201007387 */ /* 0x0003e40000100a00 */
[----:B-1----:R-:W-:Y:S02]  /*18430*/  IMAD.MOV.U32 R18, RZ, RZ, R12 ;  /* 0x000000ffff127224 */ /* 0x002fe400078e000c */
[----:B--2---:R-:W-:Y:S01]  /*18440*/  HMMA.16816.F32.BF16 R12, R4, R14, R24 ;  /* 0x0000000e040c723c */ /* 0x004fe20000041818 */
[----:B------:R-:W-:Y:S02]  /*18450*/  IMAD.MOV.U32 R9, RZ, RZ, R3 ;  /* 0x000000ffff097224 */ /* 0x000fe400078e0003 */
[----:B------:R-:W3:Y:S04]  /*18460*/  LDL.LU R3, [R1+0xe68] ;  /* 0x000e680001037983 */ /* 0x000ee80000300800 */
[----:B------:R-:W2:Y:S04]  /*18470*/  LDL.LU.64 R26, [R1+0xe60] ;  /* 0x000e6000011a7983 */ /* 0x000ea80000300a00 */
[----:B------:R-:W2:-:S12]  /*18480*/  LDL.LU.64 R24, [R1+0xe58] ;  /* 0x000e580001187983 */ /* 0x000e980000300a00 */
[----:B------:R-:W-:Y:S04]  /*18490*/  STL.64 [R1+0x5b0], R12 ;  /* 0x0005b00c01007387 */ /* 0x000fe80000100a00 */
[----:B------:R1:W-:Y:S04]  /*184a0*/  STL.64 [R1+0x5b8], R14 ;  /* 0x0005b80e01007387 */ /* 0x0003e80000100a00 */
[----:B-1----:R-:W2:Y:S02]  /*184b0*/  LDL.LU.64 R14, [R1+0xe50] ;  /* 0x000e5000010e7983 */ /* 0x002ea40000300a00 */
[----:B--2---:R-:W-:Y:S02]  /*184c0*/  HMMA.16816.F32.BF16 R12, R4, R14, R24 ;  /* 0x0000000e040c723c */ /* 0x004fe40000041818 */
[----:B------:R-:W2:Y:S04]  /*184d0*/  LDL.LU.64 R26, [R1+0xe48] ;  /* 0x000e4800011a7983 */ /* 0x000ea80000300a00 */
[----:B------:R-:W2:-:S15]  /*184e0*/  LDL.LU.64 R24, [R1+0xe40] ;  /* 0x000e400001187983 */ /* 0x000e9e0000300a00 */
[----:B------:R-:W-:-:S02]  /*184f0*/  NOP ;  /* 0x0000000000007918 */ /* 0x000fc40000000000 */
[----:B------:R-:W-:Y:S04]  /*18500*/  STL.64 [R1+0x5e0], R12 ;  /* 0x0005e00c01007387 */ /* 0x000fe80000100a00 */
[----:B------:R1:W-:Y:S04]  /*18510*/  STL.64 [R1+0x5e8], R14 ;  /* 0x0005e80e01007387 */ /* 0x0003e80000100a00 */
[----:B-1----:R-:W2:Y:S02]  /*18520*/  LDL.LU.64 R14, [R1+0xe38] ;  /* 0x000e3800010e7983 */ /* 0x002ea40000300a00 */
[----:B--2---:R-:W-:Y:S02]  /*18530*/  HMMA.16816.F32.BF16 R12, R4, R14, R24 ;  /* 0x0000000e040c723c */ /* 0x004fe40000041818 */
[----:B------:R-:W2:-:S15]  /*18540*/  LDL.LU.64 R26, [R1+0xe30] ;  /* 0x000e3000011a7983 */ /* 0x000e9e0000300a00 */
[----:B------:R-:W-:-:S06]  /*18550*/  NOP ;  /* 0x0000000000007918 */ /* 0x000fcc0000000000 */
[----:B------:R-:W-:Y:S04]  /*18560*/  STL.64 [R1+0x5a0], R12 ;  /* 0x0005a00c01007387 */ /* 0x000fe80000100a00 */
[----:B------:R1:W-:Y:S04]  /*18570*/  STL.64 [R1+0x5a8], R14 ;  /* 0x0005a80e01007387 */ /* 0x0003e80000100a00 */
[----:B-1----:R-:W2:Y:S04]  /*18580*/  LDL.LU.64 R14, [R1+0xe28] ;  /* 0x000e2800010e7983 */ /* 0x002ea80000300a00 */
[----:B------:R-:W2:Y:S01]  /*18590*/  LDL.LU.64 R12, [R1+0xe20] ;  /* 0x000e2000010c7983 */ /* 0x000ea20000300a00 */
[----:B------:R-:W-:-:S02]  /*185a0*/  IMAD.MOV.U32 R10, RZ, RZ, R29 ;  /* 0x000000ffff0a7224 */ /* 0x000fc400078e001d */
[----:B------:R-:W-:Y:S02]  /*185b0*/  IMAD.MOV.U32 R11, RZ, RZ, R28 ;  /* 0x000000ffff0b7224 */ /* 0x000fe400078e001c */
[----:B------:R-:W-:-:S07]  /*185c0*/  IMAD.MOV.U32 R19, RZ, RZ, R0 ;  /* 0x000000ffff137224 */ /* 0x000fce00078e0000 */
[C---:B------:R-:W-:Y:S06]  /*185d0*/  HMMA.16816.F32.BF16 R16, R4.reuse, R18, R8 ;  /* 0x000000120410723c */ /* 0x040fec0000041808 */
[----:B--2---:R-:W-:Y:S01]  /*185e0*/  HMMA.16816.F32.BF16 R24, R4, R26, R12 ;  /* 0x0000001a0418723c */ /* 0x004fe2000004180c */
[----:B------:R-:W2:Y:S04]  /*185f0*/  LDL.LU.64 R14, [R1+0xe18] ;  /* 0x000e1800010e7983 */ /* 0x000ea80000300a00 */
[----:B------:R-:W2:-:S15]  /*18600*/  LDL.LU.64 R12, [R1+0xe10] ;  /* 0x000e1000010c7983 */ /* 0x000e9e0000300a00 */
[----:B------:R-:W-:-:S03]  /*18610*/  NOP ;  /* 0x0000000000007918 */ /* 0x000fc60000000000 */
[----:B------:R1:W-:Y:S04]  /*18620*/  STL.64 [R1+0x5d0], R24 ;  /* 0x0005d01801007387 */ /* 0x0003e80000100a00 */
[----:B------:R-:W-:Y:S04]  /*18630*/  STL.64 [R1+0x5d8], R26 ;  /* 0x0005d81a01007387 */ /* 0x000fe80000100a00 */
[----:B-1----:R-:W4:Y:S04]  /*18640*/  LDL.LU R24, [R1+0xe08] ;  /* 0x000e080001187983 */ /* 0x002f280000300800 */
[----:B------:R-:W3:Y:S04]  /*18650*/  LDL.LU R8, [R1+0x3a0] ;  /* 0x0003a00001087983 */ /* 0x000ee80000300800 */
[----:B------:R-:W3:Y:S04]  /*18660*/  LDL.LU R9, [R1+0x2f8] ;  /* 0x0002f80001097983 */ /* 0x000ee80000300800 */
[----:B------:R-:W-:Y:S04]  /*18670*/  STL.64 [R1+0x590], R16 ;  /* 0x0005901001007387 */ /* 0x000fe80000100a00 */
[----:B------:R-:W-:Y:S04]  /*18680*/  STL.64 [R1+0x598], R18 ;  /* 0x0005981201007387 */ /* 0x000fe80000100a00 */
[----:B---3--:R1:W-:Y:S04]  /*18690*/  STL.64 [R1+0xda8], R8 ;  /* 0x000da80801007387 */ /* 0x0083e80000100a00 */
[----:B-1----:R-:W3:Y:S04]  /*186a0*/  LDL.LU R8, [R1+0x33c] ;  /* 0x00033c0001087983 */ /* 0x002ee80000300800 */
[----:B------:R-:W3:Y:S04]  /*186b0*/  LDL.LU R9, [R1+0x338] ;  /* 0x0003380001097983 */ /* 0x000ee80000300800 */
        /* <DEDUP_REMOVED lines=29> */
[----:B------:R-:W3:Y:S01]  /*18890*/  LDL.LU R9, [R1+0x388] ;  /* 0x0003880001097983 */ /* 0x000ee20000300800 */
[----:B--2---:R-:W-:Y:S03]  /*188a0*/  HMMA.16816.F32.BF16 R12, R4, R22, R12 ;  /* 0x00000016040c723c */ /* 0x004fe6000004180c */
[----:B---3--:R1:W-:Y:S04]  /*188b0*/  STL.64 [R1+0xe00], R8 ;  /* 0x000e000801007387 */ /* 0x0083e80000100a00 */
[----:B-1----:R-:W2:Y:S04]  /*188c0*/  LDL.LU R8, [R1+0x53c] ;  /* 0x00053c0001087983 */ /* 0x002ea80000300800 */
[----:B------:R-:W2:Y:S04]  /*188d0*/  LDL.LU R9, [R1+0x390] ;  /* 0x0003900001097983 */ /* 0x000ea80000300800 */
[----:B------:R-:W3:Y:S04]  /*188e0*/  LDL.LU R10, [R1+0x3a4] ;  /* 0x0003a400010a7983 */ /* 0x000ee80000300800 */
[----:B------:R-:W4:Y:S04]  /*188f0*/  LDL.LU R11, [R1+0x2f0] ;  /* 0x0002f000010b7983 */ /* 0x000f280000300800 */
        /* <DEDUP_REMOVED lines=11> */
[----:B------:R-:W3:Y:S04]  /*189b0*/  LDL.LU R5, [R1+0x324] ;  /* 0x0003240001057983 */ /* 0x000ee80000300800 */
[----:B------:R-:W4:Y:S04]  /*189c0*/  LDL.LU R6, [R1+0x320] ;  /* 0x0003200001067983 */ /* 0x000f280000300800 */
[----:B------:R1:W-:Y:S04]  /*189d0*/  STL.64 [R1+0x5c0], R12 ;  /* 0x0005c00c01007387 */ /* 0x0003e80000100a00 */
[----:B------:R1:W-:Y:S04]  /*189e0*/  STL.64 [R1+0x5c8], R14 ;  /* 0x0005c80e01007387 */ /* 0x0003e80000100a00 */
[----:B------:R-:W3:Y:S01]  /*189f0*/  LDL.LU R7, [R1+0x31c] ;  /* 0x00031c0001077983 */ /* 0x000ee20000300800 */
[----:B0-----:R-:W-:-:S03]  /*18a00*/  IMAD.SHL.U32 R4, R20, 0x20, RZ ;  /* 0x0000002014047824 */ /* 0x001fc600078e00ff */
[----:B------:R-:W3:Y:S04]  /*18a10*/  LDL.LU R22, [R1+0x318] ;  /* 0x0003180001167983 */ /* 0x000ee80000300800 */
[----:B------:R-:W3:Y:S01]  /*18a20*/  LDL.LU R23, [R1+0x310] ;  /* 0x0003100001177983 */ /* 0x000ee20000300800 */
[----:B------:R-:W-:-:S03]  /*18a30*/  IMAD.WIDE R2, R4, 0x2, R2 ;  /* 0x0000000204027825 */ /* 0x000fc600078e0202 */
[----:B-1----:R-:W4:Y:S04]  /*18a40*/  LDL.LU R12, [R1+0x398] ;  /* 0x00039800010c7983 */ /* 0x002f280000300800 */
[----:B------:R-:W3:Y:S04]  /*18a50*/  LDL.LU R13, [R1+0x308] ;  /* 0x00030800010d7983 */ /* 0x000ee80000300800 */
[----:B------:R-:W3:Y:S04]  /*18a60*/  LDL.LU R14, [R1+0x39c] ;  /* 0x00039c00010e7983 */ /* 0x000ee80000300800 */
[----:B------:R-:W3:Y:S04]  /*18a70*/  LDL.LU R15, [R1+0x300] ;  /* 0x00030000010f7983 */ /* 0x000ee80000300800 */
[----:B------:R-:W4:Y:S04]  /*18a80*/  LDL.LU R20, [R1+0x328] ;  /* 0x0003280001147983 */ /* 0x000f280000300800 */
[----:B------:R-:W3:Y:S04]  /*18a90*/  LDL.LU R4, [R1+0x32c] ;  /* 0x00032c0001047983 */ /* 0x000ee80000300800 */
[----:B------:R0:W-:Y:S04]  /*18aa0*/  STL [R1+0x7a0], R2 ;  /* 0x0007a00201007387 */ /* 0x0001e80000100800 */
[----:B------:R1:W-:Y:S04]  /*18ab0*/  STL [R1+0x79c], R3 ;  /* 0x00079c0301007387 */ /* 0x0003e80000100800 */
[----:B0-----:R-:W4:Y:S04]  /*18ac0*/  LDL.LU R2, [R1+0x334] ;  /* 0x0003340001027983 */ /* 0x001f280000300800 */
[----:B-1----:R-:W4:Y:S01]  /*18ad0*/  LDL.LU R3, [R1+0x330] ;  /* 0x0003300001037983 */ /* 0x002f220000300800 */
[----:B--2---:R-:W-:-:S04]  /*18ae0*/  LOP3.LUT R9, R9, R8, RZ, 0x3c, !PT ;  /* 0x0000000809097212 */ /* 0x004fc800078e3cff */
[----:B------:R-:W-:-:S04]  /*18af0*/  LOP3.LUT R8, R9, R8, RZ, 0x3c, !PT ;  /* 0x0000000809087212 */ /* 0x000fc800078e3cff */
[----:B------:R-:W-:-:S05]  /*18b00*/  LOP3.LUT R9, R9, R8, RZ, 0x3c, !PT ;  /* 0x0000000809097212 */ /* 0x000fca00078e3cff */
[----:B------:R0:W-:Y:S04]  /*18b10*/  STL.64 [R1+0x128], R8 ;  /* 0x0001280801007387 */ /* 0x0001e80000100a00 */
[----:B0-----:R-:W2:Y:S02]  /*18b20*/  LDL.LU.64 R8, [R1+0xe00] ;  /* 0x000e000001087983 */ /* 0x001ea40000300a00 */
        /* <DEDUP_REMOVED lines=49> */
[----:B0-----:R-:W2:Y:S01]  /*18e40*/  LDL.LU.64 R8, [R1+0xdb0] ;  /* 0x000db00001087983 */ /* 0x001ea20000300a00 */
[----:B----4-:R-:W-:-:S04]  /*18e50*/  LOP3.LUT R3, R3, R2, RZ, 0x3c, !PT ;  /* 0x0000000203037212 */ /* 0x010fc800078e3cff */
[----:B------:R-:W-:Y:S02]  /*18e60*/  LOP3.LUT R2, R3, R2, RZ, 0x3c, !PT ;  /* 0x0000000203027212 */ /* 0x000fe400078e3cff */
[----:B--2---:R-:W-:-:S04]  /*18e70*/  LOP3.LUT R9, R9, R8, RZ, 0x3c, !PT ;  /* 0x0000000809097212 */ /* 0x004fc800078e3cff */
[----:B------:R-:W-:-:S04]  /*18e80*/  LOP3.LUT R8, R9, R8, RZ, 0x3c, !PT ;  /* 0x0000000809087212 */ /* 0x000fc800078e3cff */
[----:B------:R-:W-:-:S05]  /*18e90*/  LOP3.LUT R9, R9, R8, RZ, 0x3c, !PT ;  /* 0x0000000809097212 */ /* 0x000fca00078e3cff */
[----:B------:R0:W-:Y:S04]  /*18ea0*/  STL.64 [R1+0xd0], R8 ;  /* 0x0000d00801007387 */ /* 0x0001e80000100a00 */
[----:B0-----:R-:W2:Y:S01]  /*18eb0*/  LDL.LU.64 R8, [R1+0xda8] ;  /* 0x000da80001087983 */ /* 0x001ea20000300a00 */
[----:B------:R-:W-:-:S05]  /*18ec0*/  LOP3.LUT R3, R3, R2, RZ, 0x3c, !PT ;  /* 0x0000000203037212 */ /* 0x000fca00078e3cff */
[----:B------:R0:W-:Y:S02]  /*18ed0*/  STL.64 [R1+0xc8], R2 ;  /* 0x0000c80201007387 */ /* 0x0001e40000100a00 */
[----:B0-----:R-:W-:Y:S02]  /*18ee0*/  IMAD.MOV.U32 R2, RZ, RZ, R20 ;  /* 0x000000ffff027224 */ /* 0x001fe400078e0014 */
[----:B---3--:R-:W-:-:S05]  /*18ef0*/  IMAD.MOV.U32 R3, RZ, RZ, R4 ;  /* 0x000000ffff037224 */ /* 0x008fca00078e0004 */
[----:B------:R0:W-:Y:S01]  /*18f00*/  STL.64 [R1+0xc0], R2 ;  /* 0x0000c00201007387 */ /* 0x0001e20000100a00 */
[----:B------:R-:W-:Y:S02]  /*18f10*/  IMAD.MOV.U32 R4, RZ, RZ, R12 ;  /* 0x000000ffff047224 */ /* 0x000fe400078e000c */
[----:B0-----:R-:W-:Y:S02]  /*18f20*/  IMAD.MOV.U32 R2, RZ, RZ, R6 ;  /* 0x000000ffff027224 */ /* 0x001fe400078e0006 */
[----:B------:R-:W-:Y:S02]  /*18f30*/  IMAD.MOV.U32 R3, RZ, RZ, R5 ;  /* 0x000000ffff037224 */ /* 0x000fe400078e0005 */
[----:B------:R-:W-:Y:S02]  /*18f40*/  IMAD.MOV.U32 R6, RZ, RZ, R22 ;  /* 0x000000ffff067224 */ /* 0x000fe400078e0016 */
[----:B------:R-:W-:Y:S01]  /*18f50*/  IMAD.MOV.U32 R5, RZ, RZ, R23 ;  /* 0x000000ffff057224 */ /* 0x000fe200078e0017 */
[----:B------:R0:W-:Y:S04]  /*18f60*/  STL.64 [R1+0xb8], R2 ;  /* 0x0000b80201007387 */ /* 0x0001e80000100a00 */
[----:B------:R1:W-:Y:S04]  /*18f70*/  STL.64 [R1+0xb0], R6 ;  /* 0x0000b00601007387 */ /* 0x0003e80000100a00 */
[----:B------:R3:W-:Y:S01]  /*18f80*/  STL.64 [R1+0xa8], R4 ;  /* 0x0000a80401007387 */ /* 0x0007e20000100a00 */
[----:B0-----:R-:W-:-:S02]  /*18f90*/  IMAD.MOV.U32 R2, RZ, RZ, R14 ;  /* 0x000000ffff027224 */ /* 0x001fc400078e000e */
[----:B------:R-:W-:Y:S02]  /*18fa0*/  IMAD.MOV.U32 R3, RZ, RZ, R13 ;  /* 0x000000ffff037224 */ /* 0x000fe400078e000d */
[----:B-1----:R-:W-:Y:S02]  /*18fb0*/  IMAD.MOV.U32 R7, RZ, RZ, R15 ;  /* 0x000000ffff077224 */ /* 0x002fe400078e000f */
[----:B---3--:R-:W-:Y:S01]  /*18fc0*/  IMAD.MOV.U32 R4, RZ, RZ, R10 ;  /* 0x000000ffff047224 */ /* 0x008fe200078e000a */
[----:B------:R0:W-:Y:S02]  /*18fd0*/  STL.64 [R1+0xa0], R2 ;  /* 0x0000a00201007387 */ /* 0x0001e40000100a00 */
[----:B0-----:R-:W-:Y:S02]  /*18fe0*/  IMAD.MOV.U32 R2, RZ, RZ, R16 ;  /* 0x000000ffff027224 */ /* 0x001fe400078e0010 */
[----:B------:R-:W-:Y:S02]  /*18ff0*/  IMAD.MOV.U32 R3, RZ, RZ, R11 ;  /* 0x000000ffff037224 */ /* 0x000fe400078e000b */
[----:B--2---:R-:W-:-:S02]  /*19000*/  IMAD.MOV.U32 R6, RZ, RZ, R8 ;  /* 0x000000ffff067224 */ /* 0x004fc400078e0008 */
[----:B------:R-:W-:-:S03]  /*19010*/  IMAD.MOV.U32 R5, RZ, RZ, R9 ;  /* 0x000000ffff057224 */ /* 0x000fc600078e0009 */
[----:B------:R0:W-:Y:S04]  /*19020*/  STL.64 [R1+0x98], R6 ;  /* 0x0000980601007387 */ /* 0x0001e80000100a00 */
[----:B------:R1:W-:Y:S04]  /*19030*/  STL.64 [R1+0x90], R4 ;  /* 0x0000900401007387 */ /* 0x0003e80000100a00 */
[----:B------:R2:W-:Y:S01]  /*19040*/  STL.64 [R1+0x88], R2 ;  /* 0x0000880201007387 */ /* 0x0005e20000100a00 */
[----:B0-----:R-:W-:Y:S02]  /*19050*/  IMAD.MOV.U32 R6, RZ, RZ, R18 ;  /* 0x000000ffff067224 */ /* 0x001fe400078e0012 */
[----:B------:R-:W-:-:S02]  /*19060*/  IMAD.MOV.U32 R7, RZ, RZ, R17 ;  /* 0x000000ffff077224 */ /* 0x000fc400078e0011 */
[----:B-1----:R-:W-:Y:S02]  /*19070*/  IMAD.MOV.U32 R4, RZ, RZ, R21 ;  /* 0x000000ffff047224 */ /* 0x002fe400078e0015 */
[----:B------:R-:W-:Y:S02]  /*19080*/  IMAD.MOV.U32 R5, RZ, RZ, R19 ;  /* 0x000000ffff057224 */ /* 0x000fe400078e0013 */
[----:B--2---:R-:W-:Y:S02]  /*19090*/  IMAD.MOV.U32 R2, RZ, RZ, R28 ;  /* 0x000000ffff027224 */ /* 0x004fe400078e001c */
[----:B------:R-:W-:Y:S01]  /*190a0*/  IMAD.MOV.U32 R3, RZ, RZ, R25 ;  /* 0x000000ffff037224 */ /* 0x000fe200078e0019 */
[----:B------:R0:W-:Y:S04]  /*190b0*/  STL.64 [R1+0x80], R6 ;  /* 0x0000800601007387 */ /* 0x0001e80000100a00 */
[----:B------:R-:W-:Y:S04]  /*190c0*/  STL.64 [R1+0x78], R4 ;  /* 0x0000780401007387 */ /* 0x000fe80000100a00 */
[----:B------:R1:W-:Y:S01]  /*190d0*/  STL.64 [R1+0x70], R2 ;  /* 0x0000700201007387 */ /* 0x0003e20000100a00 */
[----:B0-----:R-:W-:-:S02]  /*190e0*/  IMAD.MOV.U32 R6, RZ, RZ, R26 ;  /* 0x000000ffff067224 */ /* 0x001fc400078e001a */
[----:B------:R-:W-:Y:S01]  /*190f0*/  IMAD.MOV.U32 R7, RZ, RZ, R27 ;  /* 0x000000ffff077224 */ /* 0x000fe200078e001b */
[----:B-1----:R-:W2:Y:S04]  /*19100*/  LDL.LU R2, [R1+0x280] ;  /* 0x0002800001027983 */ /* 0x002ea80000300800 */
[----:B------:R-:W-:Y:S04]  /*19110*/  STL.64 [R1+0x68], R6 ;  /* 0x0000680601007387 */ /* 0x000fe80000100a00 */
[----:B------:R-:W2:Y:S01]  /*19120*/  LDL.LU R3, [R1+0x3e0] ;  /* 0x0003e00001037983 */ /* 0x000ea20000300800 */
[----:B------:R-:W-:-:S02]  /*19130*/  IMAD.MOV.U32 R4, RZ, RZ, R29 ;  /* 0x000000ffff047224 */ /* 0x000fc400078e001d */
[----:B------:R-:W-:-:S05]  /*19140*/  IMAD.MOV.U32 R5, RZ, RZ, R0 ;  /* 0x000000ffff057224 */ /* 0x000fca00078e0000 */
[----:B------:R-:W-:Y:S04]  /*19150*/  STL.64 [R1+0x60], R4 ;  /* 0x0000600401007387 */ /* 0x000fe80000100a00 */
[----:B--2---:R0:W-:Y:S04]  /*19160*/  STL.64 [R1+0xd68], R2 ;  /* 0x000d680201007387 */ /* 0x0041e80000100a00 */
[----:B0-----:R-:W2:Y:S04]  /*19170*/  LDL.LU R2, [R1+0x288] ;  /* 0x0002880001027983 */ /* 0x001ea80000300800 */
[----:B------:R-:W2:Y:S04]  /*19180*/  LDL.LU R3, [R1+0x3dc] ;  /* 0x0003dc0001037983 */ /* 0x000ea80000300800 */
        /* <DEDUP_REMOVED lines=21> */
[----:B------:R-:W3:Y:S04]  /*192e0*/  LDL.LU R4, [R1+0x278] ;  /* 0x0002780001047983 */ /* 0x000ee80000300800 */
[----:B------:R-:W4:Y:S04]  /*192f0*/  LDL.LU R20, [R1+0x3e4] ;  /* 0x0003e40001147983 */ /* 0x000f280000300800 */
[----:B------:R-:W3:Y:S04]  /*19300*/  LDL.LU R5, [R1+0x270] ;  /* 0x0002700001057983 */ /* 0x000ee80000300800 */
[----:B------:R-:W3:Y:S04]  /*19310*/  LDL.LU R6, [R1+0x3e8] ;  /* 0x0003e80001067983 */ /* 0x000ee80000300800 */
[----:B------:R-:W3:Y:S04]  /*19320*/  LDL.LU R7, [R1+0x268] ;  /* 0x0002680001077983 */ /* 0x000ee80000300800 */
[----:B------:R-:W3:Y:S04]  /*19330*/  LDL.LU R22, [R1+0x3ec] ;  /* 0x0003ec0001167983 */ /* 0x000ee80000300800 */
[----:B------:R-:W4:Y:S04]  /*19340*/  LDL.LU R28, [R1+0x260] ;  /* 0x00026000011c7983 */ /* 0x000f280000300800 */
[----:B------:R-:W4:Y:S04]  /*19350*/  LDL.LU R29, [R1+0x3f0] ;  /* 0x0003f000011d7983 */ /* 0x000f280000300800 */
[----:B------:R-:W3:Y:S04]  /*19360*/  LDL.LU R23, [R1+0x258] ;  /* 0x0002580001177983 */ /* 0x000ee80000300800 */
        /* <DEDUP_REMOVED lines=16> */
[----:B------:R-:W3:Y:S01]  /*19470*/  LDL.LU R0, [R1+0x414] ;  /* 0x0004140001007983 */ /* 0x000ee20000300800 */
        /* <DEDUP_REMOVED lines=41> */
[----:B------:R-:W-:-:S04]  /*19710*/  LOP3.LUT R28, R29, R28, RZ, 0x3c, !PT ;  /* 0x0000001c1d1c7212 */ /* 0x000fc800078e3cff */
[----:B------:R-:W-:Y:S02]  /*19720*/  LOP3.LUT R29, R29, R28, RZ, 0x3c, !PT ;  /* 0x0000001c1d1d7212 */ /* 0x000fe400078e3cff */
[----:B--2---:R-:W-:-:S04]  /*19730*/  LOP3.LUT R3, R3, R2, RZ, 0x3c, !PT ;  /* 0x0000000203037212 */ /* 0x004fc800078e3cff */
[----:B------:R-:W-:-:S04]  /*19740*/  LOP3.LUT R2, R3, R2, RZ, 0x3c, !PT ;  /* 0x0000000203027212 */ /* 0x000fc800078e3cff */
[----:B------:R-:W-:-:S05]  /*19750*/  LOP3.LUT R3, R3, R2, RZ, 0x3c, !PT ;  /* 0x0000000203037212 */ /* 0x000fca00078e3cff */
[----:B------:R0:W-:Y:S02]  /*19760*/  STL.64 [R1+0x18], R2 ;  /* 0x0000180201007387 */ /* 0x0001e40000100a00 */
[----:B0-----:R-:W-:Y:S02]  /*19770*/  IMAD.MOV.U32 R2, RZ, RZ, R20 ;  /* 0x000000ffff027224 */ /* 0x001fe400078e0014 */
[----:B---3--:R-:W-:Y:S02]  /*19780*/  IMAD.MOV.U32 R3, RZ, RZ, R4 ;  /* 0x000000ffff037224 */ /* 0x008fe400078e0004 */
[----:B------:R-:W-:-:S03]  /*19790*/  IMAD.MOV.U32 R4, RZ, RZ, R6 ;  /* 0x000000ffff047224 */ /* 0x000fc600078e0006 */
[----:B------:R0:W-:Y:S04]  /*197a0*/  STL.64 [R1+0x10], R2 ;  /* 0x0000100201007387 */ /* 0x0001e80000100a00 */
[----:B------:R1:W-:Y:S04]  /*197b0*/  STL.64 [R1+0x8], R4 ;  /* 0x0000080401007387 */ /* 0x0003e80000100a00 */
[----:B------:R-:W-:Y:S01]  /*197c0*/  STL.64 [R1+0xb18], R28 ;  /* 0x000b181c01007387 */ /* 0x000fe20000100a00 */
[----:B------:R-:W-:Y:S02]  /*197d0*/  IMAD.MOV.U32 R6, RZ, RZ, R8 ;  /* 0x000000ffff067224 */ /* 0x000fe400078e0008 */
[----:B0-----:R-:W-:-:S02]  /*197e0*/  IMAD.MOV.U32 R2, RZ, RZ, R22 ;  /* 0x000000ffff027224 */ /* 0x001fc400078e0016 */
[----:B------:R-:W-:Y:S02]  /*197f0*/  IMAD.MOV.U32 R3, RZ, RZ, R7 ;  /* 0x000000ffff037224 */ /* 0x000fe400078e0007 */
[----:B-1----:R-:W-:Y:S02]  /*19800*/  IMAD.MOV.U32 R4, RZ, RZ, R14 ;  /* 0x000000ffff047224 */ /* 0x002fe400078e000e */
[----:B------:R-:W-:Y:S01]  /*19810*/  IMAD.MOV.U32 R5, RZ, RZ, R13 ;  /* 0x000000ffff057224 */ /* 0x000fe200078e000d */
[----:B------:R0:W-:Y:S01]  /*19820*/  STL.64 [R1], R2 ;  /* 0x0000000201007387 */ /* 0x0001e20000100a00 */
[----:B------:R-:W-:Y:S02]  /*19830*/  IMAD.MOV.U32 R7, RZ, RZ, R15 ;  /* 0x000000ffff077224 */ /* 0x000fe400078e000f */
[----:B------:R-:W-:Y:S02]  /*19840*/  IMAD.MOV.U32 R8, RZ, RZ, R10 ;  /* 0x000000ffff087224 */ /* 0x000fe400078e000a */
[----:B------:R-:W-:-:S02]  /*19850*/  IMAD.MOV.U32 R10, RZ, RZ, R16 ;  /* 0x000000ffff0a7224 */ /* 0x000fc400078e0010 */
[----:B------:R-:W-:Y:S02]  /*19860*/  IMAD.MOV.U32 R13, RZ, RZ, R17 ;  /* 0x000000ffff0d7224 */ /* 0x000fe400078e0011 */
[----:B------:R-:W-:Y:S02]  /*19870*/  IMAD.MOV.U32 R14, RZ, RZ, R21 ;  /* 0x000000ffff0e7224 */ /* 0x000fe400078e0015 */
[----:B------:R-:W-:Y:S02]  /*19880*/  IMAD.MOV.U32 R15, RZ, RZ, R19 ;  /* 0x000000ffff0f7224 */ /* 0x000fe400078e0013 */
[----:B0-----:R-:W-:Y:S02]  /*19890*/  IMAD.MOV.U32 R2, RZ, RZ, R12 ;  /* 0x000000ffff027224 */ /* 0x001fe400078e000c */
[----:B------:R-:W-:Y:S02]  /*198a0*/  IMAD.MOV.U32 R3, RZ, RZ, R23 ;  /* 0x000000ffff037224 */ /* 0x000fe400078e0017 */
[----:B------:R-:W-:-:S02]  /*198b0*/  IMAD.MOV.U32 R12, RZ, RZ, R18 ;  /* 0x000000ffff0c7224 */ /* 0x000fc400078e0012 */
[----:B------:R-:W-:Y:S02]  /*198c0*/  IMAD.MOV.U32 R16, RZ, RZ, R27 ;  /* 0x000000ffff107224 */ /* 0x000fe400078e001b */
[----:B------:R-:W-:Y:S01]  /*198d0*/  IMAD.MOV.U32 R17, RZ, RZ, R25 ;  /* 0x000000ffff117224 */ /* 0x000fe200078e0019 */
[----:B------:R-:W-:Y:S04]  /*198e0*/  STL.64 [R1+0xb20], R2 ;  /* 0x000b200201007387 */ /* 0x000fe80000100a00 */
[----:B------:R-:W-:Y:S04]  /*198f0*/  STL.64 [R1+0xb28], R4 ;  /* 0x000b280401007387 */ /* 0x000fe80000100a00 */
[----:B------:R-:W-:Y:S04]  /*19900*/  STL.64 [R1+0xb30], R6 ;  /* 0x000b300601007387 */ /* 0x000fe80000100a00 */
[----:B------:R-:W-:Y:S04]  /*19910*/  STL.64 [R1+0xb38], R8 ;  /* 0x000b380801007387 */ /* 0x000fe80000100a00 */
[----:B------:R-:W-:Y:S04]  /*19920*/  STL.64 [R1+0xb40], R10 ;  /* 0x000b400a01007387 */ /* 0x000fe80000100a00 */
[----:B------:R-:W-:Y:S04]  /*19930*/  STL.64 [R1+0xb48], R12 ;  /* 0x000b480c01007387 */ /* 0x000fe80000100a00 */
[----:B------:R-:W-:Y:S04]  /*19940*/  STL.64 [R1+0xb50], R14 ;  /* 0x000b500e01007387 */ /* 0x000fe80000100a00 */
[----:B------:R0:W-:Y:S04]  /*19950*/  STL.64 [R1+0xb58], R16 ;  /* 0x000b581001007387 */ /* 0x0001e80000100a00 */
[----:B------:R-:W2:Y:S04]  /*19960*/  LDL.LU R20, [R1+0x210] ;  /* 0x0002100001147983 */ /* 0x000ea80000300800 */
[----:B------:R-:W2:Y:S04]  /*19970*/  LDL.LU R21, [R1+0x418] ;  /* 0x0004180001157983 */ /* 0x000ea80000300800 */
[----:B------:R-:W3:Y:S04]  /*19980*/  LDL.LU R22, [R1+0x208] ;  /* 0x0002080001167983 */ /* 0x000ee80000300800 */
[----:B------:R-:W3:Y:S01]  /*19990*/  LDL.LU R23, [R1+0x41c] ;  /* 0x00041c0001177983 */ /* 0x000ee20000300800 */
[----:B------:R-:W-:-:S03]  /*199a0*/  IMAD.MOV.U32 R19, RZ, RZ, R26 ;  /* 0x000000ffff137224 */ /* 0x000fc600078e001a */
[----:B------:R-:W4:Y:S04]  /*199b0*/  LDL.LU R27, [R1+0x200] ;  /* 0x00020000011b7983 */ /* 0x000f280000300800 */
[----:B------:R-:W4:Y:S04]  /*199c0*/  LDL.LU R26, [R1+0x420] ;  /* 0x00042000011a7983 */ /* 0x000f280000300800 */
        /* <DEDUP_REMOVED lines=31> */
[----:B------:R-:W2:Y:S01]  /*19bc0*/  LDL.LU R17, [R1+0x428] ;  /* 0x0004280001117983 */ /* 0x000ea20000300800 */
[----:B------:R-:W-:-:S02]  /*19bd0*/  LOP3.LUT R21, R21, R20, RZ, 0x3c, !PT ;  /* 0x0000001415157212 */ /* 0x000fc400078e3cff */
[----:B---3--:R-:W-:Y:S01]  /*19be0*/  LOP3.LUT R23, R23, R22, RZ, 0x3c, !PT ;  /* 0x0000001617177212 */ /* 0x008fe200078e3cff */
[----:B--2---:R0:W-:Y:S04]  /*19bf0*/  STL.64 [R1+0xd60], R16 ;  /* 0x000d601001007387 */ /* 0x0041e80000100a00 */
[----:B0-----:R-:W2:Y:S04]  /*19c00*/  LDL.LU R16, [R1+0x1f8] ;  /* 0x0001f80001107983 */ /* 0x001ea80000300800 */
[----:B------:R-:W2:Y:S04]  /*19c10*/  LDL.LU R17, [R1+0x424] ;  /* 0x0004240001117983 */ /* 0x000ea80000300800 */
        /* <DEDUP_REMOVED lines=13> */
[----:B------:R-:W-:Y:S01]  /*19cf0*/  LOP3.LUT R20, R21, R20, RZ, 0x3c, !PT ;  /* 0x0000001415147212 */ /* 0x000fe200078e3cff */
[----:B------:R-:W-:-:S02]  /*19d00*/  IMAD.MOV.U32 R18, RZ, RZ, R0 ;  /* 0x000000ffff127224 */ /* 0x000fc400078e0000 */
[----:B------:R-:W3:Y:S04]  /*19d10*/  LDL.LU R3, [R1+0x47c] ;  /* 0x00047c0001037983 */ /* 0x000ee80000300800 */
[----:B------:R-:W3:Y:S04]  /*19d20*/  LDL.LU R28, [R1+0x1ec] ;  /* 0x0001ec00011c7983 */ /* 0x000ee80000300800 */
[----:B------:R-:W3:Y:S01]  /*19d30*/  LDL.LU R29, [R1+0x480] ;  /* 0x00048000011d7983 */ /* 0x000ee20000300800 */
[----:B------:R-:W-:-:S03]  /*19d40*/  LOP3.LUT R22, R23, R22, RZ, 0x3c, !PT ;  /* 0x0000001617167212 */ /* 0x000fc600078e3cff */
[----:B------:R-:W3:Y:S01]  /*19d50*/  LDL.LU R25, [R1+0x1f4] ;  /* 0x0001f40001197983 */ /* 0x000ee20000300800 */
[----:B------:R-:W-:-:S03]  /*19d60*/  LOP3.LUT R21, R21, R20, RZ, 0x3c, !PT ;  /* 0x0000001415157212 */ /* 0x000fc600078e3cff */
[----:B------:R-:W3:Y:S04]  /*19d70*/  LDL.LU R0, [R1+0x484] ;  /* 0x0004840001007983 */ /* 0x000ee80000300800 */
[----:B------:R0:W-:Y:S01]  /*19d80*/  STL.64 [R1+0xb60], R18 ;  /* 0x000b601201007387 */ /* 0x0001e20000100a00 */
[----:B------:R-:W-:-:S03]  /*19d90*/  LOP3.LUT R23, R23, R22, RZ, 0x3c, !PT ;  /* 0x0000001617177212 */ /* 0x000fc600078e3cff */
[----:B0-----:R-:W3:Y:S04]  /*19da0*/  LDL.LU R18, [R1+0x1a4] ;  /* 0x0001a40001127983 */ /* 0x001ee80000300800 */
[----:B------:R-:W3:Y:S04]  /*19db0*/  LDL.LU R19, [R1+0x45c] ;  /* 0x00045c0001137983 */ /* 0x000ee80000300800 */
[----:B------:R0:W-:Y:S04]  /*19dc0*/  STL.64 [R1+0xb68], R20 ;  /* 0x000b681401007387 */ /* 0x0001e80000100a00 */
[----:B0-----:R-:W3:Y:S04]  /*19dd0*/  LDL.LU R20, [R1+0x19c] ;  /* 0x00019c0001147983 */ /* 0x001ee80000300800 */
[----:B------:R-:W3:Y:S04]  /*19de0*/  LDL.LU R21, [R1+0x458] ;  /* 0x0004580001157983 */ /* 0x000ee80000300800 */
[----:B------:R0:W-:Y:S04]  /*19df0*/  STL.64 [R1+0xb70], R22 ;  /* 0x000b701601007387 */ /* 0x0001e80000100a00 */
[----:B0-----:R-:W3:Y:S04]  /*19e00*/  LDL.LU R22, [R1+0x198] ;  /* 0x0001980001167983 */ /* 0x001ee80000300800 */
[----:B------:R-:W3:Y:S04]  /*19e10*/  LDL.LU R23, [R1+0x454] ;  /* 0x0004540001177983 */ /* 0x000ee80000300800 */
[----:B----4-:R0:W-:Y:S04]  /*19e20*/  STL.64 [R1+0xb78], R26 ;  /* 0x000b781a01007387 */ /* 0x0101e80000100a00 */
[----:B0-----:R-:W4:Y:S04]  /*19e30*/  LDL.LU R26, [R1+0x1a0] ;  /* 0x0001a000011a7983 */ /* 0x001f280000300800 */
[----:B------:R-:W4:Y:S01]  /*19e40*/  LDL.LU R27, [R1+0x450] ;  /* 0x00045000011b7983 */ /* 0x000f220000300800 */
        /* <DEDUP_REMOVED lines=50> */
[----:B----4-:R-:W-:Y:S02]  /*1a170*/  LOP3.LUT R27, R27, R26, RZ, 0x3c, !PT ;  /* 0x0000001a1b1b7212 */ /* 0x010fe400078e3cff */
[----:B--2---:R-:W-:-:S04]  /*1a180*/  LOP3.LUT R17, R17, R16, RZ, 0x3c, !PT ;  /* 0x0000001011117212 */ /* 0x004fc800078e3cff */
[----:B------:R-:W-:-:S04]  /*1a190*/  LOP3.LUT R16, R17, R16, RZ, 0x3c, !PT ;  /* 0x0000001011107212 */ /* 0x000fc800078e3cff */
[----:B------:R-:W-:-:S05]  /*1a1a0*/  LOP3.LUT R17, R17, R16, RZ, 0x3c, !PT ;  /* 0x0000001011117212 */ /* 0x000fca00078e3cff */
[----:B------:R0:W-:Y:S04]  /*1a1b0*/  STL.64 [R1+0x180], R16 ;  /* 0x0001801001007387 */ /* 0x0001e80000100a00 */
[----:B0-----:R-:W2:Y:S01]  /*1a1c0*/  LDL.LU.64 R16, [R1+0xd10] ;  /* 0x000d100001107983 */ /* 0x001ea20000300a00 */
[----:B---3--:R-:W-:Y:S02]  /*1a1d0*/  LOP3.LUT R23, R23, R22, RZ, 0x3c, !PT ;  /* 0x0000001617177212 */ /* 0x008fe400078e3cff */
[----:B------:R-:W-:Y:S02]  /*1a1e0*/  LOP3.LUT R26, R27, R26, RZ, 0x3c, !PT ;  /* 0x0000001a1b1a7212 */ /* 0x000fe400078e3cff */
[----:B------:R-:W-:Y:S02]  /*1a1f0*/  LOP3.LUT R22, R23, R22, RZ, 0x3c, !PT ;  /* 0x0000001617167212 */ /* 0x000fe400078e3cff */
[----:B------:R-:W-:-:S02]  /*1a200*/  LOP3.LUT R27, R27, R26, RZ, 0x3c, !PT ;  /* 0x0000001a1b1b7212 */ /* 0x000fc400078e3cff */
[----:B------:R-:W-:-:S03]  /*1a210*/  LOP3.LUT R23, R23, R22, RZ, 0x3c, !PT ;  /* 0x0000001617177212 */ /* 0x000fc600078e3cff */
[----:B------:R0:W-:Y:S04]  /*1a220*/  STL.64 [R1+0x188], R26 ;  /* 0x0001881a01007387 */ /* 0x0001e80000100a00 */
[----:B------:R1:W-:Y:S01]  /*1a230*/  STL.64 [R1+0x190], R22 ;  /* 0x0001901601007387 */ /* 0x0003e20000100a00 */
[----:B0-----:R-:W-:Y:S02]  /*1a240*/  IMAD.MOV.U32 R26, RZ, RZ, R21 ;  /* 0x000000ffff1a7224 */ /* 0x001fe400078e0015 */
[----:B------:R-:W-:Y:S02]  /*1a250*/  IMAD.MOV.U32 R27, RZ, RZ, R20 ;  /* 0x000000ffff1b7224 */ /* 0x000fe400078e0014 */
[----:B-1----:R-:W-:Y:S02]  /*1a260*/  IMAD.MOV.U32 R22, RZ, RZ, R19 ;  /* 0x000000ffff167224 */ /* 0x002fe400078e0013 */
[----:B------:R-:W-:-:S02]  /*1a270*/  IMAD.MOV.U32 R23, RZ, RZ, R18 ;  /* 0x000000ffff177224 */ /* 0x000fc400078e0012 */
[----:B------:R-:W-:Y:S02]  /*1a280*/  IMAD.MOV.U32 R18, RZ, RZ, R15 ;  /* 0x000000ffff127224 */ /* 0x000fe400078e000f */
[----:B------:R-:W-:Y:S01]  /*1a290*/  IMAD.MOV.U32 R19, RZ, RZ, R14 ;  /* 0x000000ffff137224 */ /* 0x000fe200078e000e */
[----:B------:R0:W-:Y:S01]  /*1a2a0*/  STL.64 [R1+0x398], R26 ;  /* 0x0003981a01007387 */ /* 0x0001e20000100a00 */
[----:B------:R-:W-:Y:S02]  /*1a2b0*/  IMAD.MOV.U32 R14, RZ, RZ, R11 ;  /* 0x000000ffff0e7224 */ /* 0x000fe400078e000b */
[----:B------:R-:W-:Y:S01]  /*1a2c0*/  IMAD.MOV.U32 R15, RZ, RZ, R10 ;  /* 0x000000ffff0f7224 */ /* 0x000fe200078e000a */
[----:B------:R-:W-:Y:S01]  /*1a2d0*/  STL.64 [R1+0x3a0], R22 ;  /* 0x0003a01601007387 */ /* 0x000fe20000100a00 */
[----:B------:R-:W-:Y:S02]  /*1a2e0*/  IMAD.MOV.U32 R10, RZ, RZ, R7 ;  /* 0x000000ffff0a7224 */ /* 0x000fe400078e0007 */
[----:B------:R-:W-:-:S02]  /*1a2f0*/  IMAD.MOV.U32 R11, RZ, RZ, R6 ;  /* 0x000000ffff0b7224 */ /* 0x000fc400078e0006 */
[----:B------:R-:W-:Y:S02]  /*1a300*/  IMAD.MOV.U32 R6, RZ, RZ, R3 ;  /* 0x000000ffff067224 */ /* 0x000fe400078e0003 */
[----:B------:R-:W-:Y:S02]  /*1a310*/  IMAD.MOV.U32 R7, RZ, RZ, R2 ;  /* 0x000000ffff077224 */ /* 0x000fe400078e0002 */
[----:B--2---:R-:W-:Y:S02]  /*1a320*/  IMAD.MOV.U32 R20, RZ, RZ, R17 ;  /* 0x000000ffff147224 */ /* 0x004fe400078e0011 */
[----:B------:R-:W-:Y:S02]  /*1a330*/  IMAD.MOV.U32 R21, RZ, RZ, R16 ;  /* 0x000000ffff157224 */ /* 0x000fe400078e0010 */
[----:B------:R-:W-:Y:S02]  /*1a340*/  IMAD.MOV.U32 R16, RZ, RZ, R13 ;  /* 0x000000ffff107224 */ /* 0x000fe400078e000d */
[----:B------:R-:W-:-:S02]  /*1a350*/  IMAD.MOV.U32 R17, RZ, RZ, R12 ;  /* 0x000000ffff117224 */ /* 0x000fc400078e000c */
[----:B------:R-:W-:Y:S02]  /*1a360*/  IMAD.MOV.U32 R12, RZ, RZ, R9 ;  /* 0x000000ffff0c7224 */ /* 0x000fe400078e0009 */
[----:B------:R-:W-:Y:S01]  /*1a370*/  IMAD.MOV.U32 R13, RZ, RZ, R8 ;  /* 0x000000ffff0d7224 */ /* 0x000fe200078e0008 */
[----:B------:R-:W-:Y:S04]  /*1a380*/  STL.64 [R1+0x3a8], R20 ;  /* 0x0003a81401007387 */ /* 0x000fe80000100a00 */
[----:B------:R-:W-:Y:S01]  /*1a390*/  STL.64 [R1+0x3b0], R18 ;  /* 0x0003b01201007387 */ /* 0x000fe20000100a00 */
[----:B------:R-:W-:Y:S02]  /*1a3a0*/  IMAD.MOV.U32 R8, RZ, RZ, R5 ;  /* 0x000000ffff087224 */ /* 0x000fe400078e0005 */
[----:B------:R-:W-:Y:S01]  /*1a3b0*/  IMAD.MOV.U32 R9, RZ, RZ, R4 ;  /* 0x000000ffff097224 */ /* 0x000fe200078e0004 */
[----:B------:R-:W-:Y:S04]  /*1a3c0*/  STL.64 [R1+0x3b8], R16 ;  /* 0x0003b81001007387 */ /* 0x000fe80000100a00 */
[----:B------:R-:W-:Y:S04]  /*1a3d0*/  STL.64 [R1+0x3c0], R14 ;  /* 0x0003c00e01007387 */ /* 0x000fe80000100a00 */
[----:B------:R-:W-:Y:S01]  /*1a3e0*/  STL.64 [R1+0x3c8], R12 ;  /* 0x0003c80c01007387 */ /* 0x000fe20000100a00 */
[----:B------:R-:W-:-:S02]  /*1a3f0*/  IMAD.MOV.U32 R4, RZ, RZ, R29 ;  /* 0x000000ffff047224 */ /* 0x000fc400078e001d */
[----:B------:R-:W-:Y:S01]  /*1a400*/  IMAD.MOV.U32 R5, RZ, RZ, R28 ;  /* 0x000000ffff057224 */ /* 0x000fe200078e001c */
[----:B------:R-:W-:Y:S04]  /*1a410*/  STL.64 [R1+0x3d0], R10 ;  /* 0x0003d00a01007387 */ /* 0x000fe80000100a00 */
[----:B------:R-:W-:Y:S04]  /*1a420*/  STL.64 [R1+0x3d8], R8 ;  /* 0x0003d80801007387 */ /* 0x000fe80000100a00 */
[----:B------:R-:W-:Y:S04]  /*1a430*/  STL.64 [R1+0x3e0], R6 ;  /* 0x0003e00601007387 */ /* 0x000fe80000100a00 */
[----:B0-----:R-:W2:Y:S04]  /*1a440*/  LDL.LU R26, [R1+0x274] ;  /* 0x00027400011a7983 */ /* 0x001ea80000300800 */
        /* <DEDUP_REMOVED lines=154> */
[----:B------:R3:W-:Y:S02]  /*1adf0*/  STL.64 [R1+0x470], R26 ;  /* 0x0004701a01007387 */ /* 0x0007e40000100a00 */
[----:B---3--:R-:W-:Y:S02]  /*1ae00*/  IMAD.MOV.U32 R27, RZ, RZ, R22 ;  /* 0x000000ffff1b7224 */ /* 0x008fe400078e0016 */
[----:B----4-:R-:W-:Y:S02]  /*1ae10*/  IMAD.MOV.U32 R22, RZ, RZ, R21 ;  /* 0x000000ffff167224 */ /* 0x010fe400078e0015 */
[----:B------:R-:W-:Y:S02]  /*1ae20*/  IMAD.MOV.U32 R21, RZ, RZ, R18 ;  /* 0x000000ffff157224 */ /* 0x000fe400078e0012 */
[----:B------:R-:W-:Y:S02]  /*1ae30*/  IMAD.MOV.U32 R18, RZ, RZ, R17 ;  /* 0x000000ffff127224 */ /* 0x000fe400078e0011 */
[----:B------:R-:W-:-:S02]  /*1ae40*/  IMAD.MOV.U32 R17, RZ, RZ, R14 ;  /* 0x000000ffff117224 */ /* 0x000fc400078e000e */
[----:B------:R-:W-:Y:S02]  /*1ae50*/  IMAD.MOV.U32 R14, RZ, RZ, R13 ;  /* 0x000000ffff0e7224 */ /* 0x000fe400078e000d */
[----:B------:R-:W-:Y:S02]  /*1ae60*/  IMAD.MOV.U32 R13, RZ, RZ, R10 ;  /* 0x000000ffff0d7224 */ /* 0x000fe400078e000a */
[----:B------:R-:W-:Y:S02]  /*1ae70*/  IMAD.MOV.U32 R10, RZ, RZ, R9 ;  /* 0x000000ffff0a7224 */ /* 0x000fe400078e0009 */
[----:B------:R-:W-:Y:S02]  /*1ae80*/  IMAD.MOV.U32 R9, RZ, RZ, R6 ;  /* 0x000000ffff097224 */ /* 0x000fe400078e0006 */
[----:B------:R-:W-:Y:S02]  /*1ae90*/  IMAD.MOV.U32 R6, RZ, RZ, R25 ;  /* 0x000000ffff067224 */ /* 0x000fe400078e0019 */
[----:B------:R-:W0:Y:S01]  /*1aea0*/  LDC R25, c[0x0][0x23c] ;  /* 0x00008f00ff197b82 */ /* 0x000e220000000800 */
[----:B------:R-:W-:-:S02]  /*1aeb0*/  IMAD.MOV.U32 R26, RZ, RZ, R23 ;  /* 0x000000ffff1a7224 */ /* 0x000fc400078e0017 */
[----:B------:R-:W-:Y:S02]  /*1aec0*/  IMAD.MOV.U32 R23, RZ, RZ, R20 ;  /* 0x000000ffff177224 */ /* 0x000fe400078e0014 */
[----:B------:R-:W-:Y:S02]  /*1aed0*/  IMAD.MOV.U32 R20, RZ, RZ, R19 ;  /* 0x000000ffff147224 */ /* 0x000fe400078e0013 */
[----:B------:R-:W-:Y:S02]  /*1aee0*/  IMAD.MOV.U32 R19, RZ, RZ, R16 ;  /* 0x000000ffff137224 */ /* 0x000fe400078e0010 */
[----:B------:R-:W-:Y:S01]  /*1aef0*/  IMAD.MOV.U32 R16, RZ, RZ, R15 ;  /* 0x000000ffff107224 */ /* 0x000fe200078e000f */
[----:B------:R-:W-:Y:S01]  /*1af00*/  STL.64 [R1+0x478], R26 ;  /* 0x0004781a01007387 */ /* 0x000fe20000100a00 */
[----:B------:R-:W-:-:S03]  /*1af10*/  IMAD.MOV.U32 R15, RZ, RZ, R12 ;  /* 0x000000ffff0f7224 */ /* 0x000fc600078e000c */
[----:B------:R-:W-:Y:S01]  /*1af20*/  STL.64 [R1+0x480], R22 ;  /* 0x0004801601007387 */ /* 0x000fe20000100a00 */
[----:B------:R-:W-:-:S03]  /*1af30*/  IMAD.MOV.U32 R12, RZ, RZ, R11 ;  /* 0x000000ffff0c7224 */ /* 0x000fc600078e000b */
[----:B------:R-:W-:Y:S01]  /*1af40*/  STL.64 [R1+0x488], R20 ;  /* 0x0004881401007387 */ /* 0x000fe20000100a00 */
[----:B------:R-:W-:-:S03]  /*1af50*/  IMAD.MOV.U32 R11, RZ, RZ, R8 ;  /* 0x000000ffff0b7224 */ /* 0x000fc600078e0008 */
[----:B------:R-:W-:Y:S01]  /*1af60*/  STL.64 [R1+0x490], R18 ;  /* 0x0004901201007387 */ /* 0x000fe20000100a00 */
[----:B------:R-:W-:-:S03]  /*1af70*/  IMAD.MOV.U32 R8, RZ, RZ, R7 ;  /* 0x000000ffff087224 */ /* 0x000fc600078e0007 */
[----:B------:R-:W-:Y:S04]  /*1af80*/  STL.64 [R1+0x498], R16 ;  /* 0x0004981001007387 */ /* 0x000fe80000100a00 */
[----:B------:R-:W-:Y:S01]  /*1af90*/  STL.64 [R1+0x4a0], R14 ;  /* 0x0004a00e01007387 */ /* 0x000fe20000100a00 */
[----:B------:R-:W-:-:S03]  /*1afa0*/  IMAD.MOV.U32 R7, RZ, RZ, R4 ;  /* 0x000000ffff077224 */ /* 0x000fc600078e0004 */
[----:B------:R-:W-:Y:S04]  /*1afb0*/  STL.64 [R1+0x4a8], R12 ;  /* 0x0004a80c01007387 */ /* 0x000fe80000100a00 */
[----:B------:R-:W-:Y:S04]  /*1afc0*/  STL.64 [R1+0x4b0], R10 ;  /* 0x0004b00a01007387 */ /* 0x000fe80000100a00 */
[----:B------:R-:W-:Y:S01]  /*1afd0*/  STL.64 [R1+0x4b8], R8 ;  /* 0x0004b80801007387 */ /* 0x000fe20000100a00 */
[----:B------:R-:W-:-:S03]  /*1afe0*/  IMAD.MOV.U32 R4, RZ, RZ, R28 ;  /* 0x000000ffff047224 */ /* 0x000fc600078e001c */
[----:B0-----:R-:W-:Y:S04]  /*1aff0*/  STL.64 [R1+0xc10], R24 ;  /* 0x000c101801007387 */ /* 0x001fe80000100a00 */
[----:B------:R0:W-:Y:S02]  /*1b000*/  STL.64 [R1+0x4c0], R6 ;  /* 0x0004c00601007387 */ /* 0x0001e40000100a00 */
[----:B0-----:R-:W-:Y:S02]  /*1b010*/  IMAD.MOV.U32 R6, RZ, RZ, R2 ;  /* 0x000000ffff067224 */ /* 0x001fe400078e0002 */
[----:B------:R-:W-:Y:S02]  /*1b020*/  IMAD.MOV.U32 R7, RZ, RZ, R5 ;  /* 0x000000ffff077224 */ /* 0x000fe400078e0005 */
[----:B------:R-:W-:-:S03]  /*1b030*/  IMAD.MOV.U32 R5, RZ, RZ, R3 ;  /* 0x000000ffff057224 */ /* 0x000fc600078e0003 */
[----:B------:R-:W-:Y:S04]  /*1b040*/  STL.64 [R1+0x4c8], R6 ;  /* 0x0004c80601007387 */ /* 0x000fe80000100a00 */
[----:B------:R-:W2:Y:S04]  /*1b050*/  LDL.LU R24, [R1+0x55c] ;  /* 0x00055c0001187983 */ /* 0x000ea80000300800 */
[----:B------:R-:W-:Y:S04]  /*1b060*/  STL.64 [R1+0x4d0], R4 ;  /* 0x0004d00401007387 */ /* 0x000fe80000100a00 */
[----:B------:R-:W3:Y:S01]  /*1b070*/  LDL.LU R25, [R1+0x560] ;  /* 0x0005600001197983 */ /* 0x000ee20000300800 */
[----:B------:R-:W-:-:S02]  /*1b080*/  IMAD.MOV.U32 R2, RZ, RZ, R0 ;  /* 0x000000ffff027224 */ /* 0x000fc400078e0000 */
[----:B------:R-:W-:-:S05]  /*1b090*/  IMAD.MOV.U32 R3, RZ, RZ, R29 ;  /* 0x000000ffff037224 */ /* 0x000fca00078e001d */
[----:B------:R-:W-:Y:S04]  /*1b0a0*/  STL.64 [R1+0x4d8], R2 ;  /* 0x0004d80201007387 */ /* 0x000fe80000100a00 */
[----:B---3--:R0:W-:Y:S04]  /*1b0b0*/  STL [R1+0xc18], R25 ;  /* 0x000c181901007387 */ /* 0x0081e80000100800 */
[----:B0-----:R-:W2:Y:S04]  /*1b0c0*/  LDL.LU R25, [R1+0x558] ;  /* 0x0005580001197983 */ /* 0x001ea80000300800 */
        /* <DEDUP_REMOVED lines=58> */
[----:B------:R-:W4:Y:S04]  /*1b470*/  LDL.LU.64 R12, [R1+0x128] ;  /* 0x00012800010c7983 */ /* 0x000f280000300a00 */
[----:B------:R-:W4:Y:S04]  /*1b480*/  LDL.LU.64 R10, [R1+0x120] ;  /* 0x00012000010a7983 */ /* 0x000f280000300a00 */
[----:B------:R-:W4:Y:S04]  /*1b490*/  LDL.LU.64 R8, [R1+0x118] ;  /* 0x0001180001087983 */ /* 0x000f280000300a00 */
[----:B------:R-:W4:Y:S04]  /*1b4a0*/  LDL.LU.64 R6, [R1+0x110] ;  /* 0x0001100001067983 */ /* 0x000f280000300a00 */
[----:B------:R-:W4:Y:S04]  /*1b4b0*/  LDL.LU.64 R4, [R1+0x108] ;  /* 0x0001080001047983 */ /* 0x000f280000300a00 */
[----:B------:R-:W4:Y:S04]  /*1b4c0*/  LDL.LU.64 R2, [R1+0x100] ;  /* 0x0001000001027983 */ /* 0x000f280000300a00 */
[----:B------:R-:W4:Y:S01]  /*1b4d0*/  LDL.LU.64 R28, [R1+0xf8] ;  /* 0x0000f800011c7983 */ /* 0x000f220000300a00 */
        /* <DEDUP_REMOVED lines=74> */
[----:B0-----:R-:W2:Y:S04]  /*1b980*/  LDL.LU.64 R24, [R1+0xc20] ;  /* 0x000c200001187983 */ /* 0x001ea80000300a00 */
[----:B--2---:R0:W-:Y:S04]  /*1b990*/  STL.64 [R1+0x558], R24 ;  /* 0x0005581801007387 */ /* 0x0041e80000100a00 */
[----:B0-----:R-:W2:Y:S01]  /*1b9a0*/  LDL.LU R25, [R1+0xc18] ;  /* 0x000c180001197983 */ /* 0x001ea20000300800 */
[----:B---3--:R-:W-:-:S02]  /*1b9b0*/  IMAD.MOV.U32 R24, RZ, RZ, R26 ;  /* 0x000000ffff187224 */ /* 0x008fc400078e001a */
[----:B----4-:R-:W-:-:S03]  /*1b9c0*/  IMAD.MOV.U32 R26, RZ, RZ, R22 ;  /* 0x000000ffff1a7224 */ /* 0x010fc600078e0016 */
[----:B--2---:R0:W-:Y:S04]  /*1b9d0*/  STL.64 [R1+0x560], R24 ;  /* 0x0005601801007387 */ /* 0x0041e80000100a00 */
[----:B0-----:R-:W2:Y:S04]  /*1b9e0*/  LDL.LU.64 R24, [R1+0xc10] ;  /* 0x000c100001187983 */ /* 0x001ea80000300a00 */
[----:B------:R0:W-:Y:S01]  /*1b9f0*/  STL.64 [R1+0x568], R26 ;  /* 0x0005681a01007387 */ /* 0x0001e20000100a00 */
[----:B------:R-:W-:Y:S02]  /*1ba00*/  IMAD.MOV.U32 R22, RZ, RZ, R18 ;  /* 0x000000ffff167224 */ /* 0x000fe400078e0012 */
[----:B------:R-:W-:-:S02]  /*1ba10*/  IMAD.MOV.U32 R18, RZ, RZ, R14 ;  /* 0x000000ffff127224 */ /* 0x000fc400078e000e */
[----:B0-----:R-:W-:Y:S02]  /*1ba20*/  IMAD.MOV.U32 R26, RZ, RZ, R20 ;  /* 0x000000ffff1a7224 */ /* 0x001fe400078e0014 */
[----:B------:R-:W-:Y:S02]  /*1ba30*/  IMAD.MOV.U32 R27, RZ, RZ, R23 ;  /* 0x000000ffff1b7224 */ /* 0x000fe400078e0017 */
[----:B------:R-:W-:Y:S02]  /*1ba40*/  IMAD.MOV.U32 R23, RZ, RZ, R21 ;  /* 0x000000ffff177224 */ /* 0x000fe400078e0015 */
[----:B------:R-:W-:Y:S02]  /*1ba50*/  IMAD.MOV.U32 R20, RZ, RZ, R16 ;  /* 0x000000ffff147224 */ /* 0x000fe400078e0010 */
[----:B------:R-:W-:Y:S02]  /*1ba60*/  IMAD.MOV.U32 R21, RZ, RZ, R19 ;  /* 0x000000ffff157224 */ /* 0x000fe400078e0013 */
[----:B------:R-:W-:-:S02]  /*1ba70*/  IMAD.MOV.U32 R19, RZ, RZ, R17 ;  /* 0x000000ffff137224 */ /* 0x000fc400078e0011 */
[----:B------:R-:W-:Y:S02]  /*1ba80*/  IMAD.MOV.U32 R16, RZ, RZ, R0 ;  /* 0x000000ffff107224 */ /* 0x000fe400078e0000 */
[----:B------:R-:W-:Y:S01]  /*1ba90*/  IMAD.MOV.U32 R17, RZ, RZ, R15 ;  /* 0x000000ffff117224 */ /* 0x000fe200078e000f */
[----:B------:R0:W-:Y:S04]  /*1baa0*/  STL.64 [R1+0x570], R26 ;  /* 0x0005701a01007387 */ /* 0x0001e80000100a00 */
[----:B------:R-:W-:Y:S04]  /*1bab0*/  STL.64 [R1+0x578], R22 ;  /* 0x0005781601007387 */ /* 0x000fe80000100a00 */
[----:B------:R-:W-:Y:S04]  /*1bac0*/  STL.64 [R1+0x580], R20 ;  /* 0x0005801401007387 */ /* 0x000fe80000100a00 */
[----:B------:R-:W-:Y:S04]  /*1bad0*/  STL.64 [R1+0x588], R18 ;  /* 0x0005881201007387 */ /* 0x000fe80000100a00 */
[----:B------:R-:W-:Y:S01]  /*1bae0*/  STL.64 [R1+0x790], R16 ;  /* 0x0007901001007387 */ /* 0x000fe20000100a00 */
[----:B--2---:R-:W-:-:S04]  /*1baf0*/  IMAD.SHL.U32 R25, R25, 0x20, RZ ;  /* 0x0000002019197824 */ /* 0x004fc800078e00ff */
[----:B------:R-:W-:-:S04]  /*1bb00*/  IMAD.WIDE R14, R25, 0x2, R12 ;  /* 0x00000002190e7825 */ /* 0x000fc800078e020c */
[----:B------:R-:W-:-:S04]  /*1bb10*/  IMAD.WIDE R12, R25, 0x2, R10 ;  /* 0x00000002190c7825 */ /* 0x000fc800078e020a */
[----:B------:R-:W-:-:S04]  /*1bb20*/  IMAD.WIDE R10, R25, 0x2, R8 ;  /* 0x00000002190a7825 */ /* 0x000fc800078e0208 */
[----:B------:R-:W-:-:S04]  /*1bb30*/  IMAD.WIDE R8, R25, 0x2, R6 ;  /* 0x0000000219087825 */ /* 0x000fc800078e0206 */
[C---:B------:R-:W-:Y:S01]  /*1bb40*/  IMAD.WIDE R6, R25.reuse, 0x2, R4 ;  /* 0x0000000219067825 */ /* 0x040fe200078e0204 */
[----:B------:R-:W-:Y:S04]  /*1bb50*/  STL.64 [R1+0x390], R14 ;  /* 0x0003900e01007387 */ /* 0x000fe80000100a00 */
[----:B------:R-:W-:Y:S04]  /*1bb60*/  STL.64 [R1+0x388], R12 ;  /* 0x0003880c01007387 */ /* 0x000fe80000100a00 */
[----:B------:R-:W-:Y:S04]  /*1bb70*/  STL.64 [R1+0x380], R10 ;  /* 0x0003800a01007387 */ /* 0x000fe80000100a00 */
[----:B------:R-:W-:Y:S04]  /*1bb80*/  STL.64 [R1+0x378], R8 ;  /* 0x0003780801007387 */ /* 0x000fe80000100a00 */
[----:B------:R-:W-:Y:S04]  /*1bb90*/  STL.64 [R1+0x370], R6 ;  /* 0x0003700601007387 */ /* 0x000fe80000100a00 */
[----:B0-----:R-:W2:Y:S01]  /*1bba0*/  LDL.LU.64 R26, [R1+0x60] ;  /* 0x00006000011a7983 */ /* 0x001ea20000300a00 */
[----:B------:R-:W-:-:S04]  /*1bbb0*/  IMAD.WIDE R4, R25, 0x2, R2 ;  /* 0x0000000219047825 */ /* 0x000fc800078e0202 */
[C---:B------:R-:W-:Y:S01]  /*1bbc0*/  IMAD.WIDE R2, R25.reuse, 0x2, R28 ;  /* 0x0000000219027825 */ /* 0x040fe200078e021c */
[----:B------:R-:W-:Y:S04]  /*1bbd0*/  STL.64 [R1+0x368], R4 ;  /* 0x0003680401007387 */ /* 0x000fe80000100a00 */
[----:B--2---:R0:W-:Y:S04]  /*1bbe0*/  STL.64 [R1+0xb80], R26 ;  /* 0x000b801a01007387 */ /* 0x0041e80000100a00 */
[----:B------:R-:W-:Y:S04]  /*1bbf0*/  STL.64 [R1+0x360], R2 ;  /* 0x0003600201007387 */ /* 0x000fe80000100a00 */
[----:B0-----:R-:W2:Y:S04]  /*1bc00*/  LDL.LU.64 R26, [R1+0x68] ;  /* 0x00006800011a7983 */ /* 0x001ea80000300a00 */
[----:B--2---:R0:W-:Y:S04]  /*1bc10*/  STL.64 [R1+0xb88], R26 ;  /* 0x000b881a01007387 */ /* 0x0041e80000100a00 */
        /* <DEDUP_REMOVED lines=33> */
[----:B------:R-:W3:Y:S04]  /*1be30*/  LDL.LU.64 R22, [R1+0x58] ;  /* 0x0000580001167983 */ /* 0x000ee80000300a00 */
[----:B------:R-:W4:Y:S04]  /*1be40*/  LDL.LU.64 R20, [R1+0x50] ;  /* 0x0000500001147983 */ /* 0x000f280000300a00 */
        /* <DEDUP_REMOVED lines=9> */
[----:B------:R-:W4:Y:S01]  /*1bee0*/  LDL.LU.64 R28, [R1] ;  /* 0x00000000011c7983 */ /* 0x000f220000300a00 */
[----:B--2---:R-:W-:-:S05]  /*1bef0*/  IMAD.WIDE R26, R25, 0x2, R26 ;  /* 0x00000002191a7825 */ /* 0x004fca00078e021a */
[----:B------:R0:W-:Y:S04]  /*1bf00*/  STL.64 [R1+0x358], R26 ;  /* 0x0003581a01007387 */ /* 0x0001e80000100a00 */
[----:B0-----:R-:W2:Y:S02]  /*1bf10*/  LDL.LU.64 R26, [R1+0xc08] ;  /* 0x000c0800011a7983 */ /* 0x001ea40000300a00 */
        /* <DEDUP_REMOVED lines=50> */
[----:B0-----:R-:W2:Y:S01]  /*1c240*/  LDL.LU.64 R26, [R1+0xb80] ;  /* 0x000b8000011a7983 */ /* 0x001ea20000300a00 */
[----:B---3--:R-:W-:-:S04]  /*1c250*/  IMAD.WIDE R22, R25, 0x2, R22 ;  /* 0x0000000219167825 */ /* 0x008fc800078e0216 */
[----:B----4-:R-:W-:-:S04]  /*1c260*/  IMAD.WIDE R20, R25, 0x2, R20 ;  /* 0x0000000219147825 */ /* 0x010fc800078e0214 */
[----:B------:R-:W-:-:S04]  /*1c270*/  IMAD.WIDE R18, R25, 0x2, R18 ;  /* 0x0000000219127825 */ /* 0x000fc800078e0212 */
        /* <DEDUP_REMOVED lines=9> */
[----:B--2---:R-:W-:-:S05]  /*1c310*/  IMAD.WIDE R26, R25, 0x2, R26 ;  /* 0x00000002191a7825 */ /* 0x004fca00078e021a */
[----:B------:R0:W-:Y:S04]  /*1c320*/  STL.64 [R1+0x2c8], R26 ;  /* 0x0002c81a01007387 */ /* 0x0001e80000100a00 */
[----:B0-----:R-:W2:Y:S04]  /*1c330*/  LDL.LU.64 R26, [R1+0xb78] ;  /* 0x000b7800011a7983 */ /* 0x001ea80000300a00 */
[----:B------:R0:W-:Y:S04]  /*1c340*/  STL.64 [R1+0x2c0], R22 ;  /* 0x0002c01601007387 */ /* 0x0001e80000100a00 */
[----:B0-----:R-:W3:Y:S04]  /*1c350*/  LDL.LU.64 R22, [R1+0xb70] ;  /* 0x000b700001167983 */ /* 0x001ee80000300a00 */
[----:B------:R0:W-:Y:S04]  /*1c360*/  STL.64 [R1+0x2b8], R20 ;  /* 0x0002b81401007387 */ /* 0x0001e80000100a00 */
[----:B0-----:R-:W4:Y:S04]  /*1c370*/  LDL.LU.64 R20, [R1+0xb68] ;  /* 0x000b680001147983 */ /* 0x001f280000300a00 */
[----:B------:R0:W-:Y:S04]  /*1c380*/  STL.64 [R1+0x2b0], R18 ;  /* 0x0002b01201007387 */ /* 0x0001e80000100a00 */
[----:B0-----:R-:W2:Y:S04]  /*1c390*/  LDL.LU.64 R18, [R1+0xb60] ;  /* 0x000b600001127983 */ /* 0x001ea80000300a00 */
        /* <DEDUP_REMOVED lines=17> */
[----:B0-----:R-:W2:Y:S01]  /*1c4b0*/  LDL.LU.64 R28, [R1+0xb18] ;  /* 0x000b1800011c7983 */ /* 0x001ea20000300a00 */
[----:B---3--:R-:W-:-:S04]  /*1c4c0*/  IMAD.WIDE R22, R25, 0x2, R22 ;  /* 0x0000000219167825 */ /* 0x008fc800078e0216 */
[----:B----4-:R-:W-:-:S04]  /*1c4d0*/  IMAD.WIDE R20, R25, 0x2, R20 ;  /* 0x0000000219147825 */ /* 0x010fc800078e0214 */
[----:B--2---:R-:W-:-:S04]  /*1c4e0*/  IMAD.WIDE R18, R25, 0x2, R18 ;  /* 0x0000000219127825 */ /* 0x004fc800078e0212 */
        /* <DEDUP_REMOVED lines=8> */
[----:B------:R-:W-:-:S05]  /*1c570*/  IMAD.WIDE R28, R25, 0x2, R28 ;  /* 0x00000002191c7825 */ /* 0x000fca00078e021c */
        /* <DEDUP_REMOVED lines=9> */
[----:B0-----:R-:W3:Y:S04]  /*1c610*/  LDL.LU.64 R8, [R1+0x168] ;  /* 0x0001680001087983 */ /* 0x001ee80000300a00 */
[----:B------:R0:W-:Y:S04]  /*1c620*/  STL.64 [R1+0x238], R10 ;  /* 0x0002380a01007387 */ /* 0x0001e80000100a00 */
[----:B0-----:R-:W2:Y:S04]  /*1c630*/  LDL.LU.64 R10, [R1+0x160] ;  /* 0x00016000010a7983 */ /* 0x001ea80000300a00 */
        /* <DEDUP_REMOVED lines=11> */
[----:B0-----:R-:W2:Y:S01]  /*1c6f0*/  LDL.LU.64 R22, [R1+0x130] ;  /* 0x0001300001167983 */ /* 0x001ea20000300a00 */
[----:B------:R-:W-:-:S05]  /*1c700*/  IMAD.WIDE R26, R25, 0x2, R26 ;  /* 0x00000002191a7825 */ /* 0x000fca00078e021a */
[----:B------:R4:W-:Y:S02]  /*1c710*/  STL.64 [R1+0x200], R26 ;  /* 0x0002001a01007387 */ /* 0x0009e40000100a00 */
[----:B----4-:R-:W-:-:S04]  /*1c720*/  IMAD.WIDE R26, R25, 0x2, R20 ;  /* 0x00000002191a7825 */ /* 0x010fc800078e0214 */
[----:B---3--:R-:W-:-:S04]  /*1c730*/  IMAD.WIDE R20, R25, 0x2, R16 ;  /* 0x0000000219147825 */ /* 0x008fc800078e0210 */
[----:B------:R-:W-:-:S04]  /*1c740*/  IMAD.WIDE R16, R25, 0x2, R12 ;  /* 0x0000000219107825 */ /* 0x000fc800078e020c */
[----:B--2---:R-:W-:-:S05]  /*1c750*/  IMAD.WIDE R22, R25, 0x2, R22 ;  /* 0x0000000219167825 */ /* 0x004fca00078e0216 */
[----:B------:R0:W-:Y:S04]  /*1c760*/  STL.64 [R1+0x1f8], R22 ;  /* 0x0001f81601007387 */ /* 0x0001e80000100a00 */
[----:B------:R-:W-:Y:S01]  /*1c770*/  STL.64 [R1+0x1f0], R26 ;  /* 0x0001f01a01007387 */ /* 0x000fe20000100a00 */
[----:B------:R-:W-:-:S04]  /*1c780*/  IMAD.WIDE R12, R25, 0x2, R8 ;  /* 0x00000002190c7825 */ /* 0x000fc800078e0208 */
[----:B------:R-:W-:-:S04]  /*1c790*/  IMAD.WIDE R8, R25, 0x2, R4 ;  /* 0x0000000219087825 */ /* 0x000fc800078e0204 */
[----:B0-----:R-:W-:-:S04]  /*1c7a0*/  IMAD.WIDE R22, R25, 0x2, R18 ;  /* 0x0000000219167825 */ /* 0x001fc800078e0212 */
[----:B------:R-:W-:-:S04]  /*1c7b0*/  IMAD.WIDE R18, R25, 0x2, R14 ;  /* 0x0000000219127825 */ /* 0x000fc800078e020e */
[----:B------:R-:W-:-:S04]  /*1c7c0*/  IMAD.WIDE R14, R25, 0x2, R10 ;  /* 0x00000002190e7825 */ /* 0x000fc800078e020a */
[C---:B------:R-:W-:Y:S01]  /*1c7d0*/  IMAD.WIDE R10, R25.reuse, 0x2, R6 ;  /* 0x00000002190a7825 */ /* 0x040fe200078e0206 */
[----:B------:R-:W-:Y:S04]  /*1c7e0*/  STL.64 [R1+0x1e8], R22 ;  /* 0x0001e81601007387 */ /* 0x000fe80000100a00 */
[----:B------:R-:W-:Y:S04]  /*1c7f0*/  STL.64 [R1+0x1e0], R20 ;  /* 0x0001e01401007387 */ /* 0x000fe80000100a00 */
[----:B------:R-:W-:Y:S04]  /*1c800*/  STL.64 [R1+0x1d8], R18 ;  /* 0x0001d81201007387 */ /* 0x000fe80000100a00 */
[----:B------:R-:W-:Y:S04]  /*1c810*/  STL.64 [R1+0x1d0], R16 ;  /* 0x0001d01001007387 */ /* 0x000fe80000100a00 */
[----:B------:R-:W-:Y:S01]  /*1c820*/  STL.64 [R1+0x1c8], R14 ;  /* 0x0001c80e01007387 */ /* 0x000fe20000100a00 */
[----:B------:R-:W-:-:S03]  /*1c830*/  IMAD.WIDE R6, R25, 0x2, R2 ;  /* 0x0000000219067825 */ /* 0x000fc600078e0202 */
[----:B------:R-:W-:Y:S04]  /*1c840*/  STL.64 [R1+0x1c0], R12 ;  /* 0x0001c00c01007387 */ /* 0x000fe80000100a00 */
[----:B------:R-:W-:Y:S04]  /*1c850*/  STL.64 [R1+0x1b8], R10 ;  /* 0x0001b80a01007387 */ /* 0x000fe80000100a00 */
[----:B------:R-:W-:Y:S04]  /*1c860*/  STL.64 [R1+0x1b0], R8 ;  /* 0x0001b00801007387 */ /* 0x000fe80000100a00 */
[----:B------:R-:W2:Y:S04]  /*1c870*/  LDL.LU.64 R2, [R1+0x190] ;  /* 0x0001900001027983 */ /* 0x000ea80000300a00 */
[----:B------:R0:W-:Y:S04]  /*1c880*/  STL.64 [R1+0x1a8], R6 ;  /* 0x0001a80601007387 */ /* 0x0001e80000100a00 */
[----:B0-----:R-:W3:Y:S01]  /*1c890*/  LDL.LU.64 R6, [R1+0x3c0] ;  /* 0x0003c00001067983 */ /* 0x001ee20000300a00 */
[----:B------:R-:W-:-:S05]  /*1c8a0*/  IMAD.WIDE R4, R25, 0x2, R28 ;  /* 0x0000000219047825 */ /* 0x000fca00078e021c */
[----:B------:R-:W-:Y:S04]  /*1c8b0*/  STL.64 [R1+0x1a0], R4 ;  /* 0x0001a00401007387 */ /* 0x000fe80000100a00 */
[----:B---3--:R0:W-:Y:S04]  /*1c8c0*/  STL.64 [R1+0xaf0], R6 ;  /* 0x000af00601007387 */ /* 0x0081e80000100a00 */
[----:B0-----:R-:W3:Y:S04]  /*1c8d0*/  LDL.LU.64 R6, [R1+0x3b8] ;  /* 0x0003b80001067983 */ /* 0x001ee80000300a00 */
        /* <DEDUP_REMOVED lines=8> */
[----:B------:R-:W4:Y:S04]  /*1c960*/  LDL.LU.64 R8, [R1+0x3c8] ;  /* 0x0003c80001087983 */ /* 0x000f280000300a00 */
[----:B------:R-:W2:Y:S04]  /*1c970*/  LDL.LU.64 R26, [R1+0x420] ;  /* 0x00042000011a7983 */ /* 0x000ea80000300a00 */
        /* <DEDUP_REMOVED lines=17> */
[----:B0-----:R-:W2:Y:S01]  /*1ca90*/  LDL.LU.64 R26, [R1+0x3d8] ;  /* 0x0003d800011a7983 */ /* 0x001ea20000300a00 */
[----:B------:R-:W-:-:S04]  /*1caa0*/  IMAD.WIDE R2, R25, 0x2, R2 ;  /* 0x0000000219027825 */ /* 0x000fc800078e0202 */
[C---:B---3--:R-:W-:Y:S01]  /*1cab0*/  IMAD.WIDE R6, R25.reuse, 0x2, R6 ;  /* 0x0000000219067825 */ /* 0x048fe200078e0206 */
[----:B--2---:R0:W-:Y:S04]  /*1cac0*/  STL.64 [R1+0xae8], R26 ;  /* 0x000ae81a01007387 */ /* 0x0041e80000100a00 */
[----:B0-----:R-:W2:Y:S04]  /*1cad0*/  LDL.LU.64 R26, [R1+0x3d0] ;  /* 0x0003d000011a7983 */ /* 0x001ea80000300a00 */
[----:B------:R-:W3:Y:S04]  /*1cae0*/  LDL.LU.64 R22, [R1+0x428] ;  /* 0x0004280001167983 */ /* 0x000ee80000300a00 */
        /* <DEDUP_REMOVED lines=8> */
[----:B------:R0:W-:Y:S04]  /*1cb70*/  STL.64 [R1+0x198], R2 ;  /* 0x0001980201007387 */ /* 0x0001e80000100a00 */
[----:B0-----:R-:W3:Y:S04]  /*1cb80*/  LDL.LU.64 R2, [R1+0x470] ;  /* 0x0004700001027983 */ /* 0x001ee80000300a00 */
[----:B------:R0:W-:Y:S04]  /*1cb90*/  STL.64 [R1+0x190], R6 ;  /* 0x0001900601007387 */ /* 0x0001e80000100a00 */
[----:B0-----:R-:W4:Y:S02]  /*1cba0*/  LDL.LU.64 R6, [R1+0xb10] ;  /* 0x000b100001067983 */ /* 0x001f240000300a00 */
[----:B----4-:R-:W-:-:S05]  /*1cbb0*/  IMAD.WIDE R6, R25, 0x2, R6 ;  /* 0x0000000219067825 */ /* 0x010fca00078e0206 */
        /* <DEDUP_REMOVED lines=10> */
[----:B0-----:R-:W4:Y:S01]  /*1cc60*/  LDL.LU.64 R6, [R1+0xaf0] ;  /* 0x000af00001067983 */ /* 0x001f220000300a00 */
[----:B------:R-:W-:-:S04]  /*1cc70*/  IMAD.WIDE R8, R25, 0x2, R8 ;  /* 0x0000000219087825 */ /* 0x000fc800078e0208 */
[----:B--2---:R-:W-:-:S04]  /*1cc80*/  IMAD.WIDE R26, R25, 0x2, R26 ;  /* 0x00000002191a7825 */ /* 0x004fc800078e021a */
[----:B----4-:R-:W-:-:S05]  /*1cc90*/  IMAD.WIDE R6, R25, 0x2, R6 ;  /* 0x0000000219067825 */ /* 0x010fca00078e0206 */
[----:B------:R0:W-:Y:S04]  /*1cca0*/  STL.64 [R1+0x168], R6 ;  /* 0x0001680601007387 */ /* 0x0001e80000100a00 */
[----:B0-----:R-:W2:Y:S04]  /*1ccb0*/  LDL.LU.64 R6, [R1+0x478] ;  /* 0x0004780001067983 */ /* 0x001ea80000300a00 */
[----:B------:R0:W-:Y:S04]  /*1ccc0*/  STL.64 [R1+0x160], R8 ;  /* 0x0001600801007387 */ /* 0x0001e80000100a00 */
[----:B0-----:R-:W4:Y:S04]  /*1ccd0*/  LDL.LU.64 R8, [R1+0x480] ;  /* 0x0004800001087983 */ /* 0x001f280000300a00 */
[----:B------:R0:W-:Y:S04]  /*1cce0*/  STL.64 [R1+0x158], R26 ;  /* 0x0001581a01007387 */ /* 0x0001e80000100a00 */
[----:B0-----:R-:W3:Y:S02]  /*1ccf0*/  LDL.LU.64 R26, [R1+0xae8] ;  /* 0x000ae800011a7983 */ /* 0x001ee40000300a00 */
[----:B---3--:R-:W-:-:S05]  /*1cd00*/  IMAD.WIDE R26, R25, 0x2, R26 ;  /* 0x00000002191a7825 */ /* 0x008fca00078e021a */
        /* <DEDUP_REMOVED lines=25> */
[----:B0-----:R-:W3:Y:S01]  /*1cea0*/  LDL.LU.64 R26, [R1+0xaa0] ;  /* 0x000aa000011a7983 */ /* 0x001ee20000300a00 */
[----:B------:R-:W-:-:S04]  /*1ceb0*/  IMAD.WIDE R10, R25, 0x2, R10 ;  /* 0x00000002190a7825 */ /* 0x000fc800078e020a */
[----:B---3--:R-:W-:-:S05]  /*1cec0*/  IMAD.WIDE R26, R25, 0x2, R26 ;  /* 0x00000002191a7825 */ /* 0x008fca00078e021a */
[----:B------:R0:W-:Y:S02]  /*1ced0*/  STL.64 [R1+0x108], R26 ;  /* 0x0001081a01007387 */ /* 0x0001e40000100a00 */
[----:B0-----:R-:W-:-:S04]  /*1cee0*/  IMAD.WIDE R26, R25, 0x2, R22 ;  /* 0x00000002191a7825 */ /* 0x001fc800078e0216 */
[----:B------:R-:W-:-:S04]  /*1cef0*/  IMAD.WIDE R22, R25, 0x2, R20 ;  /* 0x0000000219167825 */ /* 0x000fc800078e0214 */
[----:B------:R-:W-:-:S04]  /*1cf00*/  IMAD.WIDE R20, R25, 0x2, R18 ;  /* 0x0000000219147825 */ /* 0x000fc800078e0212 */
[----:B------:R-:W-:-:S04]  /*1cf10*/  IMAD.WIDE R18, R25, 0x2, R16 ;  /* 0x0000000219127825 */ /* 0x000fc800078e0210 */
[C---:B------:R-:W-:Y:S01]  /*1cf20*/  IMAD.WIDE R16, R25.reuse, 0x2, R14 ;  /* 0x0000000219107825 */ /* 0x040fe200078e020e */
[----:B------:R-:W-:Y:S03]  /*1cf30*/  STL.64 [R1+0x100], R26 ;  /* 0x0001001a01007387 */ /* 0x000fe60000100a00 */
[C---:B------:R-:W-:Y:S01]  /*1cf40*/  IMAD.WIDE R14, R25.reuse, 0x2, R12 ;  /* 0x00000002190e7825 */ /* 0x040fe200078e020c */
[----:B------:R-:W-:Y:S04]  /*1cf50*/  STL.64 [R1+0xf8], R22 ;  /* 0x0000f81601007387 */ /* 0x000fe80000100a00 */
[----:B------:R-:W-:Y:S04]  /*1cf60*/  STL.64 [R1+0xf0], R20 ;  /* 0x0000f01401007387 */ /* 0x000fe80000100a00 */
[----:B------:R-:W-:Y:S04]  /*1cf70*/  STL.64 [R1+0xe8], R18 ;  /* 0x0000e81201007387 */ /* 0x000fe80000100a00 */
[----:B------:R-:W-:Y:S01]  /*1cf80*/  STL.64 [R1+0xe0], R16 ;  /* 0x0000e01001007387 */ /* 0x000fe20000100a00 */
[----:B------:R-:W-:-:S03]  /*1cf90*/  IMAD.WIDE R12, R25, 0x2, R28 ;  /* 0x00000002190c7825 */ /* 0x000fc600078e021c */
[----:B------:R-:W-:Y:S04]  /*1cfa0*/  STL.64 [R1+0xd8], R14 ;  /* 0x0000d80e01007387 */ /* 0x000fe80000100a00 */
[----:B------:R-:W3:Y:S04]  /*1cfb0*/  LDL.LU.64 R28, [R1+0x488] ;  /* 0x00048800011c7983 */ /* 0x000ee80000300a00 */
[----:B------:R0:W-:Y:S04]  /*1cfc0*/  STL.64 [R1+0xd0], R10 ;  /* 0x0000d00a01007387 */ /* 0x0001e80000100a00 */
[----:B------:R-:W-:Y:S01]  /*1cfd0*/  STL.64 [R1+0xc8], R12 ;  /* 0x0000c80c01007387 */ /* 0x000fe20000100a00 */
[----:B0-----:R-:W-:-:S04]  /*1cfe0*/  IMAD.WIDE R10, R25, 0x2, R4 ;  /* 0x00000002190a7825 */ /* 0x001fc800078e0204 */
[C---:B------:R-:W-:Y:S02]  /*1cff0*/  IMAD.WIDE R4, R25.reuse, 0x2, R2 ;  /* 0x0000000219047825 */ /* 0x040fe400078e0202 */
[----:B------:R-:W2:Y:S04]  /*1d000*/  LDL.LU.64 R2, [R1+0x498] ;  /* 0x0004980001027983 */ /* 0x000ea80000300a00 */
[----:B------:R-:W-:Y:S04]  /*1d010*/  STL.64 [R1+0xc0], R10 ;  /* 0x0000c00a01007387 */ /* 0x000fe80000100a00 */
[----:B--2---:R0:W-:Y:S04]  /*1d020*/  STL.64 [R1+0xa98], R2 ;  /* 0x000a980201007387 */ /* 0x0041e80000100a00 */
[----:B------:R1:W-:Y:S04]  /*1d030*/  STL.64 [R1+0xb8], R4 ;  /* 0x0000b80401007387 */ /* 0x0003e80000100a00 */
[----:B0-----:R-:W2:Y:S04]  /*1d040*/  LDL.LU.64 R2, [R1+0x490] ;  /* 0x0004900001027983 */ /* 0x001ea80000300a00 */
[----:B-1----:R-:W3:Y:S01]  /*1d050*/  LDL.LU.64 R4, [R1+0x4a8] ;  /* 0x0004a80001047983 */ /* 0x002ee20000300a00 */
[----:B------:R-:W-:-:S04]  /*1d060*/  IMAD.WIDE R10, R25, 0x2, R6 ;  /* 0x00000002190a7825 */ /* 0x000fc800078e0206 */
[C---:B----4-:R-:W-:Y:S01]  /*1d070*/  IMAD.WIDE R12, R25.reuse, 0x2, R8 ;  /* 0x00000002190c7825 */ /* 0x050fe200078e0208 */
[----:B---3--:R0:W-:Y:S04]  /*1d080*/  STL.64 [R1+0xa90], R4 ;  /* 0x000a900401007387 */ /* 0x0081e80000100a00 */
[----:B0-----:R-:W3:Y:S04]  /*1d090*/  LDL.LU.64 R4, [R1+0x4a0] ;  /* 0x0004a00001047983 */ /* 0x001ee80000300a00 */
[----:B------:R-:W4:Y:S04]  /*1d0a0*/  LDL.LU.64 R6, [R1+0x4b0] ;  /* 0x0004b00001067983 */ /* 0x000f280000300a00 */
[----:B------:R0:W-:Y:S04]  /*1d0b0*/  STL.64 [R1+0xb0], R10 ;  /* 0x0000b00a01007387 */ /* 0x0001e80000100a00 */
[----:B------:R-:W4:Y:S04]  /*1d0c0*/  LDL.LU.64 R8, [R1+0x4b8] ;  /* 0x0004b80001087983 */ /* 0x000f280000300a00 */
[----:B0-----:R-:W4:Y:S04]  /*1d0d0*/  LDL.LU.64 R10, [R1+0x4c0] ;  /* 0x0004c000010a7983 */ /* 0x001f280000300a00 */
[----:B------:R0:W-:Y:S04]  /*1d0e0*/  STL.64 [R1+0xa8], R12 ;  /* 0x0000a80c01007387 */ /* 0x0001e80000100a00 */
[----:B0-----:R-:W4:Y:S04]  /*1d0f0*/  LDL.LU.64 R12, [R1+0x4c8] ;  /* 0x0004c800010c7983 */ /* 0x001f280000300a00 */
[----:B------:R-:W2:Y:S04]  /*1d100*/  LDL.LU.64 R14, [R1+0x4d8] ;  /* 0x0004d800010e7983 */ /* 0x000ea80000300a00 */
[----:B--2---:R0:W-:Y:S04]  /*1d110*/  STL.64 [R1+0xa88], R14 ;  /* 0x000a880e01007387 */ /* 0x0041e80000100a00 */
[----:B0-----:R-:W2:Y:S04]  /*1d120*/  LDL.LU.64 R14, [R1+0x4d0] ;  /* 0x0004d000010e7983 */ /* 0x001ea80000300a00 */
[----:B------:R-:W3:Y:S04]  /*1d130*/  LDL.LU.64 R16, [R1+0x4f0] ;  /* 0x0004f00001107983 */ /* 0x000ee80000300a00 */
[----:B---3--:R0:W-:Y:S04]  /*1d140*/  STL.64 [R1+0xa78], R16 ;  /* 0x000a781001007387 */ /* 0x0081e80000100a00 */
[----:B0-----:R-:W3:Y:S04]  /*1d150*/  LDL.LU.64 R16, [R1+0x4e8] ;  /* 0x0004e80001107983 */ /* 0x001ee80000300a00 */
[----:B---3--:R0:W-:Y:S04]  /*1d160*/  STL.64 [R1+0xa80], R16 ;  /* 0x000a801001007387 */ /* 0x0081e80000100a00 */
[----:B0-----:R-:W3:Y:S04]  /*1d170*/  LDL.LU.64 R16, [R1+0x4e0] ;  /* 0x0004e00001107983 */ /* 0x001ee80000300a00 */
[----:B------:R-:W4:Y:S04]  /*1d180*/  LDL.LU.64 R18, [R1+0x500] ;  /* 0x0005000001127983 */ /* 0x000f280000300a00 */
[----:B----4-:R0:W-:Y:S04]  /*1d190*/  STL.64 [R1+0xa70], R18 ;  /* 0x000a701201007387 */ /* 0x0101e80000100a00 */
[----:B0-----:R-:W4:Y:S04]  /*1d1a0*/  LDL.LU.64 R18, [R1+0x4f8] ;  /* 0x0004f80001127983 */ /* 0x001f280000300a00 */
[----:B------:R-:W2:Y:S04]  /*1d1b0*/  LDL.LU.64 R20, [R1+0x518] ;  /* 0x0005180001147983 */ /* 0x000ea80000300a00 */
[----:B--2---:R0:W-:Y:S04]  /*1d1c0*/  STL.64 [R1+0xa60], R20 ;  /* 0x000a601401007387 */ /* 0x0041e80000100a00 */
[----:B0-----:R-:W2:Y:S01]  /*1d1d0*/  LDL.LU.64 R20, [R1+0x510] ;  /* 0x0005100001147983 */ /* 0x001ea20000300a00 */
[----:B------:R-:W-:-:S04]  /*1d1e0*/  IMAD.WIDE R28, R25, 0x2, R28 ;  /* 0x00000002191c7825 */ /* 0x000fc800078e021c */
[C---:B------:R-:W-:Y:S01]  /*1d1f0*/  IMAD.WIDE R2, R25.reuse, 0x2, R2 ;  /* 0x0000000219027825 */ /* 0x040fe200078e0202 */
[----:B--2---:R0:W-:Y:S04]  /*1d200*/  STL.64 [R1+0xa68], R20 ;  /* 0x000a681401007387 */ /* 0x0041e80000100a00 */
[----:B0-----:R-:W2:Y:S04]  /*1d210*/  LDL.LU.64 R20, [R1+0x508] ;  /* 0x0005080001147983 */ /* 0x001ea80000300a00 */
[----:B------:R-:W2:Y:S04]  /*1d220*/  LDL.LU.64 R26, [R1+0x520] ;  /* 0x00052000011a7983 */ /* 0x000ea80000300a00 */
[----:B------:R-:W2:Y:S04]  /*1d230*/  LDL.LU.64 R22, [R1+0x528] ;  /* 0x0005280001167983 */ /* 0x000ea80000300a00 */
[----:B------:R0:W-:Y:S04]  /*1d240*/  STL.64 [R1+0xa0], R28 ;  /* 0x0000a01c01007387 */ /* 0x0001e80000100a00 */
[----:B0-----:R-:W2:Y:S04]  /*1d250*/  LDL.LU.64 R28, [R1+0x530] ;  /* 0x00053000011c7983 */ /* 0x001ea80000300a00 */
[----:B------:R0:W-:Y:S04]  /*1d260*/  STL.64 [R1+0x98], R2 ;  /* 0x0000980201007387 */ /* 0x0001e80000100a00 */
[----:B0-----:R-:W3:Y:S01]  /*1d270*/  LDL.LU.64 R2, [R1+0xa98] ;  /* 0x000a980001027983 */ /* 0x001ee20000300a00 */
[----:B------:R-:W-:-:S04]  /*1d280*/  IMAD.WIDE R4, R25, 0x2, R4 ;  /* 0x0000000219047825 */ /* 0x000fc800078e0204 */
[----:B---3--:R-:W-:-:S05]  /*1d290*/  IMAD.WIDE R2, R25, 0x2, R2 ;  /* 0x0000000219027825 */ /* 0x008fca00078e0202 */
[----:B------:R0:W-:Y:S04]  /*1d2a0*/  STL.64 [R1+0x90], R2 ;  /* 0x0000900201007387 */ /* 0x0001e80000100a00 */
[----:B0-----:R-:W3:Y:S04]  /*1d2b0*/  LDL.LU.64 R2, [R1+0x538] ;  /* 0x0005380001027983 */ /* 0x001ee80000300a00 */
[----:B------:R0:W-:Y:S04]  /*1d2c0*/  STL.64 [R1+0x88], R4 ;  /* 0x0000880401007387 */ /* 0x0001e80000100a00 */
[----:B0-----:R-:W4:Y:S01]  /*1d2d0*/  LDL.LU.64 R4, [R1+0xa90] ;  /* 0x000a900001047983 */ /* 0x001f220000300a00 */
[----:B------:R-:W-:-:S04]  /*1d2e0*/  IMAD.WIDE R6, R25, 0x2, R6 ;  /* 0x0000000219067825 */ /* 0x000fc800078e0206 */
[----:B------:R-:W-:-:S04]  /*1d2f0*/  IMAD.WIDE R8, R25, 0x2, R8 ;  /* 0x0000000219087825 */ /* 0x000fc800078e0208 */
[----:B------:R-:W-:-:S04]  /*1d300*/  IMAD.WIDE R10, R25, 0x2, R10 ;  /* 0x00000002190a7825 */ /* 0x000fc800078e020a */
[----:B------:R-:W-:-:S04]  /*1d310*/  IMAD.WIDE R12, R25, 0x2, R12 ;  /* 0x00000002190c7825 */ /* 0x000fc800078e020c */
[----:B------:R-:W-:-:S04]  /*1d320*/  IMAD.WIDE R14, R25, 0x2, R14 ;  /* 0x00000002190e7825 */ /* 0x000fc800078e020e */
[----:B----4-:R-:W-:-:S05]  /*1d330*/  IMAD.WIDE R4, R25, 0x2, R4 ;  /* 0x0000000219047825 */ /* 0x010fca00078e0204 */
[----:B------:R0:W-:Y:S04]  /*1d340*/  STL.64 [R1+0x80], R4 ;  /* 0x0000800401007387 */ /* 0x0001e80000100a00 */
[----:B0-----:R-:W4:Y:S04]  /*1d350*/  LDL.LU.64 R4, [R1+0x540] ;  /* 0x0005400001047983 */ /* 0x001f280000300a00 */
        /* <DEDUP_REMOVED lines=9> */
[----:B0-----:R-:W2:Y:S01]  /*1d3f0*/  LDL.LU.64 R14, [R1+0xa88] ;  /* 0x000a8800010e7983 */ /* 0x001ea20000300a00 */
[----:B------:R-:W-:-:S04]  /*1d400*/  IMAD.WIDE R16, R25, 0x2, R16 ;  /* 0x0000000219107825 */ /* 0x000fc800078e0210 */
[----:B--2---:R-:W-:-:S05]  /*1d410*/  IMAD.WIDE R14, R25, 0x2, R14 ;  /* 0x00000002190e7825 */ /* 0x004fca00078e020e */
[----:B------:R0:W-:Y:S04]  /*1d420*/  STL.64 [R1+0x50], R14 ;  /* 0x0000500e01007387 */ /* 0x0001e80000100a00 */
[----:B0-----:R-:W2:Y:S04]  /*1d430*/  LDL.LU.64 R14, [R1+0x568] ;  /* 0x00056800010e7983 */ /* 0x001ea80000300a00 */
[----:B------:R0:W-:Y:S04]  /*1d440*/  STL.64 [R1+0x48], R16 ;  /* 0x0000481001007387 */ /* 0x0001e80000100a00 */
[----:B0-----:R-:W3:Y:S02]  /*1d450*/  LDL.LU.64 R16, [R1+0xa80] ;  /* 0x000a800001107983 */ /* 0x001ee40000300a00 */
[----:B---3--:R-:W-:-:S05]  /*1d460*/  IMAD.WIDE R16, R25, 0x2, R16 ;  /* 0x0000000219107825 */ /* 0x008fca00078e0210 */
        /* <DEDUP_REMOVED lines=9> */
[----:B----4-:R-:W-:-:S05]  /*1d500*/  IMAD.WIDE R18, R25, 0x2, R18 ;  /* 0x0000000219127825 */ /* 0x010fca00078e0212 */
[----:B------:R0:W-:Y:S04]  /*1d510*/  STL.64 [R1+0x28], R18 ;  /* 0x0000281201007387 */ /* 0x0001e80000100a00 */
[----:B0-----:R-:W4:Y:S04]  /*1d520*/  LDL.LU.64 R18, [R1+0x578] ;  /* 0x0005780001127983 */ /* 0x001f280000300a00 */
[----:B------:R0:W-:Y:S04]  /*1d530*/  STL.64 [R1+0x20], R20 ;  /* 0x0000201401007387 */ /* 0x0001e80000100a00 */
[----:B0-----:R-:W2:Y:S02]  /*1d540*/  LDL.LU.64 R20, [R1+0xa68] ;  /* 0x000a680001147983 */ /* 0x001ea40000300a00 */
[----:B--2---:R-:W-:-:S05]  /*1d550*/  IMAD.WIDE R20, R25, 0x2, R20 ;  /* 0x0000000219147825 */ /* 0x004fca00078e0214 */
[----:B------:R0:W-:Y:S04]  /*1d560*/  STL.64 [R1+0x18], R20 ;  /* 0x0000181401007387 */ /* 0x0001e80000100a00 */
[----:B0-----:R-:W2:Y:S01]  /*1d570*/  LDL.LU.64 R20, [R1+0xa60] ;  /* 0x000a600001147983 */ /* 0x001ea20000300a00 */
        /* <DEDUP_REMOVED lines=11> */
[----:B------:R0:W-:Y:S02]  /*1d630*/  STL.64 [R1+0x8], R26 ;  /* 0x0000081a01007387 */ /* 0x0001e40000100a00 */
[----:B0-----:R-:W-:-:S02]  /*1d640*/  IMAD.WIDE R26, R25, 0x2, R22 ;  /* 0x00000002191a7825 */ /* 0x001fc400078e0216 */
[----:B------:R-:W2:Y:S04]  /*1d650*/  LDL.LU.64 R22, [R1+0x588] ;  /* 0x0005880001167983 */ /* 0x000ea80000300a00 */
[----:B------:R0:W-:Y:S04]  /*1d660*/  STL.64 [R1], R26 ;  /* 0x0000001a01007387 */ /* 0x0001e80000100a00 */
[----:B------:R-:W-:Y:S01]  /*1d670*/  STL.64 [R1+0x9e0], R28 ;  /* 0x0009e01c01007387 */ /* 0x000fe20000100a00 */
[----:B------:R-:W-:-:S03]  /*1d680*/  IMAD.WIDE R14, R25, 0x2, R14 ;  /* 0x00000002190e7825 */ /* 0x000fc600078e020e */
[----:B0-----:R-:W2:Y:S04]  /*1d690*/  LDL.LU.64 R26, [R1+0x790] ;  /* 0x00079000011a7983 */ /* 0x001ea80000300a00 */
[----:B------:R-:W-:Y:S04]  /*1d6a0*/  STL.64 [R1+0x9e8], R2 ;  /* 0x0009e80201007387 */ /* 0x000fe80000100a00 */
[----:B------:R-:W-:Y:S04]  /*1d6b0*/  STL.64 [R1+0x9f0], R4 ;  /* 0x0009f00401007387 */ /* 0x000fe80000100a00 */
[----:B------:R-:W-:Y:S04]  /*1d6c0*/  STL.64 [R1+0x9f8], R6 ;  /* 0x0009f80601007387 */ /* 0x000fe80000100a00 */
[----:B------:R-:W-:Y:S04]  /*1d6d0*/  STL.64 [R1+0xa00], R8 ;  /* 0x000a000801007387 */ /* 0x000fe80000100a00 */
[----:B------:R-:W-:Y:S04]  /*1d6e0*/  STL.64 [R1+0xa08], R10 ;  /* 0x000a080a01007387 */ /* 0x000fe80000100a00 */
[----:B------:R0:W-:Y:S01]  /*1d6f0*/  STL.64 [R1+0xa10], R12 ;  /* 0x000a100c01007387 */ /* 0x0001e20000100a00 */
[----:B---3--:R-:W-:-:S04]  /*1d700*/  IMAD.WIDE R16, R25, 0x2, R16 ;  /* 0x0000000219107825 */ /* 0x008fc800078e0210 */
[C---:B----4-:R-:W-:Y:S01]  /*1d710*/  IMAD.WIDE R18, R25.reuse, 0x2, R18 ;  /* 0x0000000219127825 */ /* 0x050fe200078e0212 */
[----:B0-----:R-:W3:Y:S04]  /*1d720*/  LDL.LU.64 R12, [R1+0x388] ;  /* 0x00038800010c7983 */ /* 0x001ee80000300a00 */
[----:B------:R-:W4:Y:S04]  /*1d730*/  LDL.LU.64 R10, [R1+0x370] ;  /* 0x00037000010a7983 */ /* 0x000f280000300a00 */
[----:B------:R0:W-:Y:S04]  /*1d740*/  STL.64 [R1+0xa18], R14 ;  /* 0x000a180e01007387 */ /* 0x0001e80000100a00 */
[----:B0-----:R-:W3:Y:S04]  /*1d750*/  LDL.LU.64 R14, [R1+0x390] ;  /* 0x00039000010e7983 */ /* 0x001ee80000300a00 */
[----:B------:R0:W-:Y:S04]  /*1d760*/  STL.64 [R1+0xa20], R16 ;  /* 0x000a201001007387 */ /* 0x0001e80000100a00 */
[----:B0-----:R-:W4:Y:S04]  /*1d770*/  LDL.LU.64 R16, [R1+0x368] ;  /* 0x0003680001107983 */ /* 0x001f280000300a00 */
[----:B------:R-:W4:Y:S04]  /*1d780*/  LDL.LU.64 R8, [R1+0x360] ;  /* 0x0003600001087983 */ /* 0x000f280000300a00 */
[----:B------:R0:W-:Y:S04]  /*1d790*/  STL.64 [R1+0xa28], R18 ;  /* 0x000a281201007387 */ /* 0x0001e80000100a00 */
[----:B0-----:R-:W4:Y:S04]  /*1d7a0*/  LDL.LU.64 R18, [R1+0x378] ;  /* 0x0003780001127983 */ /* 0x001f280000300a00 */
[----:B------:R-:W4:Y:S01]  /*1d7b0*/  LDL.LU.64 R6, [R1+0x358] ;  /* 0x0003580001067983 */ /* 0x000f220000300a00 */
[----:B--2---:R-:W-:-:S05]  /*1d7c0*/  IMAD.WIDE R20, R25, 0x2, R20 ;  /* 0x0000000219147825 */ /* 0x004fca00078e0214 */
[----:B------:R0:W-:Y:S04]  /*1d7d0*/  STL.64 [R1+0xa30], R20 ;  /* 0x000a301401007387 */ /* 0x0001e80000100a00 */
[----:B0-----:R-:W2:Y:S01]  /*1d7e0*/  LDL.LU.64 R20, [R1+0x380] ;  /* 0x0003800001147983 */ /* 0x001ea20000300a00 */
[----:B------:R-:W-:-:S03]  /*1d7f0*/  IMAD.WIDE R22, R25, 0x2, R22 ;  /* 0x0000000219167825 */ /* 0x000fc600078e0216 */
[----:B------:R-:W4:Y:S04]  /*1d800*/  LDL.LU.64 R4, [R1+0x350] ;  /* 0x0003500001047983 */ /* 0x000f280000300a00 */
[----:B------:R-:W-:Y:S04]  /*1d810*/  STL.64 [R1+0xa38], R22 ;  /* 0x000a381601007387 */ /* 0x000fe80000100a00 */
[----:B------:R-:W4:Y:S04]  /*1d820*/  LDL.LU.64 R2, [R1+0x348] ;  /* 0x0003480001027983 */ /* 0x000f280000300a00 */
[----:B------:R-:W4:Y:S01]  /*1d830*/  LDL.LU.64 R28, [R1+0x340] ;  /* 0x00034000011c7983 */ /* 0x000f220000300a00 */
[----:B------:R-:W-:-:S05]  /*1d840*/  IMAD.WIDE R26, R25, 0x2, R26 ;  /* 0x00000002191a7825 */ /* 0x000fca00078e021a */
[----:B------:R-:W-:Y:S04]  /*1d850*/  STL.64 [R1+0xa48], R26 ;  /* 0x000a481a01007387 */ /* 0x000fe80000100a00 */
[----:B------:R-:W-:Y:S04]  /*1d860*/  STL [R1+0xa40], R24 ;  /* 0x000a401801007387 */ /* 0x000fe80000100800 */
[----:B---3--:R0:W-:Y:S01]  /*1d870*/  STL [R1+0x390], R14 ;  /* 0x0003900e01007387 */ /* 0x0081e20000100800 */
[----:B------:R-:W-:-:S03]  /*1d880*/  IMAD.MOV.U32 R0, RZ, RZ, R15 ;  /* 0x000000ffff007224 */ /* 0x000fc600078e000f */
[----:B0-----:R-:W3:Y:S04]  /*1d890*/  LDL.LU.64 R14, [R1+0x338] ;  /* 0x00033800010e7983 */ /* 0x001ee80000300a00 */
[----:B------:R0:W-:Y:S04]  /*1d8a0*/  STL [R1+0x53c], R0 ;  /* 0x00053c0001007387 */ /* 0x0001e80000100800 */
[----:B------:R1:W-:Y:S01]  /*1d8b0*/  STL [R1+0x388], R12 ;  /* 0x0003880c01007387 */ /* 0x0003e20000100800 */
[----:B0-----:R-:W-:-:S03]  /*1d8c0*/  IMAD.MOV.U32 R0, RZ, RZ, R13 ;  /* 0x000000ffff007224 */ /* 0x001fc600078e000d */
[----:B-1----:R-:W3:Y:S04]  /*1d8d0*/  LDL.LU.64 R12, [R1+0x330] ;  /* 0x00033000010c7983 */ /* 0x002ee80000300a00 */
[----:B------:R0:W-:Y:S04]  /*1d8e0*/  STL [R1+0x534], R0 ;  /* 0x0005340001007387 */ /* 0x0001e80000100800 */
[----:B--2---:R1:W-:Y:S01]  /*1d8f0*/  STL [R1+0x380], R20 ;  /* 0x0003801401007387 */ /* 0x0043e20000100800 */
[----:B0-----:R-:W-:-:S03]  /*1d900*/  IMAD.MOV.U32 R0, RZ, RZ, R21 ;  /* 0x000000ffff007224 */ /* 0x001fc600078e0015 */
[----:B-1----:R-:W2:Y:S04]  /*1d910*/  LDL.LU.64 R20, [R1+0x328] ;  /* 0x0003280001147983 */ /* 0x002ea80000300a00 */
[----:B------:R0:W-:Y:S04]  /*1d920*/  STL [R1+0x52c], R0 ;  /* 0x00052c0001007387 */ /* 0x0001e80000100800 */
[----:B----4-:R1:W-:Y:S01]  /*1d930*/  STL [R1+0x378], R18 ;  /* 0x0003781201007387 */ /* 0x0103e20000100800 */
[----:B0-----:R-:W-:-:S03]  /*1d940*/  IMAD.MOV.U32 R0, RZ, RZ, R19 ;  /* 0x000000ffff007224 */ /* 0x001fc600078e0013 */
[----:B-1----:R-:W4:Y:S04]  /*1d950*/  LDL.LU.64 R18, [R1+0x320] ;  /* 0x0003200001127983 */ /* 0x002f280000300a00 */
[----:B------:R0:W-:Y:S04]  /*1d960*/  STL [R1+0x524], R0 ;  /* 0x0005240001007387 */ /* 0x0001e80000100800 */
[----:B------:R1:W-:Y:S01]  /*1d970*/  STL [R1+0x370], R10 ;  /* 0x0003700a01007387 */ /* 0x0003e20000100800 */
        /* <DEDUP_REMOVED lines=27> */
[----:B---3--:R1:W-:Y:S01]  /*1db30*/  STL [R1+0x338], R14 ;  /* 0x0003380e01007387 */ /* 0x0083e20000100800 */
[----:B0-----:R-:W-:-:S03]  /*1db40*/  IMAD.MOV.U32 R0, RZ, RZ, R15 ;  /* 0x000000ffff007224 */ /* 0x001fc600078e000f */
[----:B-1----:R-:W3:Y:S04]  /*1db50*/  LDL.LU.64 R14, [R1+0x2e0] ;  /* 0x0002e000010e7983 */ /* 0x002ee80000300a00 */
        /* <DEDUP_REMOVED lines=149> */
[----:B------:R-:W-:Y:S04]  /*1e4b0*/  STL [R1+0x41c], R16 ;  /* 0x00041c1001007387 */ /* 0x000fe80000100800 */
[----:B------:R-:W4:Y:S01]  /*1e4c0*/  LDL.LU.64 R22, [R1+0x1b0] ;  /* 0x0001b00001167983 */ /* 0x000f220000300a00 */
[----:B0-----:R-:W-:-:S05]  /*1e4d0*/  IMAD.MOV.U32 R0, RZ, RZ, R17 ;  /* 0x000000ffff007224 */ /* 0x001fca00078e0011 */
        /* <DEDUP_REMOVED lines=9> */
[----:B------:R1:W-:Y:S04]  /*1e570*/  STL [R1+0x428], R4 ;  /* 0x0004280401007387 */ /* 0x0003e80000100800 */
[----:B------:R-:W4:Y:S01]  /*1e580*/  LDL.LU.64 R16, [R1+0x198] ;  /* 0x0001980001107983 */ /* 0x000f220000300a00 */
[----:B0-----:R-:W-:-:S05]  /*1e590*/  IMAD.MOV.U32 R0, RZ, RZ, R5 ;  /* 0x000000ffff007224 */ /* 0x001fca00078e0005 */
[----:B------:R0:W-:Y:S04]  /*1e5a0*/  STL [R1+0x1f0], R0 ;  /* 0x0001f00001007387 */ /* 0x0001e80000100800 */
[----:B------:R0:W-:Y:S04]  /*1e5b0*/  STL [R1+0x42c], R2 ;  /* 0x00042c0201007387 */ /* 0x0001e80000100800 */
[----:B-1----:R-:W4:Y:S01]  /*1e5c0*/  LDL.LU.64 R4, [R1+0x190] ;  /* 0x0001900001047983 */ /* 0x002f220000300a00 */
[----:B0-----:R-:W-:-:S05]  /*1e5d0*/  IMAD.MOV.U32 R0, RZ, RZ, R3 ;  /* 0x000000ffff007224 */ /* 0x001fca00078e0003 */
[----:B------:R0:W-:Y:S04]  /*1e5e0*/  STL [R1+0x1e8], R0 ;  /* 0x0001e80001007387 */ /* 0x0001e80000100800 */
[----:B------:R1:W-:Y:S04]  /*1e5f0*/  STL [R1+0x430], R28 ;  /* 0x0004301c01007387 */ /* 0x0003e80000100800 */
[----:B------:R-:W4:Y:S01]  /*1e600*/  LDL.LU.64 R2, [R1+0x188] ;  /* 0x0001880001027983 */ /* 0x000f220000300a00 */
[----:B0-----:R-:W-:-:S03]  /*1e610*/  IMAD.MOV.U32 R0, RZ, RZ, R29 ;  /* 0x000000ffff007224 */ /* 0x001fc600078e001d */
[----:B---3--:R-:W-:Y:S04]  /*1e620*/  STL [R1+0x434], R14 ;  /* 0x0004340e01007387 */ /* 0x008fe80000100800 */
[----:B------:R0:W-:Y:S04]  /*1e630*/  STL [R1+0x1e0], R0 ;  /* 0x0001e00001007387 */ /* 0x0001e80000100800 */
[----:B-1----:R-:W3:Y:S01]  /*1e640*/  LDL.LU.64 R28, [R1+0x180] ;  /* 0x00018000011c7983 */ /* 0x002ee20000300a00 */
[----:B0-----:R-:W-:-:S03]  /*1e650*/  IMAD.MOV.U32 R0, RZ, RZ, R15 ;  /* 0x000000ffff007224 */ /* 0x001fc600078e000f */
[----:B------:R-:W-:Y:S04]  /*1e660*/  STL [R1+0x438], R12 ;  /* 0x0004380c01007387 */ /* 0x000fe80000100800 */
[----:B------:R0:W-:Y:S04]  /*1e670*/  STL [R1+0x1d8], R0 ;  /* 0x0001d80001007387 */ /* 0x0001e80000100800 */
[----:B------:R-:W3:Y:S01]  /*1e680*/  LDL.LU.64 R14, [R1+0x178] ;  /* 0x00017800010e7983 */ /* 0x000ee20000300a00 */
[----:B0-----:R-:W-:-:S03]  /*1e690*/  IMAD.MOV.U32 R0, RZ, RZ, R13 ;  /* 0x000000ffff007224 */ /* 0x001fc600078e000d */
[----:B--2---:R-:W-:Y:S04]  /*1e6a0*/  STL [R1+0x43c], R20 ;  /* 0x00043c1401007387 */ /* 0x004fe80000100800 */
[----:B------:R0:W-:Y:S04]  /*1e6b0*/  STL [R1+0x1d0], R0 ;  /* 0x0001d00001007387 */ /* 0x0001e80000100800 */
[----:B------:R-:W2:Y:S01]  /*1e6c0*/  LDL.LU.64 R12, [R1+0x170] ;  /* 0x00017000010c7983 */ /* 0x000ea20000300a00 */
[----:B0-----:R-:W-:-:S03]  /*1e6d0*/  IMAD.MOV.U32 R0, RZ, RZ, R21 ;  /* 0x000000ffff007224 */ /* 0x001fc600078e0015 */
[----:B----4-:R-:W-:Y:S04]  /*1e6e0*/  STL [R1+0x440], R18 ;  /* 0x0004401201007387 */ /* 0x010fe80000100800 */
[----:B------:R0:W-:Y:S04]  /*1e6f0*/  STL [R1+0x1c8], R0 ;  /* 0x0001c80001007387 */ /* 0x0001e80000100800 */
[----:B------:R-:W4:Y:S01]  /*1e700*/  LDL.LU.64 R20, [R1+0x168] ;  /* 0x0001680001147983 */ /* 0x000f220000300a00 */
[----:B0-----:R-:W-:-:S03]  /*1e710*/  IMAD.MOV.U32 R0, RZ, RZ, R19 ;  /* 0x000000ffff007224 */ /* 0x001fc600078e0013 */
[----:B------:R-:W-:Y:S04]  /*1e720*/  STL [R1+0x444], R10 ;  /* 0x0004440a01007387 */ /* 0x000fe80000100800 */
[----:B------:R0:W-:Y:S04]  /*1e730*/  STL [R1+0x1c0], R0 ;  /* 0x0001c00001007387 */ /* 0x0001e80000100800 */
[----:B------:R-:W4:Y:S04]  /*1e740*/  LDL.LU.64 R18, [R1+0x160] ;  /* 0x0001600001127983 */ /* 0x000f280000300a00 */
[----:B------:R-:W-:Y:S01]  /*1e750*/  STL [R1+0x448], R22 ;  /* 0x0004481601007387 */ /* 0x000fe20000100800 */
[----:B0-----:R-:W-:-:S05]  /*1e760*/  IMAD.MOV.U32 R0, RZ, RZ, R11 ;  /* 0x000000ffff007224 */ /* 0x001fca00078e000b */
[----:B------:R0:W-:Y:S04]  /*1e770*/  STL [R1+0x1b8], R0 ;  /* 0x0001b80001007387 */ /* 0x0001e80000100800 */
[----:B------:R-:W4:Y:S01]  /*1e780*/  LDL.LU.64 R10, [R1+0x158] ;  /* 0x00015800010a7983 */ /* 0x000f220000300a00 */
[----:B0-----:R-:W-:-:S03]  /*1e790*/  IMAD.MOV.U32 R0, RZ, RZ, R23 ;  /* 0x000000ffff007224 */ /* 0x001fc600078e0017 */
[----:B------:R-:W-:Y:S04]  /*1e7a0*/  STL [R1+0x44c], R8 ;  /* 0x00044c0801007387 */ /* 0x000fe80000100800 */
[----:B------:R0:W-:Y:S02]  /*1e7b0*/  STL [R1+0x1b0], R0 ;  /* 0x0001b00001007387 */ /* 0x0001e40000100800 */
[----:B0-----:R-:W-:Y:S02]  /*1e7c0*/  IMAD.MOV.U32 R0, RZ, RZ, R9 ;  /* 0x000000ffff007224 */ /* 0x001fe400078e0009 */
[----:B------:R-:W4:Y:S04]  /*1e7d0*/  LDL.LU.64 R8, [R1+0x150] ;  /* 0x0001500001087983 */ /* 0x000f280000300a00 */
        /* <DEDUP_REMOVED lines=10> */
[----:B------:R-:W-:Y:S01]  /*1e880*/  STL [R1+0x45c], R2 ;  /* 0x00045c0201007387 */ /* 0x000fe20000100800 */
[----:B0-----:R-:W-:-:S05]  /*1e890*/  IMAD.MOV.U32 R0, RZ, RZ, R5 ;  /* 0x000000ffff007224 */ /* 0x001fca00078e0005 */
[----:B------:R0:W-:Y:S04]  /*1e8a0*/  STL [R1+0x19c], R0 ;  /* 0x00019c0001007387 */ /* 0x0001e80000100800 */
[----:B-1----:R-:W4:Y:S04]  /*1e8b0*/  LDL.LU.64 R4, [R1+0x138] ;  /* 0x0001380001047983 */ /* 0x002f280000300a00 */
[----:B---3--:R-:W-:Y:S01]  /*1e8c0*/  STL [R1+0x460], R28 ;  /* 0x0004601c01007387 */ /* 0x008fe20000100800 */
[----:B0-----:R-:W-:-:S05]  /*1e8d0*/  IMAD.MOV.U32 R0, RZ, RZ, R3 ;  /* 0x000000ffff007224 */ /* 0x001fca00078e0003 */
[----:B------:R0:W-:Y:S04]  /*1e8e0*/  STL [R1+0x1a4], R0 ;  /* 0x0001a40001007387 */ /* 0x0001e80000100800 */
[----:B------:R-:W3:Y:S04]  /*1e8f0*/  LDL.LU.64 R2, [R1+0x130] ;  /* 0x0001300001027983 */ /* 0x000ee80000300a00 */
[----:B------:R-:W-:Y:S01]  /*1e900*/  STL [R1+0x464], R14 ;  /* 0x0004640e01007387 */ /* 0x000fe20000100800 */
[----:B0-----:R-:W-:-:S05]  /*1e910*/  IMAD.MOV.U32 R0, RZ, RZ, R29 ;  /* 0x000000ffff007224 */ /* 0x001fca00078e001d */
        /* <DEDUP_REMOVED lines=13> */
[----:B------:R-:W4:Y:S01]  /*1e9f0*/  LDL.LU.64 R26, [R1+0x110] ;  /* 0x00011000011a7983 */ /* 0x000f220000300a00 */
[----:B0-----:R-:W-:-:S05]  /*1ea00*/  IMAD.MOV.U32 R0, RZ, RZ, R19 ;  /* 0x000000ffff007224 */ /* 0x001fca00078e0013 */
[----:B------:R0:W-:Y:S04]  /*1ea10*/  STL [R1+0x1cc], R0 ;  /* 0x0001cc0001007387 */ /* 0x0001e80000100800 */
[----:B------:R1:W-:Y:S04]  /*1ea20*/  STL [R1+0x474], R10 ;  /* 0x0004740a01007387 */ /* 0x0003e80000100800 */
[----:B------:R-:W4:Y:S01]  /*1ea30*/  LDL.LU.64 R22, [R1+0x108] ;  /* 0x0001080001167983 */ /* 0x000f220000300a00 */
[----:B0-----:R-:W-:-:S03]  /*1ea40*/  IMAD.MOV.U32 R0, RZ, RZ, R11 ;  /* 0x000000ffff007224 */ /* 0x001fc600078e000b */
[----:B-1----:R-:W4:Y:S04]  /*1ea50*/  LDL.LU.64 R10, [R1+0x100] ;  /* 0x00010000010a7983 */ /* 0x002f280000300a00 */
[----:B------:R0:W-:Y:S04]  /*1ea60*/  STL [R1+0x1d4], R0 ;  /* 0x0001d40001007387 */ /* 0x0001e80000100800 */
[----:B------:R1:W-:Y:S04]  /*1ea70*/  STL [R1+0x478], R8 ;  /* 0x0004780801007387 */ /* 0x0003e80000100800 */
[----:B------:R-:W4:Y:S01]  /*1ea80*/  LDL.LU.64 R20, [R1+0xf8] ;  /* 0x0000f80001147983 */ /* 0x000f220000300a00 */
[----:B0-----:R-:W-:-:S03]  /*1ea90*/  IMAD.MOV.U32 R0, RZ, RZ, R9 ;  /* 0x000000ffff007224 */ /* 0x001fc600078e0009 */
[----:B------:R-:W-:Y:S04]  /*1eaa0*/  STL [R1+0x47c], R6 ;  /* 0x00047c0601007387 */ /* 0x000fe80000100800 */
[----:B------:R0:W-:Y:S04]  /*1eab0*/  STL [R1+0x1dc], R0 ;  /* 0x0001dc0001007387 */ /* 0x0001e80000100800 */
[----:B-1----:R-:W4:Y:S01]  /*1eac0*/  LDL.LU.64 R8, [R1+0xf0] ;  /* 0x0000f00001087983 */ /* 0x002f220000300a00 */
[----:B0-----:R-:W-:-:S03]  /*1ead0*/  IMAD.MOV.U32 R0, RZ, RZ, R7 ;  /* 0x000000ffff007224 */ /* 0x001fc600078e0007 */
[----:B------:R-:W-:Y:S04]  /*1eae0*/  STL [R1+0x480], R16 ;  /* 0x0004801001007387 */ /* 0x000fe80000100800 */
[----:B------:R0:W-:Y:S04]  /*1eaf0*/  STL [R1+0x1e4], R0 ;  /* 0x0001e40001007387 */ /* 0x0001e80000100800 */
[----:B------:R-:W4:Y:S04]  /*1eb00*/  LDL.LU.64 R6, [R1+0xe8] ;  /* 0x0000e80001067983 */ /* 0x000f280000300a00 */
[----:B------:R-:W4:Y:S01]  /*1eb10*/  LDL.LU.64 R18, [R1+0xe0] ;  /* 0x0000e00001127983 */ /* 0x000f220000300a00 */
[----:B0-----:R-:W-:-:S05]  /*1eb20*/  IMAD.MOV.U32 R0, RZ, RZ, R17 ;  /* 0x000000ffff007224 */ /* 0x001fca00078e0011 */
        /* <DEDUP_REMOVED lines=9> */
[----:B------:R1:W-:Y:S04]  /*1ebc0*/  STL [R1+0x48c], R28 ;  /* 0x00048c1c01007387 */ /* 0x0003e80000100800 */
[----:B------:R-:W3:Y:S01]  /*1ebd0*/  LDL.LU.64 R16, [R1+0xc8] ;  /* 0x0000c80001107983 */ /* 0x000ee20000300a00 */
[----:B0-----:R-:W-:-:S03]  /*1ebe0*/  IMAD.MOV.U32 R0, RZ, RZ, R29 ;  /* 0x000000ffff007224 */ /* 0x001fc600078e001d */
[----:B--2---:R-:W-:Y:S04]  /*1ebf0*/  STL [R1+0x490], R14 ;  /* 0x0004900e01007387 */ /* 0x004fe80000100800 */
[----:B------:R0:W-:Y:S04]  /*1ec00*/  STL [R1+0x204], R0 ;  /* 0x0002040001007387 */ /* 0x0001e80000100800 */
[----:B-1----:R-:W2:Y:S01]  /*1ec10*/  LDL.LU.64 R28, [R1+0xc0] ;  /* 0x0000c000011c7983 */ /* 0x002ea20000300a00 */
[----:B0-----:R-:W-:-:S03]  /*1ec20*/  IMAD.MOV.U32 R0, RZ, RZ, R15 ;  /* 0x000000ffff007224 */ /* 0x001fc600078e000f */
[----:B----4-:R-:W-:Y:S04]  /*1ec30*/  STL [R1+0x494], R12 ;  /* 0x0004940c01007387 */ /* 0x010fe80000100800 */
[----:B------:R0:W-:Y:S04]  /*1ec40*/  STL [R1+0x20c], R0 ;  /* 0x00020c0001007387 */ /* 0x0001e80000100800 */
[----:B------:R-:W4:Y:S01]  /*1ec50*/  LDL.LU.64 R14, [R1+0xb8] ;  /* 0x0000b800010e7983 */ /* 0x000f220000300a00 */
[----:B0-----:R-:W-:-:S03]  /*1ec60*/  IMAD.MOV.U32 R0, RZ, RZ, R13 ;  /* 0x000000ffff007224 */ /* 0x001fc600078e000d */
[----:B------:R-:W4:Y:S04]  /*1ec70*/  LDL.LU.64 R12, [R1+0xb0] ;  /* 0x0000b000010c7983 */ /* 0x000f280000300a00 */
[----:B------:R0:W-:Y:S04]  /*1ec80*/  STL [R1+0x214], R0 ;  /* 0x0002140001007387 */ /* 0x0001e80000100800 */
[----:B------:R-:W-:Y:S01]  /*1ec90*/  STL [R1+0x498], R26 ;  /* 0x0004981a01007387 */ /* 0x000fe20000100800 */
[----:B0-----:R-:W-:-:S03]  /*1eca0*/  IMAD.MOV.U32 R0, RZ, RZ, R27 ;  /* 0x000000ffff007224 */ /* 0x001fc600078e001b */
[----:B------:R-:W-:Y:S04]  /*1ecb0*/  STL [R1+0x49c], R22 ;  /* 0x00049c1601007387 */ /* 0x000fe80000100800 */
[----:B------:R0:W-:Y:S02]  /*1ecc0*/  STL [R1+0x21c], R0 ;  /* 0x00021c0001007387 */ /* 0x0001e40000100800 */
[----:B0-----:R-:W-:Y:S02]  /*1ecd0*/  IMAD.MOV.U32 R0, RZ, RZ, R23 ;  /* 0x000000ffff007224 */ /* 0x001fe400078e0017 */
[----:B------:R-:W-:Y:S04]  /*1ece0*/  STL [R1+0x4a0], R10 ;  /* 0x0004a00a01007387 */ /* 0x000fe80000100800 */
[----:B------:R0:W-:Y:S02]  /*1ecf0*/  STL [R1+0x224], R0 ;  /* 0x0002240001007387 */ /* 0x0001e40000100800 */
[----:B0-----:R-:W-:-:S02]  /*1ed00*/  IMAD.MOV.U32 R0, RZ, RZ, R11 ;  /* 0x000000ffff007224 */ /* 0x001fc400078e000b */
[----:B------:R-:W-:Y:S04]  /*1ed10*/  STL [R1+0x4a4], R20 ;  /* 0x0004a41401007387 */ /* 0x000fe80000100800 */
        /* <DEDUP_REMOVED lines=8> */
[----:B------:R1:W-:Y:S04]  /*1eda0*/  STL [R1+0x4ac], R6 ;  /* 0x0004ac0601007387 */ /* 0x0003e80000100800 */
[----:B------:R-:W-:Y:S01]  /*1edb0*/  STL [R1+0x4b0], R18 ;  /* 0x0004b01201007387 */ /* 0x000fe20000100800 */
[----:B0-----:R-:W-:-:S05]  /*1edc0*/  IMAD.MOV.U32 R0, RZ, RZ, R7 ;  /* 0x000000ffff007224 */ /* 0x001fca00078e0007 */
[----:B------:R0:W-:Y:S04]  /*1edd0*/  STL [R1+0x244], R0 ;  /* 0x0002440001007387 */ /* 0x0001e80000100800 */
[----:B-1----:R-:W4:Y:S04]  /*1ede0*/  LDL.LU.64 R6, [R1+0x98] ;  /* 0x0000980001067983 */ /* 0x002f280000300a00 */
[----:B------:R-:W-:Y:S01]  /*1edf0*/  STL [R1+0x4b4], R4 ;  /* 0x0004b40401007387 */ /* 0x000fe20000100800 */
[----:B0-----:R-:W-:-:S05]  /*1ee00*/  IMAD.MOV.U32 R0, RZ, RZ, R19 ;  /* 0x000000ffff007224 */ /* 0x001fca00078e0013 */
[----:B------:R0:W-:Y:S02]  /*1ee10*/  STL [R1+0x24c], R0 ;  /* 0x00024c0001007387 */ /* 0x0001e40000100800 */
[----:B0-----:R-:W-:Y:S02]  /*1ee20*/  IMAD.MOV.U32 R0, RZ, RZ, R5 ;  /* 0x000000ffff007224 */ /* 0x001fe400078e0005 */
[----:B------:R-:W4:Y:S04]  /*1ee30*/  LDL.LU.64 R4, [R1+0x90] ;  /* 0x0000900001047983 */ /* 0x000f280000300a00 */
[----:B------:R0:W-:Y:S04]  /*1ee40*/  STL [R1+0x254], R0 ;  /* 0x0002540001007387 */ /* 0x0001e80000100800 */
[----:B---3--:R1:W-:Y:S04]  /*1ee50*/  STL [R1+0x4b8], R2 ;  /* 0x0004b80201007387 */ /* 0x0083e80000100800 */
[----:B------:R-:W-:Y:S01]  /*1ee60*/  STL [R1+0x4bc], R16 ;  /* 0x0004bc1001007387 */ /* 0x000fe20000100800 */
[----:B0-----:R-:W-:-:S05]  /*1ee70*/  IMAD.MOV.U32 R0, RZ, RZ, R3 ;  /* 0x000000ffff007224 */ /* 0x001fca00078e0003 */
[----:B------:R0:W-:Y:S04]  /*1ee80*/  STL [R1+0x25c], R0 ;  /* 0x00025c0001007387 */ /* 0x0001e80000100800 */
[----:B-1----:R-:W3:Y:S01]  /*1ee90*/  LDL.LU.64 R2, [R1+0x88] ;  /* 0x0000880001027983 */ /* 0x002ee20000300a00 */
[----:B0-----:R-:W-:-:S03]  /*1eea0*/  IMAD.MOV.U32 R0, RZ, RZ, R17 ;  /* 0x000000ffff007224 */ /* 0x001fc600078e0011 */
[----:B--2---:R-:W-:Y:S04]  /*1eeb0*/  STL [R1+0x4c0], R28 ;  /* 0x0004c01c01007387 */ /* 0x004fe80000100800 */
[----:B------:R0:W-:Y:S02]  /*1eec0*/  STL [R1+0x264], R0 ;  /* 0x0002640001007387 */ /* 0x0001e40000100800 */
[----:B0-----:R-:W-:Y:S02]  /*1eed0*/  IMAD.MOV.U32 R0, RZ, RZ, R29 ;  /* 0x000000ffff007224 */ /* 0x001fe400078e001d */
[----:B------:R-:W2:Y:S04]  /*1eee0*/  LDL.LU.64 R28, [R1+0x80] ;  /* 0x00008000011c7983 */ /* 0x000ea80000300a00 */
[----:B------:R0:W-:Y:S04]  /*1eef0*/  STL [R1+0x26c], R0 ;  /* 0x00026c0001007387 */ /* 0x0001e80000100800 */
[----:B----4-:R-:W-:Y:S01]  /*1ef00*/  STL [R1+0x4c4], R14 ;  /* 0x0004c40e01007387 */ /* 0x010fe20000100800 */
[----:B0-----:R-:W-:-:S03]  /*1ef10*/  IMAD.MOV.U32 R0, RZ, RZ, R15 ;  /* 0x000000ffff007224 */ /* 0x001fc600078e000f */
[----:B------:R-:W-:Y:S04]  /*1ef20*/  STL [R1+0x4c8], R12 ;  /* 0x0004c80c01007387 */ /* 0x000fe80000100800 */
[----:B------:R-:W-:Y:S04]  /*1ef30*/  STL [R1+0x274], R0 ;  /* 0x0002740001007387 */ /* 0x000fe80000100800 */
[----:B------:R-:W4:Y:S04]  /*1ef40*/  LDL.LU.64 R26, [R1+0x68] ;  /* 0x00006800011a7983 */ /* 0x000f280000300a00 */
[----:B----4-:R0:W-:Y:S04]  /*1ef50*/  STL.64 [R1+0xa50], R26 ;  /* 0x000a501a01007387 */ /* 0x0101e80000100a00 */
[----:B0-----:R-:W4:Y:S01]  /*1ef60*/  LDL.LU.64 R26, [R1+0x70] ;  /* 0x00007000011a7983 */ /* 0x001f220000300a00 */
[----:B------:R-:W-:-:S03]  /*1ef70*/  IMAD.MOV.U32 R0, RZ, RZ, R13 ;  /* 0x000000ffff007224 */ /* 0x000fc600078e000d */
[----:B----4-:R0:W-:Y:S04]  /*1ef80*/  STL.64 [R1+0xa58], R26 ;  /* 0x000a581a01007387 */ /* 0x0101e80000100a00 */
[----:B0-----:R-:W4:Y:S04]  /*1ef90*/  LDL.LU.64 R26, [R1+0x78] ;  /* 0x00007800011a7983 */ /* 0x001f280000300a00 */
[----:B------:R-:W4:Y:S04]  /*1efa0*/  LDL.LU.64 R24, [R1+0x60] ;  /* 0x0000600001187983 */ /* 0x000f280000300a00 */
[----:B------:R0:W-:Y:S04]  /*1efb0*/  STL [R1+0x27c], R0 ;  /* 0x00027c0001007387 */ /* 0x0001e80000100800 */
[----:B------:R-:W-:Y:S04]  /*1efc0*/  STL [R1+0x4cc], R10 ;  /* 0x0004cc0a01007387 */ /* 0x000fe80000100800 */
[----:B------:R-:W4:Y:S04]  /*1efd0*/  LDL.LU.64 R22, [R1+0x58] ;  /* 0x0000580001167983 */ /* 0x000f280000300a00 */
[----:B------:R-:W4:Y:S01]  /*1efe0*/  LDL.LU.64 R20, [R1+0x50] ;  /* 0x0000500001147983 */ /* 0x000f220000300a00 */
[----:B0-----:R-:W-:-:S05]  /*1eff0*/  IMAD.MOV.U32 R0, RZ, RZ, R11 ;  /* 0x000000ffff007224 */ /* 0x001fca00078e000b */
        /* <DEDUP_REMOVED lines=11> */
[----:B------:R1:W-:Y:S04]  /*1f0b0*/  STL [R1+0x4d8], R4 ;  /* 0x0004d80401007387 */ /* 0x0003e80000100800 */
[----:B------:R-:W4:Y:S04]  /*1f0c0*/  LDL.LU.64 R10, [R1+0x28] ;  /* 0x00002800010a7983 */ /* 0x000f280000300a00 */
[----:B------:R-:W4:Y:S01]  /*1f0d0*/  LDL.LU.64 R8, [R1+0x20] ;  /* 0x0000200001087983 */ /* 0x000f220000300a00 */
[----:B0-----:R-:W-:-:S05]  /*1f0e0*/  IMAD.MOV.U32 R0, RZ, RZ, R5 ;  /* 0x000000ffff007224 */ /* 0x001fca00078e0005 */
[----:B------:R0:W-:Y:S04]  /*1f0f0*/  STL [R1+0x29c], R0 ;  /* 0x00029c0001007387 */ /* 0x0001e80000100800 */
[----:B---3--:R3:W-:Y:S04]  /*1f100*/  STL [R1+0x4dc], R2 ;  /* 0x0004dc0201007387 */ /* 0x0087e80000100800 */
[----:B------:R-:W4:Y:S04]  /*1f110*/  LDL.LU.64 R6, [R1+0x18] ;  /* 0x0000180001067983 */ /* 0x000f280000300a00 */
[----:B-1----:R-:W4:Y:S01]  /*1f120*/  LDL.LU.64 R4, [R1+0x10] ;  /* 0x0000100001047983 */ /* 0x002f220000300a00 */
[----:B0-----:R-:W-:-:S05]  /*1f130*/  IMAD.MOV.U32 R0, RZ, RZ, R3 ;  /* 0x000000ffff007224 */ /* 0x001fca00078e0003 */
[----:B------:R0:W-:Y:S04]  /*1f140*/  STL [R1+0x2a4], R0 ;  /* 0x0002a40001007387 */ /* 0x0001e80000100800 */
[----:B--2---:R1:W-:Y:S04]  /*1f150*/  STL [R1+0x4e0], R28 ;  /* 0x0004e01c01007387 */ /* 0x0043e80000100800 */
[----:B---3--:R-:W2:Y:S01]  /*1f160*/  LDL.LU.64 R2, [R1+0x8] ;  /* 0x0000080001027983 */ /* 0x008ea20000300a00 */
[----:B0-----:R-:W-:-:S03]  /*1f170*/  IMAD.MOV.U32 R0, RZ, RZ, R29 ;  /* 0x000000ffff007224 */ /* 0x001fc600078e001d */
[----:B-1----:R-:W3:Y:S04]  /*1f180*/  LDL.LU.64 R28, [R1] ;  /* 0x00000000011c7983 */ /* 0x002ee80000300a00 */
[----:B------:R0:W-:Y:S04]  /*1f190*/  STL [R1+0x2ac], R0 ;  /* 0x0002ac0001007387 */ /* 0x0001e80000100800 */
[----:B----4-:R1:W-:Y:S01]  /*1f1a0*/  STL [R1+0x4e4], R26 ;  /* 0x0004e41a01007387 */ /* 0x0103e20000100800 */
[----:B0-----:R-:W-:-:S03]  /*1f1b0*/  IMAD.MOV.U32 R0, RZ, RZ, R27 ;  /* 0x000000ffff007224 */ /* 0x001fc600078e001b */
[----:B-1----:R-:W4:Y:S04]  /*1f1c0*/  LDL.LU.64 R26, [R1+0xa58] ;  /* 0x000a5800011a7983 */ /* 0x002f280000300a00 */
[----:B----4-:R-:W-:Y:S04]  /*1f1d0*/  STL [R1+0x4e8], R26 ;  /* 0x0004e81a01007387 */ /* 0x010fe80000100800 */
[----:B------:R0:W-:Y:S02]  /*1f1e0*/  STL [R1+0x2b4], R0 ;  /* 0x0002b40001007387 */ /* 0x0001e40000100800 */
[----:B0-----:R-:W-:-:S02]  /*1f1f0*/  IMAD.MOV.U32 R0, RZ, RZ, R27 ;  /* 0x000000ffff007224 */ /* 0x001fc400078e001b */
[----:B------:R-:W4:Y:S04]  /*1f200*/  LDL.LU.64 R26, [R1+0xa50] ;  /* 0x000a5000011a7983 */ /* 0x000f280000300a00 */
[----:B----4-:R-:W-:Y:S04]  /*1f210*/  STL [R1+0x4ec], R26 ;  /* 0x0004ec1a01007387 */ /* 0x010fe80000100800 */
[----:B------:R0:W-:Y:S02]  /*1f220*/  STL [R1+0x2bc], R0 ;  /* 0x0002bc0001007387 */ /* 0x0001e40000100800 */
[----:B0-----:R-:W-:-:S02]  /*1f230*/  IMAD.MOV.U32 R0, RZ, RZ, R27 ;  /* 0x000000ffff007224 */ /* 0x001fc400078e001b */
[----:B------:R-:W4:Y:S04]  /*1f240*/  LDL.LU.64 R26, [R1+0xa48] ;  /* 0x000a4800011a7983 */ /* 0x000f280000300a00 */
[----:B------:R0:W-:Y:S04]  /*1f250*/  STL [R1+0x2c4], R0 ;  /* 0x0002c40001007387 */ /* 0x0001e80000100800 */
[----:B0-----:R0:W5:Y:S04]  /*1f260*/  LDL.LU R0, [R1+0xa44] ;  /* 0x000a440001007983 */ /* 0x0011680000300800 */
[----:B------:R1:W-:Y:S04]  /*1f270*/  STL [R1+0x4f0], R24 ;  /* 0x0004f01801007387 */ /* 0x0003e80000100800 */
[----:B-1----:R0:W5:Y:S04]  /*1f280*/  LDL.LU R24, [R1+0xa40] ;  /* 0x000a400001187983 */ /* 0x0021680000300800 */
[----:B------:R-:W-:Y:S04]  /*1f290*/  STL [R1+0x4f4], R22 ;  /* 0x0004f41601007387 */ /* 0x000fe80000100800 */
[----:B------:R1:W-:Y:S02]  /*1f2a0*/  STL [R1+0x2cc], R25 ;  /* 0x0002cc1901007387 */ /* 0x0003e40000100800 */
[----:B-1----:R-:W-:-:S02]  /*1f2b0*/  IMAD.MOV.U32 R25, RZ, RZ, R23 ;  /* 0x000000ffff197224 */ /* 0x002fc400078e0017 */
[----:B------:R-:W4:Y:S04]  /*1f2c0*/  LDL.LU.64 R22, [R1+0xa38] ;  /* 0x000a380001167983 */ /* 0x000f280000300a00 */
        /* <DEDUP_REMOVED lines=36> */
[----:B--2---:R-:W-:Y:S04]  /*1f510*/  STL [R1+0x520], R2 ;  /* 0x0005200201007387 */ /* 0x004fe80000100800 */
[----:B------:R1:W-:Y:S02]  /*1f520*/  STL [R1+0x374], R25 ;  /* 0x0003741901007387 */ /* 0x0003e40000100800 */
[----:B-1----:R-:W-:-:S02]  /*1f530*/  IMAD.MOV.U32 R25, RZ, RZ, R3 ;  /* 0x000000ffff197224 */ /* 0x002fc400078e0003 */
[----:B------:R-:W2:Y:S04]  /*1f540*/  LDL.LU.64 R2, [R1+0x9e8] ;  /* 0x0009e80001027983 */ /* 0x000ea80000300a00 */
[----:B---3--:R-:W-:Y:S04]  /*1f550*/  STL [R1+0x528], R28 ;  /* 0x0005281c01007387 */ /* 0x008fe80000100800 */
[----:B------:R1:W-:Y:S02]  /*1f560*/  STL [R1+0x37c], R25 ;  /* 0x00037c1901007387 */ /* 0x0003e40000100800 */
[----:B-1----:R-:W-:-:S02]  /*1f570*/  IMAD.MOV.U32 R25, RZ, RZ, R29 ;  /* 0x000000ffff197224 */ /* 0x002fc400078e001d */
[----:B------:R-:W3:Y:S04]  /*1f580*/  LDL.LU.64 R28, [R1+0x9e0] ;  /* 0x0009e000011c7983 */ /* 0x000ee80000300a00 */
[----:B---3--:R-:W-:Y:S04]  /*1f590*/  STL [R1+0x530], R28 ;  /* 0x0005301c01007387 */ /* 0x008fe80000100800 */
[----:B------:R-:W-:Y:S04]  /*1f5a0*/  STL [R1+0x384], R25 ;  /* 0x0003841901007387 */ /* 0x000fe80000100800 */
[----:B------:R-:W-:Y:S04]  /*1f5b0*/  STL [R1+0x38c], R29 ;  /* 0x00038c1d01007387 */ /* 0x000fe80000100800 */
[----:B--2---:R1:W-:Y:S04]  /*1f5c0*/  STL [R1+0x538], R2 ;  /* 0x0005380201007387 */ /* 0x0043e80000100800 */
[----:B------:R0:W-:Y:S04]  /*1f5d0*/  STL [R1+0x394], R3 ;  /* 0x0003940301007387 */ /* 0x0001e80000100800 */
[----:B----4-:R0:W-:Y:S04]  /*1f5e0*/  STL [R1+0x544], R4 ;  /* 0x0005440401007387 */ /* 0x0101e80000100800 */
[----:B-1----:R-:W2:Y:S04]  /*1f5f0*/  LDL.LU R2, [R1+0x7a4] ;  /* 0x0007a40001027983 */ /* 0x002ea80000300800 */
[----:B------:R0:W-:Y:S04]  /*1f600*/  STL [R1+0x540], R5 ;  /* 0x0005400501007387 */ /* 0x0001e80000100800 */
        /* <DEDUP_REMOVED lines=15> */
[----:B------:R0:W-:Y:S01]  /*1f700*/  STL [R1+0x580], R21 ;  /* 0x0005801501007387 */ /* 0x0001e20000100800 */
[----:B------:R-:W-:Y:S01]  /*1f710*/  UIADD3 UR8, UR8, -0x20, URZ ;  /* 0xffffffe008087890 */ /* 0x000fe2000fffe03f */
[----:B--2---:R-:W-:-:S05]  /*1f720*/  VIADD R2, R2, 0xffffffff ;  /* 0xffffffff02027836 */ /* 0x004fca0000000000 */
[----:B------:R0:W-:Y:S04]  /*1f730*/  STL [R1+0x7a4], R2 ;  /* 0x0007a40201007387 */ /* 0x0001e80000100800 */
[----:B------:R0:W-:Y:S04]  /*1f740*/  STL [R1+0x58c], R22 ;  /* 0x00058c1601007387 */ /* 0x0001e80000100800 */
[----:B------:R0:W-:Y:S04]  /*1f750*/  STL [R1+0x588], R23 ;  /* 0x0005881701007387 */ /* 0x0001e80000100800 */
[----:B------:R0:W-:Y:S04]  /*1f760*/  STL [R1+0x794], R26 ;  /* 0x0007941a01007387 */ /* 0x0001e80000100800 */
[----:B------:R0:W-:Y:S01]  /*1f770*/  STL [R1+0x790], R27 ;  /* 0x0007901b01007387 */ /* 0x0001e20000100800 */
[----:B------:R-:W-:-:S13]  /*1f780*/  ISETP.NE.U32.AND P0, PT, R2, RZ, PT ;  /* 0x000000ff0200720c */ /* 0x000fda0003f05070 */
[----:B0-----:R-:W-:Y:S05]  /*1f790*/  @P0 BRA `(.L_x_2) ;  /* 0xffffff1000740947 */ /* 0x001fea000383ffff */
[----:B-----5:R-:W2:Y:S04]  /*1f7a0*/  LDL.LU R0, [R1+0x5b8] ;  /* 0x0005b80001007983 */ /* 0x020ea80000300800 */
[----:B--2---:R0:W-:Y:S04]  /*1f7b0*/  STL [R1+0xa6c], R0 ;  /* 0x000a6c0001007387 */ /* 0x0041e80000100800 */
[----:B0-----:R-:W2:Y:S04]  /*1f7c0*/  LDL.LU R0, [R1+0x5bc] ;  /* 0x0005bc0001007983 */ /* 0x001ea80000300800 */
        /* <DEDUP_REMOVED lines=32> */
[----:B------:R-:W3:Y:S04]  /*1f9d0*/  LDL.LU R24, [R1+0x5e4] ;  /* 0x0005e40001187983 */ /* 0x000ee80000300800 */
[----:B---3--:R0:W-:Y:S04]  /*1f9e0*/  STL [R1+0xa68], R24 ;  /* 0x000a681801007387 */ /* 0x0081e80000100800 */
[----:B0-----:R-:W3:Y:S04]  /*1f9f0*/  LDL.LU R24, [R1+0x5e8] ;  /* 0x0005e80001187983 */ /* 0x001ee80000300800 */
        /* <DEDUP_REMOVED lines=33> */
[----:B0-----:R-:W2:Y:S04]  /*1fc10*/  LDL.LU R24, [R1+0x5cc] ;  /* 0x0005cc0001187983 */ /* 0x001ea80000300800 */
[----:B------:R-:W3:Y:S04]  /*1fc20*/  LDL.LU R26, [R1+0x5b4] ;  /* 0x0005b400011a7983 */ /* 0x000ee80000300800 */
[----:B------:R-:W4:Y:S04]  /*1fc30*/  LDL.LU R27, [R1+0x5e0] ;  /* 0x0005e000011b7983 */ /* 0x000f280000300800 */
[----:B------:R-:W4:Y:S04]  /*1fc40*/  LDL.LU R22, [R1+0x5b0] ;  /* 0x0005b00001167983 */ /* 0x000f280000300800 */
[----:B------:R-:W3:Y:S04]  /*1fc50*/  LDL.LU R23, [R1+0x63c] ;  /* 0x00063c0001177983 */ /* 0x000ee80000300800 */
        /* <DEDUP_REMOVED lines=23> */
[----:B--2---:R-:W-:-:S03]  /*1fdd0*/  F2FP.BF16.F32.PACK_AB R0, R24, R0 ;  /* 0x000000001800723e */ /* 0x004fc600000010ff */
[----:B------:R-:W2:Y:S04]  /*1fde0*/  LDL.LU R24, [R1+0xaf0] ;  /* 0x000af00001187983 */ /* 0x000ea80000300800 */
[----:B------:R0:W-:Y:S04]  /*1fdf0*/  STL [R1+0x9c], R0 ;  /* 0x00009c0001007387 */ /* 0x0001e80000100800 */
[----:B0-----:R-:W2:Y:S02]  /*1fe00*/  LDL.LU R0, [R1+0xaec] ;  /* 0x000aec0001007983 */ /* 0x001ea40000300800 */
[----:B--2---:R-:W-:-:S02]  /*1fe10*/  F2FP.BF16.F32.PACK_AB R0, R24, R0 ;  /* 0x000000001800723e */ /* 0x004fc400000010ff */
        /* <DEDUP_REMOVED lines=64> */
[----:B------:R-:W2:Y:S01]  /*20220*/  LDL.LU R24, [R1+0xa68] ;  /* 0x000a680001187983 */ /* 0x000ea20000300800 */
[----:B---3--:R-:W-:Y:S02]  /*20230*/  F2FP.BF16.F32.PACK_AB R20, R23, R20 ;  /* 0x000000141714723e */ /* 0x008fe400000010ff */
[----:B----4-:R-:W-:Y:S01]  /*20240*/  F2FP.BF16.F32.PACK_AB R18, R21, R18 ;  /* 0x000000121512723e */ /* 0x010fe200000010ff */
[----:B------:R0:W-:Y:S01]  /*20250*/  STL [R1+0x58], R0 ;  /* 0x0000580001007387 */ /* 0x0001e20000100800 */
[----:B------:R-:W-:Y:S02]  /*20260*/  F2FP.BF16.F32.PACK_AB R14, R17, R14 ;  /* 0x0000000e110e723e */ /* 0x000fe400000010ff */
[----:B------:R-:W-:Y:S02]  /*20270*/  F2FP.BF16.F32.PACK_AB R12, R15, R12 ;  /* 0x0000000c0f0c723e */ /* 0x000fe400000010ff */
[----:B------:R-:W-:Y:S02]  /*20280*/  F2FP.BF16.F32.PACK_AB R8, R11, R8 ;  /* 0x000000080b08723e */ /* 0x000fe400000010ff */
[----:B------:R-:W-:-:S02]  /*20290*/  F2FP.BF16.F32.PACK_AB R6, R9, R6 ;  /* 0x000000060906723e */ /* 0x000fc400000010ff */
[----:B0-----:R-:W-:Y:S02]  /*202a0*/  F2FP.BF16.F32.PACK_AB R0, R27, R22 ;  /* 0x000000161b00723e */ /* 0x001fe400000010ff */
[----:B--2---:R-:W-:-:S05]  /*202b0*/  F2FP.BF16.F32.PACK_AB R24, R24, R26 ;  /* 0x0000001a1818723e */ /* 0x004fca00000010ff */
[----:B------:R-:W-:Y:S04]  /*202c0*/  STL [R1+0x54], R24 ;  /* 0x0000541801007387 */ /* 0x000fe80000100800 */
[----:B------:R0:W-:Y:S04]  /*202d0*/  STL [R1+0x50], R0 ;  /* 0x0000500001007387 */ /* 0x0001e80000100800 */
[----:B------:R-:W-:Y:S04]  /*202e0*/  STL [R1+0x4c], R20 ;  /* 0x00004c1401007387 */ /* 0x000fe80000100800 */
[----:B------:R-:W-:Y:S01]  /*202f0*/  STL [R1+0x48], R18 ;  /* 0x0000481201007387 */ /* 0x000fe20000100800 */
[----:B0-----:R-:W-:-:S05]  /*20300*/  F2FP.BF16.F32.PACK_AB R0, R19, R16 ;  /* 0x000000101300723e */ /* 0x001fca00000010ff */
[----:B------:R0:W-:Y:S04]  /*20310*/  STL [R1+0x44], R0 ;  /* 0x0000440001007387 */ /* 0x0001e80000100800 */
[----:B------:R-:W-:Y:S04]  /*20320*/  STL [R1+0x40], R14 ;  /* 0x0000400e01007387 */ /* 0x000fe80000100800 */
[----:B------:R-:W-:Y:S01]  /*20330*/  STL [R1+0x3c], R12 ;  /* 0x00003c0c01007387 */ /* 0x000fe20000100800 */
[----:B0-----:R-:W-:-:S05]  /*20340*/  F2FP.BF16.F32.PACK_AB R0, R13, R10 ;  /* 0x0000000a0d00723e */ /* 0x001fca00000010ff */
[----:B------:R0:W-:Y:S04]  /*20350*/  STL [R1+0x38], R0 ;  /* 0x0000380001007387 */ /* 0x0001e80000100800 */
[----:B------:R-:W-:Y:S04]  /*20360*/  STL [R1+0x34], R8 ;  /* 0x0000340801007387 */ /* 0x000fe80000100800 */
[----:B------:R-:W-:Y:S01]  /*20370*/  STL [R1+0x30], R6 ;  /* 0x0000300601007387 */ /* 0x000fe20000100800 */
[----:B0-----:R-:W-:Y:S02]  /*20380*/  F2FP.BF16.F32.PACK_AB R0, R7, R4 ;  /* 0x000000040700723e */ /* 0x001fe400000010ff */
[----:B------:R-:W-:-:S02]  /*20390*/  F2FP.BF16.F32.PACK_AB R4, R5, R2 ;  /* 0x000000020504723e */ /* 0x000fc400000010ff */
[----:B------:R-:W-:Y:S01]  /*203a0*/  F2FP.BF16.F32.PACK_AB R2, R3, R28 ;  /* 0x0000001c0302723e */ /* 0x000fe200000010ff */
[----:B------:R0:W-:Y:S04]  /*203b0*/  STL [R1+0x2c], R0 ;  /* 0x00002c0001007387 */ /* 0x0001e80000100800 */
[----:B------:R-:W-:Y:S04]  /*203c0*/  STL [R1+0x28], R4 ;  /* 0x0000280401007387 */ /* 0x000fe80000100800 */
[----:B------:R-:W2:Y:S01]  /*203d0*/  LDL.LU R7, [R1+0x6ec] ;  /* 0x0006ec0001077983 */ /* 0x000ea20000300800 */
[----:B0-----:R-:W-:-:S03]  /*203e0*/  F2FP.BF16.F32.PACK_AB R0, R29, R25 ;  /* 0x000000191d00723e */ /* 0x001fc600000010ff */
        /* <DEDUP_REMOVED lines=38> */
[----:B---3--:R0:W-:Y:S04]  /*20650*/  STL [R1+0xa20], R5 ;  /* 0x000a200501007387 */ /* 0x0081e80000100800 */
[----:B0-----:R-:W3:Y:S04]  /*20660*/  LDL.LU R5, [R1+0x6d8] ;  /* 0x0006d80001057983 */ /* 0x001ee80000300800 */
[----:B------:R-:W4:Y:S04]  /*20670*/  LDL.LU R4, [R1+0x6e0] ;  /* 0x0006e00001047983 */ /* 0x000f280000300800 */
[----:B----4-:R0:W-:Y:S04]  /*20680*/  STL [R1+0xa1c], R4 ;  /* 0x000a1c0401007387 */ /* 0x0101e80000100800 */
[----:B0-----:R-:W4:Y:S04]  /*20690*/  LDL.LU R4, [R1+0x6d4] ;  /* 0x0006d40001047983 */ /* 0x001f280000300800 */
[----:B------:R-:W2:Y:S04]  /*206a0*/  LDL.LU R11, [R1+0x70c] ;  /* 0x00070c00010b7983 */ /* 0x000ea80000300800 */
[----:B--2---:R0:W-:Y:S04]  /*206b0*/  STL [R1+0xa18], R11 ;  /* 0x000a180b01007387 */ /* 0x0041e80000100800 */
        /* <DEDUP_REMOVED lines=43> */
[----:B------:R-:W2:Y:S01]  /*20970*/  LDL.LU R0, [R1+0x750] ;  /* 0x0007500001007983 */ /* 0x000ea20000300800 */
[----:B------:R-:W-:-:S03]  /*20980*/  F2FP.BF16.F32.PACK_AB R7, R6, R7 ;  /* 0x000000070607723e */ /* 0x000fc600000010ff */
[----:B--2---:R0:W-:Y:S04]  /*20990*/  STL [R1+0x9dc], R0 ;  /* 0x0009dc0001007387 */ /* 0x0041e80000100800 */
[----:B0-----:R-:W2:Y:S04]  /*209a0*/  LDL.LU R0, [R1+0x754] ;  /* 0x0007540001007983 */ /* 0x001ea80000300800 */
[----:B------:R-:W2:Y:S04]  /*209b0*/  LDL.LU R20, [R1+0x760] ;  /* 0x0007600001147983 */ /* 0x000ea80000300800 */
        /* <DEDUP_REMOVED lines=8> */
[----:B------:R-:W3:Y:S04]  /*20a40*/  LDL.LU R6, [R1+0xa64] ;  /* 0x000a640001067983 */ /* 0x000ee80000300800 */
[----:B------:R0:W-:Y:S04]  /*20a50*/  STL [R1+0x1c], R7 ;  /* 0x00001c0701007387 */ /* 0x0001e80000100800 */
[----:B0-----:R-:W3:Y:S02]  /*20a60*/  LDL.LU R7, [R1+0xa60] ;  /* 0x000a600001077983 */ /* 0x001ee40000300800 */
[----:B---3--:R-:W-:-:S02]  /*20a70*/  F2FP.BF16.F32.PACK_AB R7, R6, R7 ;  /* 0x000000070607723e */ /* 0x008fc400000010ff */
        /* <DEDUP_REMOVED lines=25> */
[----:B------:R0:W-:Y:S04]  /*20c10*/  STL [R1], R7 ;  /* 0x0000000701007387 */ /* 0x0001e80000100800 */
[----:B0-----:R-:W3:Y:S02]  /*20c20*/  LDL.LU R7, [R1+0xa28] ;  /* 0x000a280001077983 */ /* 0x001ee40000300800 */
[----:B---3--:R-:W-:-:S02]  /*20c30*/  F2FP.BF16.F32.PACK_AB R7, R6, R7 ;  /* 0x000000070607723e */ /* 0x008fc400000010ff */
[----:B------:R-:W3:Y:S02]  /*20c40*/  LDL.LU R6, [R1+0xa24] ;  /* 0x000a240001067983 */ /* 0x000ee40000300800 */
[----:B---3--:R-:W-:Y:S02]  /*20c50*/  F2FP.BF16.F32.PACK_AB R6, R5, R6 ;  /* 0x000000060506723e */ /* 0x008fe400000010ff */
[----:B------:R-:W3:Y:S02]  /*20c60*/  LDL.LU R5, [R1+0xa20] ;  /* 0x000a200001057983 */ /* 0x000ee40000300800 */
[----:B---3--:R-:W-:Y:S02]  /*20c70*/  F2FP.BF16.F32.PACK_AB R5, R4, R5 ;  /* 0x000000050405723e */ /* 0x008fe400000010ff */
[----:B------:R-:W3:Y:S02]  /*20c80*/  LDL.LU R4, [R1+0xa1c] ;  /* 0x000a1c0001047983 */ /* 0x000ee40000300800 */
        /* <DEDUP_REMOVED lines=27> */
[----:B------:R-:W4:Y:S02]  /*20e40*/  LDL.LU R22, [R1+0x9e4] ;  /* 0x0009e40001167983 */ /* 0x000f240000300800 */
[----:B----4-:R-:W-:Y:S02]  /*20e50*/  F2FP.BF16.F32.PACK_AB R22, R21, R22 ;  /* 0x000000161516723e */ /* 0x010fe400000010ff */
[----:B------:R-:W2:Y:S02]  /*20e60*/  LDL.LU R21, [R1+0x9e0] ;  /* 0x0009e00001157983 */ /* 0x000ea40000300800 */
[----:B--2---:R-:W-:-:S02]  /*20e70*/  F2FP.BF16.F32.PACK_AB R21, R0, R21 ;  /* 0x000000150015723e */ /* 0x004fc400000010ff */
[----:B------:R-:W2:Y:S01]  /*20e80*/  LDL.LU R0, [R1+0x9dc] ;  /* 0x0009dc0001007983 */ /* 0x000ea20000300800 */
[----:B------:R-:W-:Y:S02]  /*20e90*/  F2FP.BF16.F32.PACK_AB R27, R24, R27 ;  /* 0x0000001b181b723e */ /* 0x000fe400000010ff */
[----:B------:R-:W-:Y:S02]  /*20ea0*/  F2FP.BF16.F32.PACK_AB R26, R26, R2 ;  /* 0x000000021a1a723e */ /* 0x000fe400000010ff */
[----:B------:R-:W-:Y:S02]  /*20eb0*/  F2FP.BF16.F32.PACK_AB R25, R3, R25 ;  /* 0x000000190319723e */ /* 0x000fe400000010ff */
[----:B------:R-:W-:Y:S02]  /*20ec0*/  F2FP.BF16.F32.PACK_AB R24, R28, R29 ;  /* 0x0000001d1c18723e */ /* 0x000fe400000010ff */
[----:B--2---:R-:W-:-:S07]  /*20ed0*/  F2FP.BF16.F32.PACK_AB R20, R0, R20 ;  /* 0x000000140014723e */ /* 0x004fce00000010ff */
.L_x_1:
[----:B0-----:R-:W2:Y:S01]  /*20ee0*/  LDL.LU R2, [R1+0x814] ;  /* 0x0008140001027983 */ /* 0x001ea20000300800 */
[----:B------:R-:W0:Y:S01]  /*20ef0*/  S2UR UR5, SR_CgaCtaId ;  /* 0x00000000000579c3 */ /* 0x000e220000008800 */
[----:B------:R-:W1:Y:S01]  /*20f00*/  S2R R29, SR_TID.X ;  /* 0x00000000001d7919 */ /* 0x000e620000002100 */
[----:B------:R-:W-:Y:S01]  /*20f10*/  UMOV UR4, 0x400 ;  /* 0x0000040000047882 */ /* 0x000fe20000000000 */
[----:B------:R-:W-:Y:S01]  /*20f20*/  ULDC.64 UR8, c[0x0][0x228] ;  /* 0x00008a0000087ab9 */ /* 0x000fe20000000a00 */
[----:B------:R-:W3:Y:S01]  /*20f30*/  LDL.LU R0, [R1+0x818] ;  /* 0x0008180001007983 */ /* 0x000ee20000300800 */
[----:B------:R-:W4:Y:S01]  /*20f40*/  S2R R3, SR_TID.X ;  /* 0x0000000000037919 */ /* 0x000f220000002100 */
[----:B0-----:R-:W-:-:S03]  /*20f50*/  ULEA UR4, UR5, UR4, 0x18 ;  /* 0x0000000405047291 */ /* 0x001fc6000f8ec03f */
[----:B------:R-:W-:Y:S01]  /*20f60*/  ULDC UR5, c[0x0][0x22c] ;  /* 0x00008b0000057ab9 */ /* 0x000fe20000000800 */
[----:B-1----:R-:W-:Y:S01]  /*20f70*/  LOP3.LUT R28, R29, 0x20, RZ, 0xc0, !PT ;  /* 0x000000201d1c7812 */ /* 0x002fe200078ec0ff */
[----:B----4-:R-:W-:Y:S01]  /*20f80*/  IMAD.SHL.U32 R3, R3, 0x10, RZ ;  /* 0x0000001003037824 */ /* 0x010fe200078e00ff */
[----:B------:R-:W-:Y:S01]  /*20f90*/  BAR.SYNC.DEFER_BLOCKING 0x0 ;  /* 0x0000000000007b1d */ /* 0x000fe20000010000 */
[----:B--2---:R-:W-:Y:S02]  /*20fa0*/  LOP3.LUT R2, R2, 0x200, RZ, 0xc0, !PT ;  /* 0x0000020002027812 */ /* 0x004fe400078ec0ff */
[----:B---3--:R-:W-:-:S04]  /*20fb0*/  LOP3.LUT R0, R0, 0x80, RZ, 0xc0, !PT ;  /* 0x0000008000007812 */ /* 0x008fc800078ec0ff */
[----:B------:R-:W-:Y:S02]  /*20fc0*/  IADD3 R0, R0, UR4, R2 ;  /* 0x0000000400007c10 */ /* 0x000fe4000fffe002 */
[----:B------:R-:W-:-:S03]  /*20fd0*/  LOP3.LUT R2, R3, 0x70, RZ, 0xc0, !PT ;  /* 0x0000007003027812 */ /* 0x000fc600078ec0ff */
[----:B------:R-:W-:Y:S02]  /*20fe0*/  IMAD R3, R28, 0x20, R0 ;  /* 0x000000201c037824 */ /* 0x000fe400078e0200 */
[----:B------:R-:W2:Y:S02]  /*20ff0*/  LDL R0, [R1+0x7d4] ;  /* 0x0007d40001007983 */ /* 0x000ea40000100800 */
[----:B------:R-:W-:Y:S02]  /*21000*/  IMAD.IADD R3, R2, 0x1, R3 ;  /* 0x0000000102037824 */ /* 0x000fe400078e0203 */
[----:B------:R-:W3:Y:S04]  /*21010*/  LDL.LU R28, [R1+0x81c] ;  /* 0x00081c00011c7983 */ /* 0x000ee80000300800 */
[----:B------:R-:W-:Y:S04]  /*21020*/  STSM.16.M88.4 [R3], R24 ;  /* 0x0000001803007844 */ /* 0x000fe80000000200 */
[----:B------:R-:W-:Y:S01]  /*21030*/  STSM.16.M88.4 [R3+0x100], R20 ;  /* 0x0001001403007844 */ /* 0x000fe20000000200 */
[----:B------:R-:W-:Y:S01]  /*21040*/  BAR.SYNC.DEFER_BLOCKING 0x0 ;  /* 0x0000000000007b1d */ /* 0x000fe20000010000 */
[----:B--2---:R-:W-:-:S05]  /*21050*/  ISETP.GE.AND P0, PT, R0, UR8, PT ;  /* 0x0000000800007c0c */ /* 0x004fca000bf06270 */
[----:B------:R-:W-:Y:S01]  /*21060*/  ULDC UR8, c[0x0][0x22c] ;  /* 0x00008b0000087ab9 */ /* 0x000fe20000000800 */
[----:B------:R-:W-:Y:S02]  /*21070*/  LOP3.LUT R0, R29, 0x3f, RZ, 0xc0, !PT ;  /* 0x0000003f1d007812 */ /* 0x000fe400078ec0ff */
[----:B---3--:R-:W-:Y:S02]  /*21080*/  ISETP.LT.AND P1, PT, R28, UR5, !P0 ;  /* 0x000000051c007c0c */ /* 0x008fe4000c721270 */
[----:B------:R-:W-:Y:S01]  /*21090*/  LEA R0, R0, UR4, 0x4 ;  /* 0x0000000400007c11 */ /* 0x000fe2000f8e20ff */
[----:B------:R-:W0:Y:S01]  /*210a0*/  LDC R28, c[0x0][0x248] ;  /* 0x00009200ff1c7b82 */ /* 0x000e220000000800 */
[----:B------:R-:W-:-:S03]  /*210b0*/  ULDC UR4, c[0x0][0x244] ;  /* 0x0000910000047ab9 */ /* 0x000fc60000000800 */
[----:B------:R-:W1:Y:S04]  /*210c0*/  LDS.128 R24, [R0] ;  /* 0x0000000000187984 */ /* 0x000e680000000c00 */
[----:B------:R-:W-:Y:S04]  /*210d0*/  STL [R1+0xa0], R0 ;  /* 0x0000a00001007387 */ /* 0x000fe80000100800 */
[----:B------:R-:W2:Y:S01]  /*210e0*/  LDS.128 R20, [R0+0x400] ;  /* 0x0004000000147984 */ /* 0x000ea20000000c00 */
[----:B------:R-:W-:Y:S06]  /*210f0*/  BAR.SYNC.DEFER_BLOCKING 0x0 ;  /* 0x0000000000007b1d */ /* 0x000fec0000010000 */
[----:B-1----:R-:W-:Y:S04]  /*21100*/  STL.64 [R1+0xa18], R26 ;  /* 0x000a181a01007387 */ /* 0x002fe80000100a00 */
[----:B------:R1:W-:Y:S04]  /*21110*/  STL.64 [R1+0xa10], R24 ;  /* 0x000a101801007387 */ /* 0x0003e80000100a00 */
[----:B-1----:R-:W3:Y:S04]  /*21120*/  LDL.LU R24, [R1+0x50] ;  /* 0x0000500001187983 */ /* 0x002ee80000300800 */
[----:B------:R-:W3:Y:S04]  /*21130*/  LDL.LU R25, [R1+0x54] ;  /* 0x0000540001197983 */ /* 0x000ee80000300800 */
[----:B------:R-:W4:Y:S04]  /*21140*/  LDL.LU R26, [R1+0x58] ;  /* 0x00005800011a7983 */ /* 0x000f280000300800 */
[----:B------:R-:W4:Y:S04]  /*21150*/  LDL.LU R27, [R1+0x5c] ;  /* 0x00005c00011b7983 */ /* 0x000f280000300800 */
[----:B----4-:R-:W-:Y:S04]  /*21160*/  STL.64 [R1+0xa30], R26 ;  /* 0x000a301a01007387 */ /* 0x010fe80000100a00 */
[----:B---3--:R1:W-:Y:S04]  /*21170*/  STL.64 [R1+0xa28], R24 ;  /* 0x000a281801007387 */ /* 0x0083e80000100a00 */
[----:B-1----:R-:W3:Y:S04]  /*21180*/  LDL.LU R24, [R1] ;  /* 0x0000000001187983 */ /* 0x002ee80000300800 */
[----:B------:R-:W3:Y:S04]  /*21190*/  LDL.LU R25, [R1+0x4] ;  /* 0x0000040001197983 */ /* 0x000ee80000300800 */
[----:B------:R-:W4:Y:S04]  /*211a0*/  LDL.LU R26, [R1+0x8] ;  /* 0x00000800011a7983 */ /* 0x000f280000300800 */
[----:B------:R-:W4:Y:S04]  /*211b0*/  LDL.LU R27, [R1+0xc] ;  /* 0x00000c00011b7983 */ /* 0x000f280000300800 */
[----:B------:R-:W-:Y:S04]  /*211c0*/  STSM.16.M88.4 [R3], R16 ;  /* 0x0000001003007844 */ /* 0x000fe80000000200 */
[----:B------:R-:W-:Y:S01]  /*211d0*/  STSM.16.M88.4 [R3+0x100], R12 ;  /* 0x0001000c03007844 */ /* 0x000fe20000000200 */
[----:B------:R-:W-:Y:S06]  /*211e0*/  BAR.SYNC.DEFER_BLOCKING 0x0 ;  /* 0x0000000000007b1d */ /* 0x000fec0000010000 */
[----:B----4-:R-:W-:Y:S04]  /*211f0*/  STL.64 [R1+0xa40], R26 ;  /* 0x000a401a01007387 */ /* 0x010fe80000100a00 */
[----:B---3--:R-:W-:Y:S04]  /*21200*/  STL.64 [R1+0xa38], R24 ;  /* 0x000a381801007387 */ /* 0x008fe80000100a00 */
[----:B------:R-:W3:Y:S04]  /*21210*/  LDL.LU R2, [R1+0x7d4] ;  /* 0x0007d40001027983 */ /* 0x000ee80000300800 */
[----:B--2---:R-:W-:Y:S04]  /*21220*/  STL.64 [R1+0xa08], R22 ;  /* 0x000a081601007387 */ /* 0x004fe80000100a00 */
[----:B------:R1:W-:Y:S04]  /*21230*/  STL.64 [R1+0xa20], R20 ;  /* 0x000a201401007387 */ /* 0x0003e80000100a00 */
[----:B-1----:R-:W2:Y:S04]  /*21240*/  LDL.LU R20, [R1+0x40] ;  /* 0x0000400001147983 */ /* 0x002ea80000300800 */
[----:B------:R-:W2:Y:S04]  /*21250*/  LDL.LU R21, [R1+0x44] ;  /* 0x0000440001157983 */ /* 0x000ea80000300800 */
[----:B------:R-:W2:Y:S04]  /*21260*/  LDL.LU R22, [R1+0x48] ;  /* 0x0000480001167983 */ /* 0x000ea80000300800 */
[----:B------:R-:W2:Y:S04]  /*21270*/  LDL.LU R23, [R1+0x4c] ;  /* 0x00004c0001177983 */ /* 0x000ea80000300800 */
[----:B------:R-:W4:Y:S04]  /*21280*/  LDL R19, [R1+0xa0] ;  /* 0x0000a00001137983 */ /* 0x000f280000100800 */
[----:B------:R-:W5:Y:S04]  /*21290*/  LDL.LU R12, [R1+0x30] ;  /* 0x00003000010c7983 */ /* 0x000f680000300800 */
[----:B------:R-:W5:Y:S04]  /*212a0*/  LDL.LU R13, [R1+0x34] ;  /* 0x00003400010d7983 */ /* 0x000f680000300800 */
[----:B------:R-:W5:Y:S04]  /*212b0*/  LDL.LU R14, [R1+0x38] ;  /* 0x00003800010e7983 */ /* 0x000f680000300800 */
[----:B------:R-:W5:Y:S04]  /*212c0*/  LDL.LU R15, [R1+0x3c] ;  /* 0x00003c00010f7983 */ /* 0x000f680000300800 */
[----:B----4-:R-:W1:Y:S04]  /*212d0*/  LDS.128 R24, [R19] ;  /* 0x0000000013187984 */ /* 0x010e680000000c00 */
[----:B-1----:R-:W-:Y:S04]  /*212e0*/  STL.64 [R1+0xb0], R24 ;  /* 0x0000b01801007387 */ /* 0x002fe80000100a00 */
[----:B------:R-:W-:Y:S04]  /*212f0*/  STL.64 [R1+0xb8], R26 ;  /* 0x0000b81a01007387 */ /* 0x000fe80000100a00 */
[----:B------:R-:W1:Y:S01]  /*21300*/  LDS.128 R24, [R19+0x400] ;  /* 0x0004000013187984 */ /* 0x000e620000000c00 */
[----:B------:R-:W-:Y:S06]  /*21310*/  BAR.SYNC.DEFER_BLOCKING 0x0 ;  /* 0x0000000000007b1d */ /* 0x000fec0000010000 */
[----:B------:R4:W-:Y:S04]  /*21320*/  STSM.16.M88.4 [R3], R8 ;  /* 0x0000000803007844 */ /* 0x0009e80000000200 */
[----:B------:R0:W-:Y:S04]  /*21330*/  STSM.16.M88.4 [R3+0x100], R4 ;  /* 0x0001000403007844 */ /* 0x0001e80000000200 */
[----:B-1----:R-:W-:Y:S04]  /*21340*/  STL.64 [R1+0xc0], R24 ;  /* 0x0000c01801007387 */ /* 0x002fe80000100a00 */
[----:B------:R-:W-:Y:S01]  /*21350*/  STL.64 [R1+0xc8], R26 ;  /* 0x0000c81a01007387 */ /* 0x000fe20000100a00 */
[----:B------:R-:W-:Y:S06]  /*21360*/  BAR.SYNC.DEFER_BLOCKING 0x0 ;  /* 0x0000000000007b1d */ /* 0x000fec0000010000 */
[----:B----4-:R-:W4:Y:S04]  /*21370*/  LDL.LU R8, [R1+0x20] ;  /* 0x0000200001087983 */ /* 0x010f280000300800 */
[----:B------:R-:W4:Y:S04]  /*21380*/  LDL.LU R9, [R1+0x24] ;  /* 0x0000240001097983 */ /* 0x000f280000300800 */
[----:B------:R-:W4:Y:S04]  /*21390*/  LDL.LU R10, [R1+0x28] ;  /* 0x00002800010a7983 */ /* 0x000f280000300800 */
[----:B------:R-:W4:Y:S04]  /*213a0*/  LDL.LU R11, [R1+0x2c] ;  /* 0x00002c00010b7983 */ /* 0x000f280000300800 */
[----:B------:R-:W1:Y:S04]  /*213b0*/  LDS.128 R24, [R19] ;  /* 0x0000000013187984 */ /* 0x000e680000000c00 */
[----:B0-----:R-:W3:Y:S04]  /*213c0*/  LDL.LU R4, [R1+0x10] ;  /* 0x0000100001047983 */ /* 0x001ee80000300800 */
[----:B------:R-:W3:Y:S04]  /*213d0*/  LDL.LU R5, [R1+0x14] ;  /* 0x0000140001057983 */ /* 0x000ee80000300800 */
[----:B------:R-:W3:Y:S04]  /*213e0*/  LDL.LU R6, [R1+0x18] ;  /* 0x0000180001067983 */ /* 0x000ee80000300800 */
[----:B------:R-:W3:Y:S04]  /*213f0*/  LDL.LU R7, [R1+0x1c] ;  /* 0x00001c0001077983 */ /* 0x000ee80000300800 */
[----:B-1----:R-:W-:Y:S04]  /*21400*/  STL.64 [R1+0xd0], R24 ;  /* 0x0000d01801007387 */ /* 0x002fe80000100a00 */
[----:B------:R-:W-:Y:S04]  /*21410*/  STL.64 [R1+0xd8], R26 ;  /* 0x0000d81a01007387 */ /* 0x000fe80000100a00 */
[----:B------:R-:W0:Y:S04]  /*21420*/  LDS.128 R24, [R19+0x400] ;  /* 0x0004000013187984 */ /* 0x000e280000000c00 */
[----:B0-----:R-:W-:Y:S04]  /*21430*/  STL.64 [R1+0xe0], R24 ;  /* 0x0000e01801007387 */ /* 0x001fe80000100a00 */
[----:B------:R0:W-:Y:S04]  /*21440*/  STL.64 [R1+0xe8], R26 ;  /* 0x0000e81a01007387 */ /* 0x0001e80000100a00 */
[----:B0-----:R-:W2:Y:S04]  /*21450*/  LDL.LU.64 R26, [R1+0xa40] ;  /* 0x000a4000011a7983 */ /* 0x001ea80000300a00 */
[----:B------:R-:W2:Y:S01]  /*21460*/  LDL.LU.64 R24, [R1+0xa38] ;  /* 0x000a380001187983 */ /* 0x000ea20000300a00 */
[----:B------:R-:W-:Y:S06]  /*21470*/  BAR.SYNC.DEFER_BLOCKING 0x0 ;  /* 0x0000000000007b1d */ /* 0x000fec0000010000 */
[----:B--2---:R0:W-:Y:S04]  /*21480*/  STSM.16.M88.4 [R3], R24 ;  /* 0x0000001803007844 */ /* 0x0041e80000000200 */
[----:B---3--:R-:W-:Y:S01]  /*21490*/  STSM.16.M88.4 [R3+0x100], R4 ;  /* 0x0001000403007844 */ /* 0x008fe20000000200 */
[----:B------:R-:W-:Y:S06]  /*214a0*/  BAR.SYNC.DEFER_BLOCKING 0x0 ;  /* 0x0000000000007b1d */ /* 0x000fec0000010000 */
[----:B0-----:R-:W2:Y:S04]  /*214b0*/  LDL.LU.64 R26, [R1+0xa30] ;  /* 0x000a3000011a7983 */ /* 0x001ea80000300a00 */
[----:B------:R-:W2:Y:S04]  /*214c0*/  LDL.LU.64 R24, [R1+0xa28] ;  /* 0x000a280001187983 */ /* 0x000ea80000300a00 */
[----:B------:R-:W0:Y:S04]  /*214d0*/  LDS.128 R4, [R19] ;  /* 0x0000000013047984 */ /* 0x000e280000000c00 */
[----:B0-----:R-:W-:Y:S04]  /*214e0*/  STL.64 [R1+0xf0], R4 ;  /* 0x0000f00401007387 */ /* 0x001fe80000100a00 */
[----:B------:R-:W-:Y:S04]  /*214f0*/  STL.64 [R1+0xf8], R6 ;  /* 0x0000f80601007387 */ /* 0x000fe80000100a00 */
[----:B------:R-:W0:Y:S01]  /*21500*/  LDS.128 R4, [R19+0x400] ;  /* 0x0004000013047984 */ /* 0x000e220000000c00 */
[----:B------:R-:W-:Y:S06]  /*21510*/  BAR.SYNC.DEFER_BLOCKING 0x0 ;  /* 0x0000000000007b1d */ /* 0x000fec0000010000 */
[----:B----4-:R-:W-:Y:S04]  /*21520*/  STSM.16.M88.4 [R3], R8 ;  /* 0x0000000803007844 */ /* 0x010fe80000000200 */
[----:B-----5:R1:W-:Y:S01]  /*21530*/  STSM.16.M88.4 [R3+0x100], R12 ;  /* 0x0001000c03007844 */ /* 0x0203e20000000200 */
[----:B------:R-:W-:Y:S06]  /*21540*/  BAR.SYNC.DEFER_BLOCKING 0x0 ;  /* 0x0000000000007b1d */ /* 0x000fec0000010000 */
[----:B0-----:R-:W-:Y:S04]  /*21550*/  STL.64 [R1+0x100], R4 ;  /* 0x0001000401007387 */ /* 0x001fe80000100a00 */
[----:B------:R-:W-:Y:S04]  /*21560*/  STL.64 [R1+0x108], R6 ;  /* 0x0001080601007387 */ /* 0x000fe80000100a00 */
[----:B------:R-:W3:Y:S04]  /*21570*/  LDL.LU R0, [R1+0x798] ;  /* 0x0007980001007983 */ /* 0x000ee80000300800 */
[----:B-1----:R-:W4:Y:S04]  /*21580*/  LDL.LU R12, [R1+0x70] ;  /* 0x00007000010c7983 */ /* 0x002f280000300800 */
[----:B------:R-:W0:Y:S04]  /*21590*/  LDS.128 R8, [R19] ;  /* 0x0000000013087984 */ /* 0x000e280000000c00 */
[----:B------:R-:W1:Y:S01]  /*215a0*/  LDS.128 R4, [R19+0x400] ;  /* 0x0004000013047984 */ /* 0x000e620000000c00 */
[----:B------:R-:W-:Y:S06]  /*215b0*/  BAR.SYNC.DEFER_BLOCKING 0x0 ;  /* 0x0000000000007b1d */ /* 0x000fec0000010000 */
[----:B------:R5:W-:Y:S04]  /*215c0*/  STSM.16.M88.4 [R3], R20 ;  /* 0x0000001403007844 */ /* 0x000be80000000200 */
[----:B0-----:R-:W-:Y:S04]  /*215d0*/  STL.64 [R1+0x20], R8 ;  /* 0x0000200801007387 */ /* 0x001fe80000100a00 */
[----:B------:R-:W-:Y:S04]  /*215e0*/  STL.64 [R1+0x28], R10 ;  /* 0x0000280a01007387 */ /* 0x000fe80000100a00 */
[----:B-1----:R-:W-:Y:S04]  /*215f0*/  STL.64 [R1+0x30], R4 ;  /* 0x0000300401007387 */ /* 0x002fe80000100a00 */
[----:B------:R-:W-:Y:S04]  /*21600*/  STL.64 [R1+0x38], R6 ;  /* 0x0000380601007387 */ /* 0x000fe80000100a00 */
[----:B------:R-:W4:Y:S04]  /*21610*/  LDL.LU R13, [R1+0x74] ;  /* 0x00007400010d7983 */ /* 0x000f280000300800 */
[----:B------:R-:W4:Y:S04]  /*21620*/  LDL.LU R14, [R1+0x78] ;  /* 0x00007800010e7983 */ /* 0x000f280000300800 */
[----:B------:R-:W4:Y:S04]  /*21630*/  LDL.LU R15, [R1+0x7c] ;  /* 0x00007c00010f7983 */ /* 0x000f280000300800 */
[----:B-----5:R-:W5:Y:S04]  /*21640*/  LDL.LU R20, [R1+0x80] ;  /* 0x0000800001147983 */ /* 0x020f680000300800 */
[----:B------:R-:W5:Y:S04]  /*21650*/  LDL.LU R21, [R1+0x84] ;  /* 0x0000840001157983 */ /* 0x000f680000300800 */
[----:B------:R-:W5:Y:S04]  /*21660*/  LDL.LU R22, [R1+0x88] ;  /* 0x0000880001167983 */ /* 0x000f680000300800 */
[----:B------:R-:W5:Y:S04]  /*21670*/  LDL.LU R23, [R1+0x8c] ;  /* 0x00008c0001177983 */ /* 0x000f680000300800 */
[----:B--2---:R0:W-:Y:S01]  /*21680*/  STSM.16.M88.4 [R3+0x100], R24 ;  /* 0x0001001803007844 */ /* 0x0041e20000000200 */
[----:B------:R-:W-:Y:S06]  /*21690*/  BAR.SYNC.DEFER_BLOCKING 0x0 ;  /* 0x0000000000007b1d */ /* 0x000fec0000010000 */
[----:B0-----:R-:W2:Y:S04]  /*216a0*/  LDL.LU R24, [R1+0x90] ;  /* 0x0000900001187983 */ /* 0x001ea80000300800 */
[----:B------:R-:W0:Y:S04]  /*216b0*/  LDS.128 R8, [R19] ;  /* 0x0000000013087984 */ /* 0x000e280000000c00 */
[----:B------:R-:W1:Y:S01]  /*216c0*/  LDS.128 R4, [R19+0x400] ;  /* 0x0004000013047984 */ /* 0x000e620000000c00 */
[----:B------:R-:W-:Y:S01]  /*216d0*/  BAR.SYNC.DEFER_BLOCKING 0x0 ;  /* 0x0000000000007b1d */ /* 0x000fe20000010000 */
[C---:B---3--:R-:W-:Y:S01]  /*216e0*/  ISETP.LT.AND P2, PT, R0.reuse, UR9, !P0 ;  /* 0x0000000900007c0c */ /* 0x048fe2000c741270 */
[----:B------:R-:W-:-:S05]  /*216f0*/  IMAD R0, R0, R28, RZ ;  /* 0x0000001c00007224 */ /* 0x000fca00078e02ff */
[----:B------:R-:W-:Y:S04]  /*21700*/  STL [R1+0x18], R0 ;  /* 0x0000180001007387 */ /* 0x000fe80000100800 */
[----:B------:R-:W2:Y:S04]  /*21710*/  LDL.LU R25, [R1+0x94] ;  /* 0x0000940001197983 */ /* 0x000ea80000300800 */
[----:B------:R-:W2:Y:S04]  /*21720*/  LDL.LU R26, [R1+0x98] ;  /* 0x00009800011a7983 */ /* 0x000ea80000300800 */
[----:B------:R-:W2:Y:S04]  /*21730*/  LDL.LU R27, [R1+0x9c] ;  /* 0x00009c00011b7983 */ /* 0x000ea80000300800 */
[----:B0-----:R-:W-:Y:S04]  /*21740*/  STL [R1+0x9e8], R8 ;  /* 0x0009e80801007387 */ /* 0x001fe80000100800 */
[----:B------:R0:W-:Y:S04]  /*21750*/  STL [R1+0x9e4], R9 ;  /* 0x0009e40901007387 */ /* 0x0001e80000100800 */
[----:B0-----:R-:W3:Y:S04]  /*21760*/  LDL.LU R9, [R1+0x18] ;  /* 0x0000180001097983 */ /* 0x001ee80000300800 */
[----:B------:R0:W-:Y:S04]  /*21770*/  STL [R1+0x9e0], R10 ;  /* 0x0009e00a01007387 */ /* 0x0001e80000100800 */
[----:B------:R-:W-:Y:S04]  /*21780*/  STL [R1+0x9dc], R11 ;  /* 0x0009dc0b01007387 */ /* 0x000fe80000100800 */
[----:B-1----:R1:W-:Y:S01]  /*21790*/  STL [R1+0x9f8], R4 ;  /* 0x0009f80401007387 */ /* 0x0023e20000100800 */
[----:B0-----:R-:W0:Y:S03]  /*217a0*/  LDC R10, c[0x0][0x248] ;  /* 0x00009200ff0a7b82 */ /* 0x001e260000000800 */
[----:B------:R1:W-:Y:S04]  /*217b0*/  STL [R1+0x9f4], R5 ;  /* 0x0009f40501007387 */ /* 0x0003e80000100800 */
[----:B------:R4:W-:Y:S04]  /*217c0*/  STL [R1+0x9f0], R6 ;  /* 0x0009f00601007387 */ /* 0x0009e80000100800 */
[----:B------:R4:W-:Y:S04]  /*217d0*/  STL [R1+0x9ec], R7 ;  /* 0x0009ec0701007387 */ /* 0x0009e80000100800 */
[----:B-1----:R-:W5:Y:S04]  /*217e0*/  LDL.LU R4, [R1+0x60] ;  /* 0x0000600001047983 */ /* 0x002f680000300800 */
[----:B------:R-:W5:Y:S04]  /*217f0*/  LDL.LU R5, [R1+0x64] ;  /* 0x0000640001057983 */ /* 0x000f680000300800 */
[----:B----4-:R-:W5:Y:S04]  /*21800*/  LDL.LU R6, [R1+0x68] ;  /* 0x0000680001067983 */ /* 0x010f680000300800 */
[----:B------:R-:W5:Y:S04]  /*21810*/  LDL.LU R7, [R1+0x6c] ;  /* 0x00006c0001077983 */ /* 0x000f680000300800 */
[----:B-----5:R1:W-:Y:S04]  /*21820*/  STSM.16.M88.4 [R3], R4 ;  /* 0x0000000403007844 */ /* 0x0203e80000000200 */
[----:B------:R-:W-:Y:S01]  /*21830*/  STSM.16.M88.4 [R3+0x100], R12 ;  /* 0x0001000c03007844 */ /* 0x000fe20000000200 */
[----:B------:R-:W-:Y:S06]  /*21840*/  BAR.SYNC.DEFER_BLOCKING 0x0 ;  /* 0x0000000000007b1d */ /* 0x000fec0000010000 */
[----:B-1----:R-:W0:Y:S04]  /*21850*/  LDL.LU R7, [R1+0x7d8] ;  /* 0x0007d80001077983 */ /* 0x002e280000300800 */
[----:B------:R-:W1:Y:S04]  /*21860*/  LDS.128 R12, [R19] ;  /* 0x00000000130c7984 */ /* 0x000e680000000c00 */
[----:B------:R-:W4:Y:S01]  /*21870*/  LDS.128 R16, [R19+0x400] ;  /* 0x0004000013107984 */ /* 0x000f220000000c00 */
[----:B------:R-:W-:Y:S06]  /*21880*/  BAR.SYNC.DEFER_BLOCKING 0x0 ;  /* 0x0000000000007b1d */ /* 0x000fec0000010000 */
[----:B------:R5:W-:Y:S04]  /*21890*/  STSM.16.M88.4 [R3], R20 ;  /* 0x0000001403007844 */ /* 0x000be80000000200 */
[----:B-1----:R-:W-:Y:S04]  /*218a0*/  STL.64 [R1+0xa00], R12 ;  /* 0x000a000c01007387 */ /* 0x002fe80000100a00 */
[----:B------:R-:W-:Y:S04]  /*218b0*/  STL [R1+0x9fc], R15 ;  /* 0x0009fc0f01007387 */ /* 0x000fe80000100800 */
[----:B-----5:R-:W5:Y:S04]  /*218c0*/  LDL.LU.64 R20, [R1+0xa20] ;  /* 0x000a200001147983 */ /* 0x020f680000300a00 */
[----:B------:R-:W4:Y:S04]  /*218d0*/  LDL.LU R5, [R1+0x7dc] ;  /* 0x0007dc0001057983 */ /* 0x000f280000300800 */
[----:B------:R-:W5:Y:S04]  /*218e0*/  LDL.LU R6, [R1+0x7e0] ;  /* 0x0007e00001067983 */ /* 0x000f680000300800 */
[----:B------:R-:W5:Y:S04]  /*218f0*/  LDL.LU R4, [R1+0x7e4] ;  /* 0x0007e40001047983 */ /* 0x000f680000300800 */
[----:B--2---:R1:W-:Y:S04]  /*21900*/  STSM.16.M88.4 [R3+0x100], R24 ;  /* 0x0001001803007844 */ /* 0x0043e80000000200 */
[----:B-1----:R-:W2:Y:S04]  /*21910*/  LDL.LU.64 R26, [R1+0xa18] ;  /* 0x000a1800011a7983 */ /* 0x002ea80000300a00 */
[----:B------:R-:W2:Y:S01]  /*21920*/  LDL.LU.64 R24, [R1+0xa10] ;  /* 0x000a100001187983 */ /* 0x000ea20000300a00 */
[----:B------:R-:W-:Y:S01]  /*21930*/  IMAD R2, R2, UR4, RZ ;  /* 0x0000000402027c24 */ /* 0x000fe2000f8e02ff */
[----:B------:R-:W-:Y:S01]  /*21940*/  ULDC.64 UR4, c[0x0][0x220] ;  /* 0x0000880000047ab9 */ /* 0x000fe20000000a00 */
[----:B------:R-:W-:Y:S03]  /*21950*/  BAR.SYNC.DEFER_BLOCKING 0x0 ;  /* 0x0000000000007b1d */ /* 0x000fe60000010000 */
[----:B------:R-:W-:-:S04]  /*21960*/  LEA R0, P3, R2, UR4, 0x1 ;  /* 0x0000000402007c11 */ /* 0x000fc8000f8608ff */
[----:B------:R-:W-:Y:S01]  /*21970*/  LEA.HI.X.SX32 R2, R2, UR5, 0x1, P3 ;  /* 0x0000000502027c11 */ /* 0x000fe200098f0eff */
[----:B------:R-:W-:Y:S01]  /*21980*/  ULDC UR4, c[0x0][0x22c] ;  /* 0x00008b0000047ab9 */ /* 0x000fe20000000800 */
[----:B---3--:R-:W-:Y:S01]  /*21990*/  LEA R28, P3, R9, R0, 0x1 ;  /* 0x00000000091c7211 */ /* 0x008fe200078608ff */
[----:B------:R-:W-:-:S03]  /*219a0*/  ULDC UR5, c[0x0][0x22c] ;  /* 0x00008b0000057ab9 */ /* 0x000fc60000000800 */
[----:B------:R-:W-:Y:S01]  /*219b0*/  LEA.HI.X.SX32 R29, R9, R2, 0x1, P3 ;  /* 0x00000002091d7211 */ /* 0x000fe200018f0eff */
[CC--:B0-----:R-:W-:Y:S01]  /*219c0*/  IMAD R3, R7.reuse, R10.reuse, RZ ;  /* 0x0000000a07037224 */ /* 0x0c1fe200078e02ff */
[----:B------:R-:W-:Y:S01]  /*219d0*/  ISETP.LT.AND P6, PT, R7, UR4, !P0 ;  /* 0x0000000407007c0c */ /* 0x000fe2000c7c1270 */
[----:B------:R-:W-:Y:S01]  /*219e0*/  ULDC UR4, c[0x0][0x22c] ;  /* 0x00008b0000047ab9 */ /* 0x000fe20000000800 */
[----:B------:R-:W3:Y:S01]  /*219f0*/  LDL.LU R7, [R1+0x7e8] ;  /* 0x0007e80001077983 */ /* 0x000ee20000300800 */
[C---:B----4-:R-:W-:Y:S01]  /*21a00*/  ISETP.LT.AND P4, PT, R5.reuse, UR4, !P0 ;  /* 0x0000000405007c0c */ /* 0x050fe2000c781270 */
[----:B------:R-:W-:Y:S01]  /*21a10*/  IMAD R5, R5, R10, RZ ;  /* 0x0000000a05057224 */ /* 0x000fe200078e02ff */
[----:B------:R-:W-:-:S04]  /*21a20*/  ULDC UR4, c[0x0][0x22c] ;  /* 0x00008b0000047ab9 */ /* 0x000fc80000000800 */
[----:B------:R-:W-:Y:S01]  /*21a30*/  LEA R12, P5, R5, R0, 0x1 ;  /* 0x00000000050c7211 */ /* 0x000fe200078a08ff */
[----:B-----5:R-:W-:Y:S01]  /*21a40*/  IMAD R8, R6, R10, RZ ;  /* 0x0000000a06087224 */ /* 0x020fe200078e02ff */
[----:B--2---:R0:W-:Y:S02]  /*21a50*/  @P2 STG.E.U16 desc[UR6][R28.64], R24 ;  /* 0x000000181c002986 */ /* 0x0041e4000c101506 */
[----:B0-----:R-:W-:-:S04]  /*21a60*/  LEA R28, P3, R3, R0, 0x1 ;  /* 0x00000000031c7211 */ /* 0x001fc800078608ff */
[----:B------:R-:W-:-:S05]  /*21a70*/  LEA.HI.X.SX32 R29, R3, R2, 0x1, P3 ;  /* 0x00000002031d7211 */ /* 0x000fca00018f0eff */
[----:B------:R0:W-:Y:S01]  /*21a80*/  @P6 STG.E.U16 desc[UR6][R28.64], R25 ;  /* 0x000000191c006986 */ /* 0x0001e2000c101506 */
[C---:B------:R-:W-:Y:S01]  /*21a90*/  ISETP.LT.AND P3, PT, R4.reuse, UR8, !P0 ;  /* 0x0000000804007c0c */ /* 0x040fe2000c761270 */
[----:B------:R-:W-:Y:S01]  /*21aa0*/  IMAD R4, R4, R10, RZ ;  /* 0x0000000a04047224 */ /* 0x000fe200078e02ff */
[----:B------:R-:W-:Y:S01]  /*21ab0*/  ISETP.LT.AND P2, PT, R6, UR5, !P0 ;  /* 0x0000000506007c0c */ /* 0x000fe2000c741270 */
[----:B------:R-:W-:Y:S01]  /*21ac0*/  ULDC UR5, c[0x0][0x22c] ;  /* 0x00008b0000057ab9 */ /* 0x000fe20000000800 */
[----:B0-----:R-:W-:Y:S01]  /*21ad0*/  IMAD.MOV.U32 R29, RZ, RZ, R13 ;  /* 0x000000ffff1d7224 */ /* 0x001fe200078e000d */
[----:B------:R-:W-:Y:S01]  /*21ae0*/  LEA.HI.X.SX32 R29, R5, R2, 0x1, P5 ;  /* 0x00000002051d7211 */ /* 0x000fe200028f0eff */
[----:B------:R-:W-:Y:S01]  /*21af0*/  IMAD.MOV.U32 R28, RZ, RZ, R12 ;  /* 0x000000ffff1c7224 */ /* 0x000fe200078e000c */
[----:B------:R-:W2:Y:S01]  /*21b00*/  LDL.LU R5, [R1+0x7ec] ;  /* 0x0007ec0001057983 */ /* 0x000ea20000300800 */
[-C--:B------:R-:W-:Y:S01]  /*21b10*/  LEA R22, P6, R8, R0.reuse, 0x1 ;  /* 0x0000000008167211 */ /* 0x080fe200078c08ff */
[----:B------:R-:W-:Y:S01]  /*21b20*/  ULDC UR8, c[0x0][0x22c] ;  /* 0x00008b0000087ab9 */ /* 0x000fe20000000800 */
[----:B------:R-:W-:Y:S01]  /*21b30*/  LEA R12, P5, R4, R0, 0x1 ;  /* 0x00000000040c7211 */ /* 0x000fe200078a08ff */
[----:B------:R-:W4:Y:S01]  /*21b40*/  LDL.LU R6, [R1+0x7f0] ;  /* 0x0007f00001067983 */ /* 0x000f220000300800 */
[----:B------:R-:W-:-:S02]  /*21b50*/  LEA.HI.X.SX32 R23, R8, R2, 0x1, P6 ;  /* 0x0000000208177211 */ /* 0x000fc400030f0eff */
[----:B------:R-:W-:Y:S02]  /*21b60*/  LEA.HI.X.SX32 R13, R4, R2, 0x1, P5 ;  /* 0x00000002040d7211 */ /* 0x000fe400028f0eff */
[----:B------:R-:W5:Y:S04]  /*21b70*/  LDL.LU R4, [R1+0x7f4] ;  /* 0x0007f40001047983 */ /* 0x000f680000300800 */
[----:B------:R-:W-:Y:S04]  /*21b80*/  @P4 STG.E.U16 desc[UR6][R28.64], R26 ;  /* 0x0000001a1c004986 */ /* 0x000fe8000c101506 */
[----:B------:R0:W-:Y:S04]  /*21b90*/  @P2 STG.E.U16 desc[UR6][R22.64], R27 ;  /* 0x0000001b16002986 */ /* 0x0001e8000c101506 */
[----:B0-----:R-:W5:Y:S04]  /*21ba0*/  LDL.LU.64 R22, [R1+0xa08] ;  /* 0x000a080001167983 */ /* 0x001f680000300a00 */
[----:B------:R-:W5:Y:S04]  /*21bb0*/  LDL.LU R8, [R1+0x7f8] ;  /* 0x0007f80001087983 */ /* 0x000f680000300800 */
[----:B------:R-:W-:Y:S01]  /*21bc0*/  @P3 STG.E.U16 desc[UR6][R12.64], R20 ;  /* 0x000000140c003986 */ /* 0x000fe2000c101506 */
[C---:B---3--:R-:W-:Y:S01]  /*21bd0*/  IMAD R3, R7.reuse, R10, RZ ;  /* 0x0000000a07037224 */ /* 0x048fe200078e02ff */
[----:B------:R-:W-:Y:S01]  /*21be0*/  ISETP.LT.AND P6, PT, R7, UR4, !P0 ;  /* 0x0000000407007c0c */ /* 0x000fe2000c7c1270 */
[----:B------:R-:W-:-:S03]  /*21bf0*/  ULDC UR4, c[0x0][0x22c] ;  /* 0x00008b0000047ab9 */ /* 0x000fc60000000800 */
[----:B------:R-:W-:-:S04]  /*21c00*/  LEA R28, P4, R3, R0, 0x1 ;  /* 0x00000000031c7211 */ /* 0x000fc800078808ff */
[----:B------:R-:W-:-:S05]  /*21c10*/  LEA.HI.X.SX32 R29, R3, R2, 0x1, P4 ;  /* 0x00000002031d7211 */ /* 0x000fca00020f0eff */
[----:B------:R0:W-:Y:S01]  /*21c20*/  @P6 STG.E.U16 desc[UR6][R28.64], R21 ;  /* 0x000000151c006986 */ /* 0x0001e2000c101506 */
[C---:B--2---:R-:W-:Y:S01]  /*21c30*/  ISETP.LT.AND P2, PT, R5.reuse, UR4, !P0 ;  /* 0x0000000405007c0c */ /* 0x044fe2000c741270 */
[----:B------:R-:W-:Y:S01]  /*21c40*/  IMAD R5, R5, R10, RZ ;  /* 0x0000000a05057224 */ /* 0x000fe200078e02ff */
[----:B------:R-:W-:-:S04]  /*21c50*/  ULDC UR4, c[0x0][0x22c] ;  /* 0x00008b0000047ab9 */ /* 0x000fc80000000800 */
[C---:B0-----:R-:W-:Y:S01]  /*21c60*/  LEA R28, P3, R5.reuse, R0, 0x1 ;  /* 0x00000000051c7211 */ /* 0x041fe200078608ff */
[C---:B----4-:R-:W-:Y:S01]  /*21c70*/  IMAD R3, R6.reuse, R10, RZ ;  /* 0x0000000a06037224 */ /* 0x050fe200078e02ff */
[----:B------:R-:W-:Y:S01]  /*21c80*/  ISETP.LT.AND P4, PT, R6, UR5, !P0 ;  /* 0x0000000506007c0c */ /* 0x000fe2000c781270 */
[----:B------:R-:W-:Y:S01]  /*21c90*/  ULDC UR5, c[0x0][0x22c] ;  /* 0x00008b0000057ab9 */ /* 0x000fe20000000800 */
[----:B------:R-:W-:Y:S02]  /*21ca0*/  LEA.HI.X.SX32 R29, R5, R2, 0x1, P3 ;  /* 0x00000002051d7211 */ /* 0x000fe400018f0eff */
[----:B------:R-:W2:Y:S01]  /*21cb0*/  LDL.LU R5, [R1+0x7fc] ;  /* 0x0007fc0001057983 */ /* 0x000ea20000300800 */
[C---:B-----5:R-:W-:Y:S01]  /*21cc0*/  ISETP.LT.AND P5, PT, R4.reuse, UR4, !P0 ;  /* 0x0000000404007c0c */ /* 0x060fe2000c7a1270 */
[----:B------:R-:W-:Y:S01]  /*21cd0*/  IMAD R4, R4, R10, RZ ;  /* 0x0000000a04047224 */ /* 0x000fe200078e02ff */
[----:B------:R-:W-:Y:S01]  /*21ce0*/  LEA R6, P6, R3, R0, 0x1 ;  /* 0x0000000003067211 */ /* 0x000fe200078c08ff */
[----:B------:R-:W-:-:S03]  /*21cf0*/  ULDC UR4, c[0x0][0x22c] ;  /* 0x00008b0000047ab9 */ /* 0x000fc60000000800 */
[----:B------:R-:W-:Y:S01]  /*21d00*/  LEA.HI.X.SX32 R7, R3, R2, 0x1, P6 ;  /* 0x0000000203077211 */ /* 0x000fe200030f0eff */
[----:B------:R-:W-:Y:S01]  /*21d10*/  @P2 STG.E.U16 desc[UR6][R28.64], R22 ;  /* 0x000000161c002986 */ /* 0x000fe2000c101506 */
[----:B------:R-:W-:-:S03]  /*21d20*/  LEA R12, P2, R4, R0, 0x1 ;  /* 0x00000000040c7211 */ /* 0x000fc600078408ff */
[----:B------:R0:W-:Y:S01]  /*21d30*/  @P4 STG.E.U16 desc[UR6][R6.64], R23 ;  /* 0x0000001706004986 */ /* 0x0001e2000c101506 */
[----:B------:R-:W-:-:S03]  /*21d40*/  LEA.HI.X.SX32 R13, R4, R2, 0x1, P2 ;  /* 0x00000002040d7211 */ /* 0x000fc600010f0eff */
[----:B0-----:R-:W3:Y:S04]  /*21d50*/  LDL.LU R6, [R1+0x800] ;  /* 0x0008000001067983 */ /* 0x001ee80000300800 */
[----:B------:R-:W4:Y:S01]  /*21d60*/  LDL.LU R4, [R1+0x804] ;  /* 0x0008040001047983 */ /* 0x000f220000300800 */
[----:B------:R-:W-:Y:S01]  /*21d70*/  IMAD R3, R8, R10, RZ ;  /* 0x0000000a08037224 */ /* 0x000fe200078e02ff */
[----:B------:R-:W-:-:S04]  /*21d80*/  PRMT R24, R24, 0x7632, R24 ;  /* 0x0000763218187816 */ /* 0x000fc80000000018 */
[C---:B------:R-:W-:Y:S01]  /*21d90*/  LEA R28, P4, R3.reuse, R0, 0x1 ;  /* 0x00000000031c7211 */ /* 0x040fe200078808ff */
[----:B------:R0:W-:Y:S01]  /*21da0*/  @P5 STG.E.U16 desc[UR6][R12.64], R24 ;  /* 0x000000180c005986 */ /* 0x0001e2000c101506 */
[----:B------:R-:W-:Y:S01]  /*21db0*/  ISETP.LT.AND P3, PT, R8, UR5, !P0 ;  /* 0x0000000508007c0c */ /* 0x000fe2000c761270 */
[----:B------:R-:W-:Y:S01]  /*21dc0*/  ULDC UR5, c[0x0][0x22c] ;  /* 0x00008b0000057ab9 */ /* 0x000fe20000000800 */
[----:B------:R-:W-:Y:S01]  /*21dd0*/  LEA.HI.X.SX32 R29, R3, R2, 0x1, P4 ;  /* 0x00000002031d7211 */ /* 0x000fe200020f0eff */
[----:B0-----:R-:W5:Y:S04]  /*21de0*/  LDL.LU.64 R12, [R1+0xa00] ;  /* 0x000a0000010c7983 */ /* 0x001f680000300a00 */
[----:B------:R-:W5:Y:S01]  /*21df0*/  LDL.LU R8, [R1+0x820] ;  /* 0x0008200001087983 */ /* 0x000f620000300800 */
[----:B------:R-:W-:-:S02]  /*21e00*/  PRMT R25, R25, 0x7632, R25 ;  /* 0x0000763219197816 */ /* 0x000fc40000000019 */
[----:B------:R-:W-:-:S03]  /*21e10*/  PRMT R20, R26, 0x7632, R20 ;  /* 0x000076321a147816 */ /* 0x000fc60000000014 */
[----:B------:R0:W-:Y:S01]  /*21e20*/  @P3 STG.E.U16 desc[UR6][R28.64], R25 ;  /* 0x000000191c003986 */ /* 0x0001e2000c101506 */
[C---:B--2---:R-:W-:Y:S01]  /*21e30*/  ISETP.LT.AND P4, PT, R5.reuse, UR4, !P0 ;  /* 0x0000000405007c0c */ /* 0x044fe2000c781270 */
[----:B------:R-:W-:Y:S01]  /*21e40*/  IMAD R3, R5, R10, RZ ;  /* 0x0000000a05037224 */ /* 0x000fe200078e02ff */
[----:B------:R-:W-:Y:S01]  /*21e50*/  ULDC UR4, c[0x0][0x22c] ;  /* 0x00008b0000047ab9 */ /* 0x000fe20000000800 */
[----:B------:R-:W2:Y:S03]  /*21e60*/  LDL.LU R5, [R1+0x808] ;  /* 0x0008080001057983 */ /* 0x000ea60000300800 */
[C---:B------:R-:W-:Y:S01]  /*21e70*/  LEA R24, P2, R3.reuse, R0, 0x1 ;  /* 0x0000000003187211 */ /* 0x040fe200078408ff */
[----:B------:R-:W2:Y:S03]  /*21e80*/  LDL.LU R7, [R1+0x80c] ;  /* 0x00080c0001077983 */ /* 0x000ea60000300800 */
[----:B0-----:R-:W-:-:S02]  /*21e90*/  LEA.HI.X.SX32 R25, R3, R2, 0x1, P2 ;  /* 0x0000000203197211 */ /* 0x001fc400010f0eff */
[C---:B---3--:R-:W-:Y:S01]  /*21ea0*/  ISETP.LT.AND P5, PT, R6.reuse, UR4, !P0 ;  /* 0x0000000406007c0c */ /* 0x048fe2000c7a1270 */
[-C--:B------:R-:W-:Y:S01]  /*21eb0*/  IMAD R26, R6, R10.reuse, RZ ;  /* 0x0000000a061a7224 */ /* 0x080fe200078e02ff */
[C---:B----4-:R-:W-:Y:S01]  /*21ec0*/  ISETP.LT.AND P3, PT, R4.reuse, UR5, !P0 ;  /* 0x0000000504007c0c */ /* 0x050fe2000c761270 */
[----:B------:R-:W-:Y:S01]  /*21ed0*/  IMAD R3, R4, R10, RZ ;  /* 0x0000000a04037224 */ /* 0x000fe200078e02ff */
[----:B------:R-:W3:Y:S02]  /*21ee0*/  LDL.LU R6, [R1+0x810] ;  /* 0x0008100001067983 */ /* 0x000ee40000300800 */
[C---:B------:R-:W-:Y:S01]  /*21ef0*/  LEA R28, P6, R26.reuse, R0, 0x1 ;  /* 0x000000001a1c7211 */ /* 0x040fe200078c08ff */
[----:B------:R-:W-:Y:S01]  /*21f00*/  ULDC UR4, c[0x0][0x22c] ;  /* 0x00008b0000047ab9 */ /* 0x000fe20000000800 */
[----:B------:R-:W-:Y:S01]  /*21f10*/  PRMT R27, R27, 0x7632, R27 ;  /* 0x000076321b1b7816 */ /* 0x000fe2000000001b */
[----:B------:R-:W4:Y:S01]  /*21f20*/  LDL.LU R4, [R1+0x824] ;  /* 0x0008240001047983 */ /* 0x000f220000300800 */
[----:B------:R-:W-:Y:S01]  /*21f30*/  LEA.HI.X.SX32 R29, R26, R2, 0x1, P6 ;  /* 0x000000021a1d7211 */ /* 0x000fe200030f0eff */
[----:B------:R-:W-:-:S02]  /*21f40*/  ULDC UR5, c[0x0][0x22c] ;  /* 0x00008b0000057ab9 */ /* 0x000fc40000000800 */
[----:B------:R-:W-:Y:S04]  /*21f50*/  @P4 STG.E.U16 desc[UR6][R24.64], R20 ;  /* 0x0000001418004986 */ /* 0x000fe8000c101506 */
[----:B------:R0:W-:Y:S02]  /*21f60*/  @P5 STG.E.U16 desc[UR6][R28.64], R27 ;  /* 0x0000001b1c005986 */ /* 0x0001e4000c101506 */
[----:B0-----:R-:W2:Y:S01]  /*21f70*/  LDC R29, c[0x0][0x248] ;  /* 0x00009200ff1d7b82 */ /* 0x001ea20000000800 */
[C---:B------:R-:W-:Y:S02]  /*21f80*/  LEA R24, P4, R3.reuse, R0, 0x1 ;  /* 0x0000000003187211 */ /* 0x040fe400078808ff */
[----:B------:R-:W-:Y:S02]  /*21f90*/  PRMT R21, R20, 0x7632, R21 ;  /* 0x0000763214157816 */ /* 0x000fe40000000015 */
[----:B------:R-:W-:-:S05]  /*21fa0*/  LEA.HI.X.SX32 R25, R3, R2, 0x1, P4 ;  /* 0x0000000203197211 */ /* 0x000fca00020f0eff */
[----:B------:R0:W-:Y:S01]  /*21fb0*/  @P3 STG.E.U16 desc[UR6][R24.64], R21 ;  /* 0x0000001518003986 */ /* 0x0001e2000c101506 */
[----:B-----5:R-:W-:-:S03]  /*21fc0*/  ISETP.LT.AND P2, PT, R8, UR8, !P0 ;  /* 0x0000000808007c0c */ /* 0x020fc6000c741270 */
[----:B------:R-:W5:Y:S01]  /*21fd0*/  LDL.LU R8, [R1+0x828] ;  /* 0x0008280001087983 */ /* 0x000f620000300800 */
[----:B0-----:R-:W-:Y:S01]  /*21fe0*/  PRMT R21, R21, 0x7632, R21 ;  /* 0x0000763215157816 */ /* 0x001fe20000000015 */
[CC--:B--2---:R-:W-:Y:S01]  /*21ff0*/  IMAD R20, R5.reuse, R29.reuse, RZ ;  /* 0x0000001d05147224 */ /* 0x0c4fe200078e02ff */
[----:B------:R-:W-:Y:S01]  /*22000*/  ISETP.LT.AND P4, PT, R5, UR4, !P0 ;  /* 0x0000000405007c0c */ /* 0x000fe2000c781270 */
[----:B------:R-:W-:Y:S01]  /*22010*/  ULDC UR4, c[0x0][0x22c] ;  /* 0x00008b0000047ab9 */ /* 0x000fe20000000800 */
[----:B------:R-:W2:Y:S02]  /*22020*/  LDL.LU R5, [R1+0x82c] ;  /* 0x00082c0001057983 */ /* 0x000ea40000300800 */
[C---:B------:R-:W-:Y:S02]  /*22030*/  LEA R24, P5, R20.reuse, R0, 0x1 ;  /* 0x0000000014187211 */ /* 0x040fe400078a08ff */
[----:B------:R-:W-:Y:S01]  /*22040*/  ISETP.LT.AND P3, PT, R7, UR4, !P0 ;  /* 0x0000000407007c0c */ /* 0x000fe2000c761270 */
[----:B------:R-:W-:Y:S01]  /*22050*/  ULDC UR4, c[0x0][0x22c] ;  /* 0x00008b0000047ab9 */ /* 0x000fe20000000800 */
[----:B------:R-:W-:Y:S01]  /*22060*/  LEA.HI.X.SX32 R25, R20, R2, 0x1, P5 ;  /* 0x0000000214197211 */ /* 0x000fe200028f0eff */
[----:B------:R-:W2:Y:S04]  /*22070*/  LDL.LU R27, [R1+0xb0] ;  /* 0x0000b000011b7983 */ /* 0x000ea80000300800 */
[----:B------:R0:W-:Y:S01]  /*22080*/  @P4 STG.E.U16 desc[UR6][R24.64], R21 ;  /* 0x0000001518004986 */ /* 0x0001e2000c101506 */
[C---:B---3--:R-:W-:Y:S01]  /*22090*/  ISETP.LT.AND P5, PT, R6.reuse, UR5, !P0 ;  /* 0x0000000506007c0c */ /* 0x048fe2000c7a1270 */
[----:B------:R-:W-:-:S02]  /*220a0*/  IMAD R26, R6, R29, RZ ;  /* 0x0000001d061a7224 */ /* 0x000fc400078e02ff */
[----:B------:R-:W-:Y:S01]  /*220b0*/  IMAD R3, R7, R29, RZ ;  /* 0x0000001d07037224 */ /* 0x000fe200078e02ff */
[----:B------:R-:W3:Y:S01]  /*220c0*/  LDL.LU R6, [R1+0xb4] ;  /* 0x0000b40001067983 */ /* 0x000ee20000300800 */
[----:B----4-:R-:W-:Y:S01]  /*220d0*/  ISETP.LT.AND P4, PT, R4, UR4, !P0 ;  /* 0x0000000404007c0c */ /* 0x010fe2000c781270 */
[----:B------:R-:W-:Y:S01]  /*220e0*/  ULDC UR4, c[0x0][0x22c] ;  /* 0x00008b0000047ab9 */ /* 0x000fe20000000800 */
[----:B0-----:R-:W-:Y:S01]  /*220f0*/  PRMT R24, R22, 0x7632, R24 ;  /* 0x0000763216187816 */ /* 0x001fe20000000018 */
[----:B------:R-:W4:Y:S01]  /*22100*/  LDL.LU R4, [R1+0x830] ;  /* 0x0008300001047983 */ /* 0x000f220000300800 */
[C---:B------:R-:W-:Y:S01]  /*22110*/  LEA R20, P6, R3.reuse, R0, 0x1 ;  /* 0x0000000003147211 */ /* 0x040fe200078c08ff */
[----:B------:R-:W-:Y:S02]  /*22120*/  ULDC UR5, c[0x0][0x22c] ;  /* 0x00008b0000057ab9 */ /* 0x000fe40000000800 */
[----:B------:R-:W3:Y:S01]  /*22130*/  LDL.LU R28, [R1+0xb8] ;  /* 0x0000b800011c7983 */ /* 0x000ee20000300800 */
[----:B------:R-:W-:Y:S01]  /*22140*/  LEA.HI.X.SX32 R21, R3, R2, 0x1, P6 ;  /* 0x0000000203157211 */ /* 0x000fe200030f0eff */
[----:B------:R-:W-:Y:S01]  /*22150*/  IMAD R3, R29, 0x20, R9 ;  /* 0x000000201d037824 */ /* 0x000fe200078e0209 */
[----:B------:R-:W-:Y:S01]  /*22160*/  LEA R22, P6, R26, R0, 0x1 ;  /* 0x000000001a167211 */ /* 0x000fe200078c08ff */
[----:B------:R-:W3:Y:S01]  /*22170*/  LDL.LU R7, [R1+0xbc] ;  /* 0x0000bc0001077983 */ /* 0x000ee20000300800 */
[----:B------:R-:W-:-:S02]  /*22180*/  PRMT R25, R23, 0x7632, R25 ;  /* 0x0000763217197816 */ /* 0x000fc40000000019 */
[----:B------:R-:W-:Y:S01]  /*22190*/  LEA.HI.X.SX32 R23, R26, R2, 0x1, P6 ;  /* 0x000000021a177211 */ /* 0x000fe200030f0eff */
[----:B------:R0:W-:Y:S04]  /*221a0*/  @P3 STG.E.U16 desc[UR6][R20.64], R24 ;  /* 0x0000001814003986 */ /* 0x0001e8000c101506 */
[----:B------:R-:W3:Y:S01]  /*221b0*/  LDL.LU R15, [R1+0x834] ;  /* 0x00083400010f7983 */ /* 0x000ee20000300800 */
[----:B0-----:R-:W-:-:S03]  /*221c0*/  LEA R20, P6, R3, R0, 0x1 ;  /* 0x0000000003147211 */ /* 0x001fc600078c08ff */
[----:B------:R0:W-:Y:S01]  /*221d0*/  @P5 STG.E.U16 desc[UR6][R22.64], R25 ;  /* 0x0000001916005986 */ /* 0x0001e2000c101506 */
[----:B------:R-:W-:-:S03]  /*221e0*/  LEA.HI.X.SX32 R21, R3, R2, 0x1, P6 ;  /* 0x0000000203157211 */ /* 0x000fc600030f0eff */
[----:B------:R-:W3:Y:S01]  /*221f0*/  LDL.LU R11, [R1+0xc0] ;  /* 0x0000c000010b7983 */ /* 0x000ee20000300800 */
[----:B-----5:R-:W-:Y:S01]  /*22200*/  ISETP.LT.AND P3, PT, R8, UR4, !P0 ;  /* 0x0000000408007c0c */ /* 0x020fe2000c761270 */
[----:B------:R-:W-:Y:S02]  /*22210*/  ULDC UR4, c[0x0][0x22c] ;  /* 0x00008b0000047ab9 */ /* 0x000fe40000000800 */
[----:B------:R-:W5:Y:S01]  /*22220*/  LDL.LU R10, [R1+0xc4] ;  /* 0x0000c400010a7983 */ /* 0x000f620000300800 */
[----:B--2---:R-:W-:Y:S01]  /*22230*/  ISETP.LT.AND P5, PT, R5, UR4, !P0 ;  /* 0x0000000405007c0c */ /* 0x004fe2000c7a1270 */
[----:B------:R-:W-:Y:S02]  /*22240*/  ULDC UR4, c[0x0][0x22c] ;  /* 0x00008b0000047ab9 */ /* 0x000fe40000000800 */
[----:B------:R-:W2:Y:S04]  /*22250*/  LDL.LU R5, [R1+0x83c] ;  /* 0x00083c0001057983 */ /* 0x000ea80000300800 */
[----:B------:R1:W-:Y:S01]  /*22260*/  @P2 STG.E.U16 desc[UR6][R20.64], R27 ;  /* 0x0000001b14002986 */ /* 0x0003e2000c101506 */
[----:B----4-:R-:W-:Y:S01]  /*22270*/  ISETP.LT.AND P2, PT, R4, UR4, !P0 ;  /* 0x0000000404007c0c */ /* 0x010fe2000c741270 */
[----:B0-----:R-:W-:-:S02]  /*22280*/  IMAD R23, R29, 0x2, R3 ;  /* 0x000000021d177824 */ /* 0x001fc400078e0203 */
[----:B------:R-:W4:Y:S01]  /*22290*/  LDL.LU R4, [R1+0x838] ;  /* 0x0008380001047983 */ /* 0x000f220000300800 */
[----:B------:R-:W-:Y:S01]  /*222a0*/  ULDC UR4, c[0x0][0x22c] ;  /* 0x00008b0000047ab9 */ /* 0x000fe20000000800 */
[----:B------:R-:W-:Y:S01]  /*222b0*/  IMAD R3, R29, 0x2, R23 ;  /* 0x000000021d037824 */ /* 0x000fe200078e0217 */
[----:B------:R-:W-:Y:S01]  /*222c0*/  LEA R22, P6, R23, R0, 0x1 ;  /* 0x0000000017167211 */ /* 0x000fe200078c08ff */
[----:B------:R-:W5:Y:S02]  /*222d0*/  LDL.LU R9, [R1+0xc8] ;  /* 0x0000c80001097983 */ /* 0x000f640000300800 */
[----:B------:R-:W-:Y:S01]  /*222e0*/  IMAD R24, R29, 0x2, R3 ;  /* 0x000000021d187824 */ /* 0x000fe200078e0203 */
[----:B------:R-:W-:Y:S01]  /*222f0*/  LEA.HI.X.SX32 R23, R23, R2, 0x1, P6 ;  /* 0x0000000217177211 */ /* 0x000fe200030f0eff */
[----:B------:R-:W5:Y:S01]  /*22300*/  LDL.LU R8, [R1+0xcc] ;  /* 0x0000cc0001087983 */ /* 0x000f620000300800 */
[----:B-1----:R-:W-:-:S03]  /*22310*/  LEA R20, P6, R3, R0, 0x1 ;  /* 0x0000000003147211 */ /* 0x002fc600078c08ff */
[----:B---3--:R0:W-:Y:S01]  /*22320*/  @P4 STG.E.U16 desc[UR6][R22.64], R6 ;  /* 0x0000000616004986 */ /* 0x0081e2000c101506 */
[----:B------:R-:W-:Y:S01]  /*22330*/  LEA.HI.X.SX32 R21, R3, R2, 0x1, P6 ;  /* 0x0000000203157211 */ /* 0x000fe200030f0eff */
[----:B------:R-:W-:Y:S01]  /*22340*/  IMAD R3, R29, 0x2, R24 ;  /* 0x000000021d037824 */ /* 0x000fe200078e0218 */
[----:B0-----:R-:W-:-:S04]  /*22350*/  LEA R22, P4, R24, R0, 0x1 ;  /* 0x0000000018167211 */ /* 0x001fc800078808ff */
[----:B------:R-:W-:Y:S01]  /*22360*/  LEA.HI.X.SX32 R23, R24, R2, 0x1, P4 ;  /* 0x0000000218177211 */ /* 0x000fe200020f0eff */
[----:B------:R0:W-:Y:S01]  /*22370*/  @P3 STG.E.U16 desc[UR6][R20.64], R28 ;  /* 0x0000001c14003986 */ /* 0x0001e2000c101506 */
[----:B------:R-:W-:-:S03]  /*22380*/  IMAD R24, R29, 0x2, R3 ;  /* 0x000000021d187824 */ /* 0x000fc600078e0203 */
[----:B------:R1:W-:Y:S01]  /*22390*/  @P5 STG.E.U16 desc[UR6][R22.64], R7 ;  /* 0x0000000716005986 */ /* 0x0003e2000c101506 */
[----:B------:R-:W-:Y:S01]  /*223a0*/  ISETP.LT.AND P4, PT, R15, UR4, !P0 ;  /* 0x000000040f007c0c */ /* 0x000fe2000c781270 */
[----:B------:R-:W-:Y:S02]  /*223b0*/  ULDC UR4, c[0x0][0x22c] ;  /* 0x00008b0000047ab9 */ /* 0x000fe40000000800 */
[----:B------:R-:W3:Y:S01]  /*223c0*/  LDL.LU R15, [R1+0x844] ;  /* 0x00084400010f7983 */ /* 0x000ee20000300800 */
[----:B0-----:R-:W-:-:S04]  /*223d0*/  LEA R20, P5, R3, R0, 0x1 ;  /* 0x0000000003147211 */ /* 0x001fc800078a08ff */
[----:B------:R-:W-:Y:S01]  /*223e0*/  LEA.HI.X.SX32 R21, R3, R2, 0x1, P5 ;  /* 0x0000000203157211 */ /* 0x000fe200028f0eff */
[----:B------:R-:W-:Y:S01]  /*223f0*/  IMAD R3, R29, 0x2, R24 ;  /* 0x000000021d037824 */ /* 0x000fe200078e0218 */
[----:B-1----:R-:W-:-:S03]  /*22400*/  LEA R22, P6, R24, R0, 0x1 ;  /* 0x0000000018167211 */ /* 0x002fc600078c08ff */
[----:B------:R0:W-:Y:S01]  /*22410*/  @P2 STG.E.U16 desc[UR6][R20.64], R11 ;  /* 0x0000000b14002986 */ /* 0x0001e2000c101506 */
[----:B------:R-:W-:Y:S01]  /*22420*/  LEA.HI.X.SX32 R23, R24, R2, 0x1, P6 ;  /* 0x0000000218177211 */ /* 0x000fe200030f0eff */
[----:B------:R-:W-:Y:S01]  /*22430*/  IMAD R24, R29, 0x2, R3 ;  /* 0x000000021d187824 */ /* 0x000fe200078e0203 */
[----:B0-----:R-:W-:-:S04]  /*22440*/  LEA R20, P2, R3, R0, 0x1 ;  /* 0x0000000003147211 */ /* 0x001fc800078408ff */
[----:B------:R-:W-:Y:S02]  /*22450*/  LEA.HI.X.SX32 R21, R3, R2, 0x1, P2 ;  /* 0x0000000203157211 */ /* 0x000fe400010f0eff */
[----:B--2---:R-:W-:Y:S01]  /*22460*/  ISETP.LT.AND P3, PT, R5, UR4, !P0 ;  /* 0x0000000405007c0c */ /* 0x004fe2000c761270 */
[----:B------:R-:W-:Y:S01]  /*22470*/  ULDC UR4, c[0x0][0x22c] ;  /* 0x00008b0000047ab9 */ /* 0x000fe20000000800 */
[----:B------:R-:W2:Y:S01]  /*22480*/  LDL.LU R5, [R1+0x840] ;  /* 0x0008400001057983 */ /* 0x000ea20000300800 */
[----:B----4-:R-:W-:-:S03]  /*22490*/  ISETP.LT.AND P5, PT, R4, UR4, !P0 ;  /* 0x0000000404007c0c */ /* 0x010fc6000c7a1270 */
[----:B-----5:R0:W-:Y:S01]  /*224a0*/  @P4 STG.E.U16 desc[UR6][R22.64], R10 ;  /* 0x0000000a16004986 */ /* 0x0201e2000c101506 */
[----:B------:R-:W-:-:S03]  /*224b0*/  ULDC UR4, c[0x0][0x22c] ;  /* 0x00008b0000047ab9 */ /* 0x000fc60000000800 */
[----:B------:R-:W4:Y:S04]  /*224c0*/  LDL.LU R4, [R1+0x84c] ;  /* 0x00084c0001047983 */ /* 0x000f280000300800 */
[----:B------:R-:W5:Y:S01]  /*224d0*/  LDL.LU R3, [R1+0x848] ;  /* 0x0008480001037983 */ /* 0x000f620000300800 */
[----:B0-----:R-:W-:-:S03]  /*224e0*/  LEA R22, P6, R24, R0, 0x1 ;  /* 0x0000000018167211 */ /* 0x001fc600078c08ff */
[----:B------:R0:W-:Y:S01]  /*224f0*/  @P3 STG.E.U16 desc[UR6][R20.64], R9 ;  /* 0x0000000914003986 */ /* 0x0001e2000c101506 */
[----:B------:R-:W-:-:S05]  /*22500*/  LEA.HI.X.SX32 R23, R24, R2, 0x1, P6 ;  /* 0x0000000218177211 */ /* 0x000fca00030f0eff */
[----:B------:R1:W-:Y:S01]  /*22510*/  @P5 STG.E.U16 desc[UR6][R22.64], R8 ;  /* 0x0000000816005986 */ /* 0x0003e2000c101506 */
[----:B---3--:R-:W-:Y:S02]  /*22520*/  ISETP.LT.AND P4, PT, R15, UR5, !P0 ;  /* 0x000000050f007c0c */ /* 0x008fe4000c781270 */
[----:B-----5:R-:W-:Y:S01]  /*22530*/  ISETP.LT.AND P2, PT, R3, UR4, !P0 ;  /* 0x0000000403007c0c */ /* 0x020fe2000c741270 */
[----:B------:R-:W-:Y:S01]  /*22540*/  ULDC UR4, c[0x0][0x22c] ;  /* 0x00008b0000047ab9 */ /* 0x000fe20000000800 */
[----:B0-----:R-:W-:Y:S01]  /*22550*/  IMAD R20, R29, 0x2, R24 ;  /* 0x000000021d147824 */ /* 0x001fe200078e0218 */
[----:B--2---:R-:W-:Y:S01]  /*22560*/  ISETP.LT.AND P3, PT, R5, UR4, !P0 ;  /* 0x0000000405007c0c */ /* 0x004fe2000c761270 */
[----:B------:R-:W-:Y:S01]  /*22570*/  ULDC UR4, c[0x0][0x22c] ;  /* 0x00008b0000047ab9 */ /* 0x000fe20000000800 */
[----:B------:R-:W2:Y:S01]  /*22580*/  LDL.LU R5, [R1+0x850] ;  /* 0x0008500001057983 */ /* 0x000ea20000300800 */
[----:B----4-:R-:W-:Y:S01]  /*22590*/  ISETP.LT.AND P5, PT, R4, UR4, !P0 ;  /* 0x0000000404007c0c */ /* 0x010fe2000c7a1270 */
[----:B------:R-:W-:Y:S01]  /*225a0*/  IMAD R3, R29, 0x2, R20 ;  /* 0x000000021d037824 */ /* 0x000fe200078e0214 */
[----:B-1----:R-:W-:Y:S01]  /*225b0*/  LEA R22, P6, R20, R0, 0x1 ;  /* 0x0000000014167211 */ /* 0x002fe200078c08ff */
[----:B------:R-:W3:Y:S01]  /*225c0*/  LDL.LU R15, [R1+0x854] ;  /* 0x00085400010f7983 */ /* 0x000ee20000300800 */
[----:B------:R-:W-:Y:S01]  /*225d0*/  PRMT R25, R27, 0x7632, R25 ;  /* 0x000076321b197816 */ /* 0x000fe20000000019 */
[----:B------:R-:W-:Y:S01]  /*225e0*/  ULDC UR4, c[0x0][0x22c] ;  /* 0x00008b0000047ab9 */ /* 0x000fe20000000800 */
[----:B------:R-:W-:Y:S01]  /*225f0*/  PRMT R26, R6, 0x7632, R26 ;  /* 0x00007632061a7816 */ /* 0x000fe2000000001a */
[----:B------:R-:W4:Y:S01]  /*22600*/  LDL.LU R4, [R1+0x858] ;  /* 0x0008580001047983 */ /* 0x000f220000300800 */
[----:B------:R-:W-:Y:S01]  /*22610*/  LEA.HI.X.SX32 R23, R20, R2, 0x1, P6 ;  /* 0x0000000214177211 */ /* 0x000fe200030f0eff */
[----:B------:R-:W-:Y:S01]  /*22620*/  IMAD R24, R29, 0x2, R3 ;  /* 0x000000021d187824 */ /* 0x000fe200078e0203 */
[----:B------:R-:W-:Y:S01]  /*22630*/  LEA R20, P6, R3, R0, 0x1 ;  /* 0x0000000003147211 */ /* 0x000fe200078c08ff */
[----:B------:R-:W-:-:S02]  /*22640*/  ULDC UR5, c[0x0][0x22c] ;  /* 0x00008b0000057ab9 */ /* 0x000fc40000000800 */
[----:B------:R0:W-:Y:S01]  /*22650*/  @P2 STG.E.U16 desc[UR6][R22.64], R25 ;  /* 0x0000001916002986 */ /* 0x0001e2000c101506 */
[----:B------:R-:W-:-:S05]  /*22660*/  LEA.HI.X.SX32 R21, R3, R2, 0x1, P6 ;  /* 0x0000000203157211 */ /* 0x000fca00030f0eff */
[----:B------:R1:W-:Y:S01]  /*22670*/  @P4 STG.E.U16 desc[UR6][R20.64], R26 ;  /* 0x0000001a14004986 */ /* 0x0003e2000c101506 */
[----:B0-----:R-:W-:-:S04]  /*22680*/  LEA R22, P6, R24, R0, 0x1 ;  /* 0x0000000018167211 */ /* 0x001fc800078c08ff */
[----:B------:R-:W-:Y:S02]  /*22690*/  LEA.HI.X.SX32 R23, R24, R2, 0x1, P6 ;  /* 0x0000000218177211 */ /* 0x000fe400030f0eff */
[----:B-1----:R-:W-:-:S05]  /*226a0*/  PRMT R21, R28, 0x7632, R21 ;  /* 0x000076321c157816 */ /* 0x002fca0000000015 */
[----:B------:R0:W-:Y:S01]  /*226b0*/  @P3 STG.E.U16 desc[UR6][R22.64], R21 ;  /* 0x0000001516003986 */ /* 0x0001e2000c101506 */
[----:B--2---:R-:W-:Y:S01]  /*226c0*/  ISETP.LT.AND P2, PT, R5, UR4, !P0 ;  /* 0x0000000405007c0c */ /* 0x004fe2000c741270 */
[----:B------:R-:W-:Y:S02]  /*226d0*/  ULDC UR4, c[0x0][0x22c] ;  /* 0x00008b0000047ab9 */ /* 0x000fe40000000800 */
[----:B------:R-:W2:Y:S01]  /*226e0*/  LDL.LU R5, [R1+0x85c] ;  /* 0x00085c0001057983 */ /* 0x000ea20000300800 */
[----:B---3--:R-:W-:Y:S01]  /*226f0*/  ISETP.LT.AND P4, PT, R15, UR4, !P0 ;  /* 0x000000040f007c0c */ /* 0x008fe2000c781270 */
[----:B------:R-:W-:Y:S02]  /*22700*/  ULDC UR4, c[0x0][0x22c] ;  /* 0x00008b0000047ab9 */ /* 0x000fe40000000800 */
[----:B------:R-:W3:Y:S01]  /*22710*/  LDL.LU R6, [R1+0x860] ;  /* 0x0008600001067983 */ /* 0x000ee20000300800 */
[----:B----4-:R-:W-:Y:S01]  /*22720*/  ISETP.LT.AND P3, PT, R4, UR4, !P0 ;  /* 0x0000000404007c0c */ /* 0x010fe2000c761270 */
[----:B------:R-:W-:-:S02]  /*22730*/  IMAD R3, R29, 0x2, R24 ;  /* 0x000000021d037824 */ /* 0x000fc400078e0218 */
[----:B------:R-:W4:Y:S01]  /*22740*/  LDL.LU R4, [R1+0x864] ;  /* 0x0008640001047983 */ /* 0x000f220000300800 */
[----:B0-----:R-:W-:Y:S01]  /*22750*/  PRMT R23, R7, 0x7632, R23 ;  /* 0x0000763207177816 */ /* 0x001fe20000000017 */
[----:B------:R-:W-:Y:S01]  /*22760*/  ULDC UR4, c[0x0][0x22c] ;  /* 0x00008b0000047ab9 */ /* 0x000fe20000000800 */
[----:B------:R-:W-:Y:S01]  /*22770*/  IMAD R22, R29, 0x2, R3 ;  /* 0x000000021d167824 */ /* 0x000fe200078e0203 */
[C---:B------:R-:W-:Y:S01]  /*22780*/  LEA R20, P6, R3.reuse, R0, 0x1 ;  /* 0x0000000003147211 */ /* 0x040fe200078c08ff */
[----:B------:R-:W5:Y:S03]  /*22790*/  LDL.LU R7, [R1+0x868] ;  /* 0x0008680001077983 */ /* 0x000f660000300800 */
[----:B------:R-:W-:Y:S01]  /*227a0*/  LEA.HI.X.SX32 R21, R3, R2, 0x1, P6 ;  /* 0x0000000203157211 */ /* 0x000fe200030f0eff */
[----:B------:R-:W-:Y:S01]  /*227b0*/  IMAD R3, R29, 0x2, R22 ;  /* 0x000000021d037824 */ /* 0x000fe200078e0216 */
[----:B------:R-:W-:-:S03]  /*227c0*/  LEA R24, P6, R22, R0, 0x1 ;  /* 0x0000000016187211 */ /* 0x000fc600078c08ff */
[----:B------:R0:W-:Y:S01]  /*227d0*/  @P5 STG.E.U16 desc[UR6][R20.64], R23 ;  /* 0x0000001714005986 */ /* 0x0001e2000c101506 */
[----:B------:R-:W-:Y:S02]  /*227e0*/  LEA.HI.X.SX32 R25, R22, R2, 0x1, P6 ;  /* 0x0000000216197211 */ /* 0x000fe400030f0eff */
[----:B------:R-:W-:Y:S02]  /*227f0*/  PRMT R22, R11, 0x7632, R22 ;  /* 0x000076320b167816 */ /* 0x000fe40000000016 */
[C---:B0-----:R-:W-:Y:S02]  /*22800*/  LEA R20, P6, R3.reuse, R0, 0x1 ;  /* 0x0000000003147211 */ /* 0x041fe400078c08ff */
[----:B------:R-:W-:Y:S02]  /*22810*/  PRMT R23, R10, 0x7632, R23 ;  /* 0x000076320a177816 */ /* 0x000fe40000000017 */
[----:B------:R-:W-:Y:S01]  /*22820*/  LEA.HI.X.SX32 R21, R3, R2, 0x1, P6 ;  /* 0x0000000203157211 */ /* 0x000fe200030f0eff */
[----:B------:R0:W-:Y:S04]  /*22830*/  @P2 STG.E.U16 desc[UR6][R24.64], R22 ;  /* 0x0000001618002986 */ /* 0x0001e8000c101506 */
[----:B------:R1:W-:Y:S01]  /*22840*/  @P4 STG.E.U16 desc[UR6][R20.64], R23 ;  /* 0x0000001714004986 */ /* 0x0003e2000c101506 */
[----:B--2---:R-:W-:Y:S01]  /*22850*/  ISETP.LT.AND P5, PT, R5, UR4, !P0 ;  /* 0x0000000405007c0c */ /* 0x004fe2000c7a1270 */
[----:B------:R-:W-:-:S02]  /*22860*/  ULDC UR4, c[0x0][0x22c] ;  /* 0x00008b0000047ab9 */ /* 0x000fc40000000800 */
[----:B------:R-:W2:Y:S01]  /*22870*/  LDL.LU R5, [R1+0x86c] ;  /* 0x00086c0001057983 */ /* 0x000ea20000300800 */
[----:B---3--:R-:W-:Y:S01]  /*22880*/  ISETP.LT.AND P2, PT, R6, UR4, !P0 ;  /* 0x0000000406007c0c */ /* 0x008fe2000c741270 */
[----:B------:R-:W-:Y:S02]  /*22890*/  ULDC UR4, c[0x0][0x22c] ;  /* 0x00008b0000047ab9 */ /* 0x000fe40000000800 */
[----:B------:R-:W3:Y:S01]  /*228a0*/  LDL.LU R27, [R1+0xd0] ;  /* 0x0000d000011b7983 */ /* 0x000ee20000300800 */
[----:B----4-:R-:W-:Y:S01]  /*228b0*/  ISETP.LT.AND P4, PT, R4, UR4, !P0 ;  /* 0x0000000404007c0c */ /* 0x010fe2000c781270 */
[----:B0-----:R-:W-:Y:S02]  /*228c0*/  IMAD R22, R29, 0x2, R3 ;  /* 0x000000021d167824 */ /* 0x001fe400078e0203 */
[----:B------:R-:W4:Y:S01]  /*228d0*/  LDL.LU R6, [R1+0xd4] ;  /* 0x0000d40001067983 */ /* 0x000f220000300800 */
[----:B------:R-:W-:Y:S01]  /*228e0*/  PRMT R25, R9, 0x7632, R25 ;  /* 0x0000763209197816 */ /* 0x000fe20000000019 */
[----:B------:R-:W-:-:S02]  /*228f0*/  ULDC UR4, c[0x0][0x22c] ;  /* 0x00008b0000047ab9 */ /* 0x000fc40000000800 */
[----:B------:R-:W4:Y:S01]  /*22900*/  LDL.LU R4, [R1+0x870] ;  /* 0x0008700001047983 */ /* 0x000f220000300800 */
[----:B-1----:R-:W-:Y:S01]  /*22910*/  LEA R20, P6, R22, R0, 0x1 ;  /* 0x0000000016147211 */ /* 0x002fe200078c08ff */
[C---:B------:R-:W-:Y:S01]  /*22920*/  IMAD R3, R29.reuse, 0x2, R22 ;  /* 0x000000021d037824 */ /* 0x040fe200078e0216 */
[----:B------:R-:W-:Y:S01]  /*22930*/  PRMT R26, R8, 0x7632, R26 ;  /* 0x00007632081a7816 */ /* 0x000fe2000000001a */
[----:B------:R-:W4:Y:S01]  /*22940*/  LDL.LU R28, [R1+0xd8] ;  /* 0x0000d800011c7983 */ /* 0x000f220000300800 */
[----:B------:R-:W-:Y:S01]  /*22950*/  LEA.HI.X.SX32 R21, R22, R2, 0x1, P6 ;  /* 0x0000000216157211 */ /* 0x000fe200030f0eff */
[----:B------:R-:W-:Y:S01]  /*22960*/  IMAD R24, R29, 0x2, R3 ;  /* 0x000000021d187824 */ /* 0x000fe200078e0203 */
[C---:B------:R-:W-:Y:S01]  /*22970*/  LEA R22, P6, R3.reuse, R0, 0x1 ;  /* 0x0000000003167211 */ /* 0x040fe200078c08ff */
[----:B------:R-:W4:Y:S03]  /*22980*/  LDL.LU R8, [R1+0xdc] ;  /* 0x0000dc0001087983 */ /* 0x000f260000300800 */
[----:B------:R-:W-:Y:S01]  /*22990*/  LEA.HI.X.SX32 R23, R3, R2, 0x1, P6 ;  /* 0x0000000203177211 */ /* 0x000fe200030f0eff */
[----:B------:R0:W-:Y:S01]  /*229a0*/  @P3 STG.E.U16 desc[UR6][R20.64], R25 ;  /* 0x0000001914003986 */ /* 0x0001e2000c101506 */
[----:B-----5:R-:W-:Y:S01]  /*229b0*/  ISETP.LT.AND P3, PT, R7, UR4, !P0 ;  /* 0x0000000407007c0c */ /* 0x020fe2000c761270 */
[----:B------:R-:W-:-:S02]  /*229c0*/  ULDC UR4, c[0x0][0x22c] ;  /* 0x00008b0000047ab9 */ /* 0x000fc40000000800 */
[----:B------:R-:W5:Y:S01]  /*229d0*/  LDL.LU R15, [R1+0x874] ;  /* 0x00087400010f7983 */ /* 0x000f620000300800 */
[----:B0-----:R-:W-:-:S03]  /*229e0*/  LEA R20, P6, R24, R0, 0x1 ;  /* 0x0000000018147211 */ /* 0x001fc600078c08ff */
[----:B------:R0:W-:Y:S01]  /*229f0*/  @P5 STG.E.U16 desc[UR6][R22.64], R26 ;  /* 0x0000001a16005986 */ /* 0x0001e2000c101506 */
[----:B------:R-:W-:-:S03]  /*22a00*/  LEA.HI.X.SX32 R21, R24, R2, 0x1, P6 ;  /* 0x0000000218157211 */ /* 0x000fc600030f0eff */
[----:B------:R-:W5:Y:S04]  /*22a10*/  LDL.LU R7, [R1+0xe0] ;  /* 0x0000e00001077983 */ /* 0x000f680000300800 */
[----:B------:R-:W5:Y:S01]  /*22a20*/  LDL.LU R11, [R1+0xe4] ;  /* 0x0000e400010b7983 */ /* 0x000f620000300800 */
[----:B--2---:R-:W-:Y:S01]  /*22a30*/  ISETP.LT.AND P5, PT, R5, UR4, !P0 ;  /* 0x0000000405007c0c */ /* 0x004fe2000c7a1270 */
[----:B------:R-:W-:Y:S02]  /*22a40*/  ULDC UR4, c[0x0][0x22c] ;  /* 0x00008b0000047ab9 */ /* 0x000fe40000000800 */
[----:B------:R-:W2:Y:S04]  /*22a50*/  LDL.LU R5, [R1+0x87c] ;  /* 0x00087c0001057983 */ /* 0x000ea80000300800 */
[----:B---3--:R1:W-:Y:S01]  /*22a60*/  @P2 STG.E.U16 desc[UR6][R20.64], R27 ;  /* 0x0000001b14002986 */ /* 0x0083e2000c101506 */
[----:B----4-:R-:W-:Y:S01]  /*22a70*/  ISETP.LT.AND P2, PT, R4, UR4, !P0 ;  /* 0x0000000404007c0c */ /* 0x010fe2000c741270 */
[----:B0-----:R-:W-:-:S02]  /*22a80*/  IMAD R23, R29, 0x2, R24 ;  /* 0x000000021d177824 */ /* 0x001fc400078e0218 */
[----:B------:R-:W3:Y:S01]  /*22a90*/  LDL.LU R4, [R1+0x878] ;  /* 0x0008780001047983 */ /* 0x000ee20000300800 */
[----:B------:R-:W-:Y:S01]  /*22aa0*/  ULDC UR4, c[0x0][0x22c] ;  /* 0x00008b0000047ab9 */ /* 0x000fe20000000800 */
[----:B------:R-:W-:Y:S01]  /*22ab0*/  IMAD R3, R29, 0x2, R23 ;  /* 0x000000021d037824 */ /* 0x000fe200078e0217 */
[----:B------:R-:W-:Y:S01]  /*22ac0*/  LEA R22, P6, R23, R0, 0x1 ;  /* 0x0000000017167211 */ /* 0x000fe200078c08ff */
[----:B------:R-:W4:Y:S02]  /*22ad0*/  LDL.LU R10, [R1+0xe8] ;  /* 0x0000e800010a7983 */ /* 0x000f240000300800 */
[----:B------:R-:W-:Y:S01]  /*22ae0*/  IMAD R24, R29, 0x2, R3 ;  /* 0x000000021d187824 */ /* 0x000fe200078e0203 */
[----:B------:R-:W-:Y:S01]  /*22af0*/  LEA.HI.X.SX32 R23, R23, R2, 0x1, P6 ;  /* 0x0000000217177211 */ /* 0x000fe200030f0eff */
[----:B------:R-:W4:Y:S01]  /*22b00*/  LDL.LU R9, [R1+0xec] ;  /* 0x0000ec0001097983 */ /* 0x000f220000300800 */
[----:B-1----:R-:W-:-:S03]  /*22b10*/  LEA R20, P6, R3, R0, 0x1 ;  /* 0x0000000003147211 */ /* 0x002fc600078c08ff */
[----:B------:R0:W-:Y:S01]  /*22b20*/  @P4 STG.E.U16 desc[UR6][R22.64], R6 ;  /* 0x0000000616004986 */ /* 0x0001e2000c101506 */
[----:B------:R-:W-:Y:S01]  /*22b30*/  LEA.HI.X.SX32 R21, R3, R2, 0x1, P6 ;  /* 0x0000000203157211 */ /* 0x000fe200030f0eff */
[----:B------:R-:W-:Y:S01]  /*22b40*/  IMAD R3, R29, 0x2, R24 ;  /* 0x000000021d037824 */ /* 0x000fe200078e0218 */
[----:B0-----:R-:W-:-:S04]  /*22b50*/  LEA R22, P4, R24, R0, 0x1 ;  /* 0x0000000018167211 */ /* 0x001fc800078808ff */
[----:B------:R-:W-:Y:S01]  /*22b60*/  LEA.HI.X.SX32 R23, R24, R2, 0x1, P4 ;  /* 0x0000000218177211 */ /* 0x000fe200020f0eff */
[----:B------:R0:W-:Y:S01]  /*22b70*/  @P3 STG.E.U16 desc[UR6][R20.64], R28 ;  /* 0x0000001c14003986 */ /* 0x0001e2000c101506 */
[----:B------:R-:W-:-:S03]  /*22b80*/  IMAD R24, R29, 0x2, R3 ;  /* 0x000000021d187824 */ /* 0x000fc600078e0203 */
[----:B------:R1:W-:Y:S01]  /*22b90*/  @P5 STG.E.U16 desc[UR6][R22.64], R8 ;  /* 0x0000000816005986 */ /* 0x0003e2000c101506 */
[----:B-----5:R-:W-:Y:S01]  /*22ba0*/  ISETP.LT.AND P4, PT, R15, UR4, !P0 ;  /* 0x000000040f007c0c */ /* 0x020fe2000c781270 */
[----:B------:R-:W-:Y:S02]  /*22bb0*/  ULDC UR4, c[0x0][0x22c] ;  /* 0x00008b0000047ab9 */ /* 0x000fe40000000800 */
[----:B------:R-:W5:Y:S01]  /*22bc0*/  LDL.LU R15, [R1+0x884] ;  /* 0x00088400010f7983 */ /* 0x000f620000300800 */
        /* <DEDUP_REMOVED lines=12> */
[----:B---3--:R-:W-:Y:S01]  /*22c90*/  ISETP.LT.AND P5, PT, R4, UR4, !P0 ;  /* 0x0000000404007c0c */ /* 0x008fe2000c7a1270 */
[----:B------:R-:W-:Y:S02]  /*22ca0*/  ULDC UR4, c[0x0][0x22c] ;  /* 0x00008b0000047ab9 */ /* 0x000fe40000000800 */
[----:B------:R-:W3:Y:S04]  /*22cb0*/  LDL.LU R4, [R1+0x88c] ;  /* 0x00088c0001047983 */ /* 0x000ee80000300800 */
[----:B------:R-:W5:Y:S04]  /*22cc0*/  LDL.LU R3, [R1+0x888] ;  /* 0x0008880001037983 */ /* 0x000f680000300800 */
[----:B------:R0:W-:Y:S04]  /*22cd0*/  @P4 STG.E.U16 desc[UR6][R22.64], R11 ;  /* 0x0000000b16004986 */ /* 0x0001e8000c101506 */
[----:B----4-:R1:W-:Y:S01]  /*22ce0*/  @P3 STG.E.U16 desc[UR6][R20.64], R10 ;  /* 0x0000000a14003986 */ /* 0x0103e2000c101506 */
[----:B0-----:R-:W-:-:S02]  /*22cf0*/  LEA R22, P6, R24, R0, 0x1 ;  /* 0x0000000018167211 */ /* 0x001fc400078c08ff */
[----:B-----5:R-:W-:Y:S01]  /*22d00*/  ISETP.LT.AND P2, PT, R3, UR4, !P0 ;  /* 0x0000000403007c0c */ /* 0x020fe2000c741270 */
[----:B------:R-:W-:Y:S02]  /*22d10*/  ULDC UR4, c[0x0][0x22c] ;  /* 0x00008b0000047ab9 */ /* 0x000fe40000000800 */
[----:B--2---:R-:W-:Y:S01]  /*22d20*/  ISETP.LT.AND P3, PT, R5, UR4, !P0 ;  /* 0x0000000405007c0c */ /* 0x004fe2000c761270 */
[----:B-1----:R-:W-:Y:S01]  /*22d30*/  IMAD R20, R29, 0x2, R24 ;  /* 0x000000021d147824 */ /* 0x002fe200078e0218 */
[----:B------:R-:W2:Y:S01]  /*22d40*/  LDL.LU R5, [R1+0x890] ;  /* 0x0008900001057983 */ /* 0x000ea20000300800 */
[----:B------:R-:W-:Y:S01]  /*22d50*/  LEA.HI.X.SX32 R23, R24, R2, 0x1, P6 ;  /* 0x0000000218177211 */ /* 0x000fe200030f0eff */
[----:B------:R-:W-:Y:S01]  /*22d60*/  ULDC UR4, c[0x0][0x22c] ;  /* 0x00008b0000047ab9 */ /* 0x000fe20000000800 */
[----:B------:R-:W-:Y:S02]  /*22d70*/  ISETP.LT.AND P4, PT, R15, UR5, !P0 ;  /* 0x000000050f007c0c */ /* 0x000fe4000c781270 */
[----:B------:R-:W-:Y:S01]  /*22d80*/  PRMT R26, R27, 0x7632, R26 ;  /* 0x000076321b1a7816 */ /* 0x000fe2000000001a */
[----:B------:R-:W4:Y:S01]  /*22d90*/  LDL.LU R15, [R1+0x894] ;  /* 0x00089400010f7983 */ /* 0x000f220000300800 */
[----:B------:R-:W-:Y:S01]  /*22da0*/  PRMT R25, R6, 0x7632, R25 ;  /* 0x0000763206197816 */ /* 0x000fe20000000019 */
[----:B------:R-:W-:Y:S01]  /*22db0*/  IMAD R3, R29, 0x2, R20 ;  /* 0x000000021d037824 */ /* 0x000fe200078e0214 */
[----:B------:R-:W-:Y:S01]  /*22dc0*/  ULDC UR5, c[0x0][0x22c] ;  /* 0x00008b0000057ab9 */ /* 0x000fe20000000800 */
[----:B------:R0:W-:Y:S01]  /*22dd0*/  @P5 STG.E.U16 desc[UR6][R22.64], R9 ;  /* 0x0000000916005986 */ /* 0x0001e2000c101506 */
[----:B---3--:R-:W-:Y:S01]  /*22de0*/  ISETP.LT.AND P5, PT, R4, UR4, !P0 ;  /* 0x0000000404007c0c */ /* 0x008fe2000c7a1270 */
[----:B------:R-:W-:-:S02]  /*22df0*/  ULDC UR4, c[0x0][0x22c] ;  /* 0x00008b0000047ab9 */ /* 0x000fc40000000800 */
[----:B------:R-:W3:Y:S04]  /*22e00*/  LDL.LU R4, [R1+0x898] ;  /* 0x0008980001047983 */ /* 0x000ee80000300800 */
[----:B------:R-:W5:Y:S01]  /*22e10*/  LDL.LU R6, [R1+0x89c] ;  /* 0x00089c0001067983 */ /* 0x000f620000300800 */
[----:B0-----:R-:W-:-:S04]  /*22e20*/  LEA R22, P6, R20, R0, 0x1 ;  /* 0x0000000014167211 */ /* 0x001fc800078c08ff */
[----:B------:R-:W-:-:S05]  /*22e30*/  LEA.HI.X.SX32 R23, R20, R2, 0x1, P6 ;  /* 0x0000000214177211 */ /* 0x000fca00030f0eff */
[----:B------:R0:W-:Y:S01]  /*22e40*/  @P2 STG.E.U16 desc[UR6][R22.64], R26 ;  /* 0x0000001a16002986 */ /* 0x0001e2000c101506 */
[----:B--2---:R-:W-:Y:S01]  /*22e50*/  ISETP.LT.AND P2, PT, R5, UR4, !P0 ;  /* 0x0000000405007c0c */ /* 0x004fe2000c741270 */
[----:B------:R-:W-:Y:S02]  /*22e60*/  IMAD R24, R29, 0x2, R3 ;  /* 0x000000021d187824 */ /* 0x000fe400078e0203 */
[----:B------:R-:W2:Y:S01]  /*22e70*/  LDL.LU R5, [R1+0x8a0] ;  /* 0x0008a00001057983 */ /* 0x000ea20000300800 */
[----:B------:R-:W-:Y:S01]  /*22e80*/  LEA R20, P6, R3, R0, 0x1 ;  /* 0x0000000003147211 */ /* 0x000fe200078c08ff */
[----:B------:R-:W-:-:S03]  /*22e90*/  ULDC UR4, c[0x0][0x22c] ;  /* 0x00008b0000047ab9 */ /* 0x000fc60000000800 */
[----:B------:R-:W-:Y:S02]  /*22ea0*/  LEA.HI.X.SX32 R21, R3, R2, 0x1, P6 ;  /* 0x0000000203157211 */ /* 0x000fe400030f0eff */
[C---:B0-----:R-:W-:Y:S01]  /*22eb0*/  LEA R22, P6, R24.reuse, R0, 0x1 ;  /* 0x0000000018167211 */ /* 0x041fe200078c08ff */
[----:B------:R-:W-:Y:S02]  /*22ec0*/  IMAD R3, R29, 0x2, R24 ;  /* 0x000000021d037824 */ /* 0x000fe400078e0218 */
[----:B------:R0:W-:Y:S01]  /*22ed0*/  @P4 STG.E.U16 desc[UR6][R20.64], R25 ;  /* 0x0000001914004986 */ /* 0x0001e2000c101506 */
[----:B------:R-:W-:Y:S02]  /*22ee0*/  LEA.HI.X.SX32 R23, R24, R2, 0x1, P6 ;  /* 0x0000000218177211 */ /* 0x000fe400030f0eff */
[----:B----4-:R-:W-:Y:S01]  /*22ef0*/  ISETP.LT.AND P4, PT, R15, UR4, !P0 ;  /* 0x000000040f007c0c */ /* 0x010fe2000c781270 */
[----:B------:R-:W-:Y:S01]  /*22f00*/  ULDC UR4, c[0x0][0x22c] ;  /* 0x00008b0000047ab9 */ /* 0x000fe20000000800 */
[----:B0-----:R-:W-:-:S02]  /*22f10*/  PRMT R21, R28, 0x7632, R21 ;  /* 0x000076321c157816 */ /* 0x001fc40000000015 */
[----:B------:R-:W-:-:S03]  /*22f20*/  LEA R20, P6, R3, R0, 0x1 ;  /* 0x0000000003147211 */ /* 0x000fc600078c08ff */
[----:B------:R0:W-:Y:S01]  /*22f30*/  @P3 STG.E.U16 desc[UR6][R22.64], R21 ;  /* 0x0000001516003986 */ /* 0x0001e2000c101506 */
[----:B---3--:R-:W-:Y:S01]  /*22f40*/  ISETP.LT.AND P3, PT, R4, UR4, !P0 ;  /* 0x0000000404007c0c */ /* 0x008fe2000c761270 */
[----:B------:R-:W-:Y:S02]  /*22f50*/  ULDC UR4, c[0x0][0x22c] ;  /* 0x00008b0000047ab9 */ /* 0x000fe40000000800 */
[----:B------:R-:W3:Y:S01]  /*22f60*/  LDL.LU R4, [R1+0x8a4] ;  /* 0x0008a40001047983 */ /* 0x000ee20000300800 */
[----:B0-----:R-:W-:Y:S01]  /*22f70*/  IMAD R22, R29, 0x2, R3 ;  /* 0x000000021d167824 */ /* 0x001fe200078e0203 */
[----:B------:R-:W-:Y:S02]  /*22f80*/  LEA.HI.X.SX32 R21, R3, R2, 0x1, P6 ;  /* 0x0000000203157211 */ /* 0x000fe400030f0eff */
[----:B------:R-:W-:Y:S02]  /*22f90*/  PRMT R23, R8, 0x7632, R23 ;  /* 0x0000763208177816 */ /* 0x000fe40000000017 */
[C---:B------:R-:W-:Y:S01]  /*22fa0*/  LEA R24, P6, R22.reuse, R0, 0x1 ;  /* 0x0000000016187211 */ /* 0x040fe200078c08ff */
[----:B------:R-:W-:Y:S01]  /*22fb0*/  IMAD R3, R29, 0x2, R22 ;  /* 0x000000021d037824 */ /* 0x000fe200078e0216 */
[----:B------:R-:W4:Y:S02]  /*22fc0*/  LDL.LU R8, [R1+0x8a8] ;  /* 0x0008a80001087983 */ /* 0x000f240000300800 */
[----:B------:R-:W-:-:S02]  /*22fd0*/  LEA.HI.X.SX32 R25, R22, R2, 0x1, P6 ;  /* 0x0000000216197211 */ /* 0x000fc400030f0eff */
[----:B------:R-:W-:Y:S01]  /*22fe0*/  PRMT R22, R7, 0x7632, R22 ;  /* 0x0000763207167816 */ /* 0x000fe20000000016 */
[----:B------:R0:W-:Y:S01]  /*22ff0*/  @P5 STG.E.U16 desc[UR6][R20.64], R23 ;  /* 0x0000001714005986 */ /* 0x0001e2000c101506 */
[----:B-----5:R-:W-:Y:S01]  /*23000*/  ISETP.LT.AND P5, PT, R6, UR4, !P0 ;  /* 0x0000000406007c0c */ /* 0x020fe2000c7a1270 */
[----:B------:R-:W-:Y:S02]  /*23010*/  ULDC UR4, c[0x0][0x22c] ;  /* 0x00008b0000047ab9 */ /* 0x000fe40000000800 */
[----:B------:R-:W5:Y:S04]  /*23020*/  LDL.LU R6, [R1+0x8ac] ;  /* 0x0008ac0001067983 */ /* 0x000f680000300800 */
[----:B------:R1:W-:Y:S04]  /*23030*/  @P2 STG.E.U16 desc[UR6][R24.64], R22 ;  /* 0x0000001618002986 */ /* 0x0003e8000c101506 */
[----:B------:R-:W5:Y:S04]  /*23040*/  LDL.LU R15, [R1+0xf0] ;  /* 0x0000f000010f7983 */ /* 0x000f680000300800 */
[----:B------:R-:W5:Y:S01]  /*23050*/  LDL.LU R7, [R1+0xf4] ;  /* 0x0000f40001077983 */ /* 0x000f620000300800 */
[----:B--2---:R-:W-:-:S02]  /*23060*/  ISETP.LT.AND P2, PT, R5, UR4, !P0 ;  /* 0x0000000405007c0c */ /* 0x004fc4000c741270 */
[----:B0-----:R-:W-:Y:S01]  /*23070*/  LEA R20, P6, R3, R0, 0x1 ;  /* 0x0000000003147211 */ /* 0x001fe200078c08ff */
[----:B------:R-:W2:Y:S01]  /*23080*/  LDL.LU R5, [R1+0x8b0] ;  /* 0x0008b00001057983 */ /* 0x000ea20000300800 */
[----:B------:R-:W-:Y:S01]  /*23090*/  PRMT R23, R11, 0x7632, R23 ;  /* 0x000076320b177816 */ /* 0x000fe20000000017 */
[----:B-1----:R-:W-:Y:S01]  /*230a0*/  IMAD R22, R29, 0x2, R3 ;  /* 0x000000021d167824 */ /* 0x002fe200078e0203 */
[----:B------:R-:W-:Y:S01]  /*230b0*/  LEA.HI.X.SX32 R21, R3, R2, 0x1, P6 ;  /* 0x0000000203157211 */ /* 0x000fe200030f0eff */
[----:B------:R-:W-:Y:S02]  /*230c0*/  ULDC UR4, c[0x0][0x22c] ;  /* 0x00008b0000047ab9 */ /* 0x000fe40000000800 */
[C---:B------:R-:W-:Y:S02]  /*230d0*/  IMAD R3, R29.reuse, 0x2, R22 ;  /* 0x000000021d037824 */ /* 0x040fe400078e0216 */
[----:B------:R0:W-:Y:S01]  /*230e0*/  @P4 STG.E.U16 desc[UR6][R20.64], R23 ;  /* 0x0000001714004986 */ /* 0x0001e2000c101506 */
[----:B------:R-:W-:Y:S01]  /*230f0*/  PRMT R26, R10, 0x7632, R26 ;  /* 0x000076320a1a7816 */ /* 0x000fe2000000001a */
[----:B------:R-:W-:Y:S01]  /*23100*/  IMAD R24, R29, 0x2, R3 ;  /* 0x000000021d187824 */ /* 0x000fe200078e0203 */
[----:B0-----:R-:W-:-:S04]  /*23110*/  LEA R20, P6, R22, R0, 0x1 ;  /* 0x0000000016147211 */ /* 0x001fc800078c08ff */
[----:B------:R-:W-:Y:S02]  /*23120*/  LEA.HI.X.SX32 R21, R22, R2, 0x1, P6 ;  /* 0x0000000216157211 */ /* 0x000fe400030f0eff */
[C---:B------:R-:W-:Y:S02]  /*23130*/  LEA R22, P6, R3.reuse, R0, 0x1 ;  /* 0x0000000003167211 */ /* 0x040fe400078c08ff */
[----:B---3--:R-:W-:Y:S01]  /*23140*/  ISETP.LT.AND P4, PT, R4, UR4, !P0 ;  /* 0x0000000404007c0c */ /* 0x008fe2000c781270 */
[----:B------:R0:W-:Y:S01]  /*23150*/  @P3 STG.E.U16 desc[UR6][R20.64], R26 ;  /* 0x0000001a14003986 */ /* 0x0001e2000c101506 */
[----:B------:R-:W-:Y:S01]  /*23160*/  LEA.HI.X.SX32 R23, R3, R2, 0x1, P6 ;  /* 0x0000000203177211 */ /* 0x000fe200030f0eff */
[----:B------:R-:W-:Y:S02]  /*23170*/  ULDC UR4, c[0x0][0x22c] ;  /* 0x00008b0000047ab9 */ /* 0x000fe40000000800 */
[----:B------:R-:W3:Y:S01]  /*23180*/  LDL.LU R4, [R1+0xf8] ;  /* 0x0000f80001047983 */ /* 0x000ee20000300800 */
[----:B------:R-:W-:-:S03]  /*23190*/  PRMT R25, R9, 0x7632, R25 ;  /* 0x0000763209197816 */ /* 0x000fc60000000019 */
[----:B------:R-:W3:Y:S01]  /*231a0*/  LDL.LU R11, [R1+0xfc] ;  /* 0x0000fc00010b7983 */ /* 0x000ee20000300800 */
[----:B0-----:R-:W-:Y:S02]  /*231b0*/  LEA R20, P6, R24, R0, 0x1 ;  /* 0x0000000018147211 */ /* 0x001fe400078c08ff */
[----:B----4-:R-:W-:Y:S01]  /*231c0*/  ISETP.LT.AND P3, PT, R8, UR4, !P0 ;  /* 0x0000000408007c0c */ /* 0x010fe2000c761270 */
[----:B------:R-:W-:Y:S01]  /*231d0*/  ULDC UR4, c[0x0][0x22c] ;  /* 0x00008b0000047ab9 */ /* 0x000fe20000000800 */
[----:B------:R-:W-:Y:S01]  /*231e0*/  LEA.HI.X.SX32 R21, R24, R2, 0x1, P6 ;  /* 0x0000000218157211 */ /* 0x000fe200030f0eff */
[----:B------:R0:W-:Y:S04]  /*231f0*/  @P5 STG.E.U16 desc[UR6][R22.64], R25 ;  /* 0x0000001916005986 */ /* 0x0001e8000c101506 */
[----:B------:R-:W4:Y:S01]  /*23200*/  LDL.LU R28, [R1+0x8b4] ;  /* 0x0008b400011c7983 */ /* 0x000f220000300800 */
[----:B-----5:R-:W-:Y:S01]  /*23210*/  ISETP.LT.AND P5, PT, R6, UR4, !P0 ;  /* 0x0000000406007c0c */ /* 0x020fe2000c7a1270 */
[----:B------:R-:W-:-:S02]  /*23220*/  ULDC UR4, c[0x0][0x22c] ;  /* 0x00008b0000047ab9 */ /* 0x000fc40000000800 */
[----:B------:R-:W5:Y:S04]  /*23230*/  LDL.LU R6, [R1+0x100] ;  /* 0x0001000001067983 */ /* 0x000f680000300800 */
[----:B------:R-:W5:Y:S04]  /*23240*/  LDL.LU R10, [R1+0x104] ;  /* 0x00010400010a7983 */ /* 0x000f680000300800 */
[----:B------:R1:W-:Y:S01]  /*23250*/  @P2 STG.E.U16 desc[UR6][R20.64], R15 ;  /* 0x0000000f14002986 */ /* 0x0003e2000c101506 */
[----:B--2---:R-:W-:Y:S01]  /*23260*/  ISETP.LT.AND P2, PT, R5, UR4, !P0 ;  /* 0x0000000405007c0c */ /* 0x004fe2000c741270 */
[----:B0-----:R-:W-:-:S02]  /*23270*/  IMAD R23, R29, 0x2, R24 ;  /* 0x000000021d177824 */ /* 0x001fc400078e0218 */
[----:B------:R-:W2:Y:S01]  /*23280*/  LDL.LU R5, [R1+0x8bc] ;  /* 0x0008bc0001057983 */ /* 0x000ea20000300800 */
[----:B------:R-:W-:-:S03]  /*23290*/  ULDC UR4, c[0x0][0x22c] ;  /* 0x00008b0000047ab9 */ /* 0x000fc60000000800 */
[----:B------:R-:W2:Y:S01]  /*232a0*/  LDL.LU R27, [R1+0x8b8] ;  /* 0x0008b800011b7983 */ /* 0x000ea20000300800 */
[----:B------:R-:W-:Y:S01]  /*232b0*/  LEA R22, P6, R23, R0, 0x1 ;  /* 0x0000000017167211 */ /* 0x000fe200078c08ff */
[----:B------:R-:W-:Y:S02]  /*232c0*/  IMAD R3, R29, 0x2, R23 ;  /* 0x000000021d037824 */ /* 0x000fe400078e0217 */
[----:B------:R-:W2:Y:S01]  /*232d0*/  LDL.LU R9, [R1+0x108] ;  /* 0x0001080001097983 */ /* 0x000ea20000300800 */
[----:B------:R-:W-:Y:S01]  /*232e0*/  LEA.HI.X.SX32 R23, R23, R2, 0x1, P6 ;  /* 0x0000000217177211 */ /* 0x000fe200030f0eff */
[----:B------:R-:W-:Y:S01]  /*232f0*/  IMAD R24, R29, 0x2, R3 ;  /* 0x000000021d187824 */ /* 0x000fe200078e0203 */
[C---:B-1----:R-:W-:Y:S01]  /*23300*/  LEA R20, P6, R3.reuse, R0, 0x1 ;  /* 0x0000000003147211 */ /* 0x042fe200078c08ff */
[----:B------:R-:W2:Y:S04]  /*23310*/  LDL.LU R8, [R1+0x10c] ;  /* 0x00010c0001087983 */ /* 0x000ea80000300800 */
[----:B------:R0:W-:Y:S01]  /*23320*/  @P4 STG.E.U16 desc[UR6][R22.64], R7 ;  /* 0x0000000716004986 */ /* 0x0001e2000c101506 */
[----:B------:R-:W-:Y:S01]  /*23330*/  LEA.HI.X.SX32 R21, R3, R2, 0x1, P6 ;  /* 0x0000000203157211 */ /* 0x000fe200030f0eff */
[----:B------:R-:W-:Y:S01]  /*23340*/  IMAD R3, R29, 0x2, R24 ;  /* 0x000000021d037824 */ /* 0x000fe200078e0218 */
[----:B0-----:R-:W-:-:S04]  /*23350*/  LEA R22, P4, R24, R0, 0x1 ;  /* 0x0000000018167211 */ /* 0x001fc800078808ff */
[----:B------:R-:W-:Y:S01]  /*23360*/  LEA.HI.X.SX32 R23, R24, R2, 0x1, P4 ;  /* 0x0000000218177211 */ /* 0x000fe200020f0eff */
[----:B---3--:R0:W-:Y:S01]  /*23370*/  @P3 STG.E.U16 desc[UR6][R20.64], R4 ;  /* 0x0000000414003986 */ /* 0x0081e2000c101506 */
[----:B------:R-:W-:-:S03]  /*23380*/  IMAD R24, R29, 0x2, R3 ;  /* 0x000000021d187824 */ /* 0x000fc600078e0203 */
[----:B------:R1:W-:Y:S01]  /*23390*/  @P5 STG.E.U16 desc[UR6][R22.64], R11 ;  /* 0x0000000b16005986 */ /* 0x0003e2000c101506 */
[----:B0-----:R-:W-:-:S04]  /*233a0*/  LEA R20, P5, R3, R0, 0x1 ;  /* 0x0000000003147211 */ /* 0x001fc800078a08ff */
[----:B------:R-:W-:Y:S01]  /*233b0*/  LEA.HI.X.SX32 R21, R3, R2, 0x1, P5 ;  /* 0x0000000203157211 */ /* 0x000fe200028f0eff */
[C---:B------:R-:W-:Y:S01]  /*233c0*/  IMAD R3, R29.reuse, 0x2, R24 ;  /* 0x000000021d037824 */ /* 0x040fe200078e0218 */
[----:B----4-:R-:W-:Y:S01]  /*233d0*/  ISETP.LT.AND P4, PT, R28, UR4, !P0 ;  /* 0x000000041c007c0c */ /* 0x010fe2000c781270 */
[----:B------:R-:W-:Y:S01]  /*233e0*/  ULDC UR4, c[0x0][0x22c] ;  /* 0x00008b0000047ab9 */ /* 0x000fe20000000800 */
[C---:B-1----:R-:W-:Y:S01]  /*233f0*/  LEA R22, P6, R24.reuse, R0, 0x1 ;  /* 0x0000000018167211 */ /* 0x042fe200078c08ff */
[----:B-----5:R0:W-:Y:S03]  /*23400*/  @P2 STG.E.U16 desc[UR6][R20.64], R6 ;  /* 0x0000000614002986 */ /* 0x0201e6000c101506 */
[----:B------:R-:W-:Y:S01]  /*23410*/  LEA.HI.X.SX32 R23, R24, R2, 0x1, P6 ;  /* 0x0000000218177211 */ /* 0x000fe200030f0eff */
[----:B------:R-:W3:Y:S01]  /*23420*/  LDL.LU R28, [R1+0x8c4] ;  /* 0x0008c400011c7983 */ /* 0x000ee20000300800 */
[----:B------:R-:W-:Y:S01]  /*23430*/  IMAD R24, R29, 0x2, R3 ;  /* 0x000000021d187824 */ /* 0x000fe200078e0203 */
[----:B0-----:R-:W-:-:S04]  /*23440*/  LEA R20, P2, R3, R0, 0x1 ;  /* 0x0000000003147211 */ /* 0x001fc800078408ff */
[----:B------:R-:W-:Y:S02]  /*23450*/  LEA.HI.X.SX32 R21, R3, R2, 0x1, P2 ;  /* 0x0000000203157211 */ /* 0x000fe400010f0eff */
[----:B--2---:R-:W-:Y:S01]  /*23460*/  ISETP.LT.AND P3, PT, R5, UR4, !P0 ;  /* 0x0000000405007c0c */ /* 0x004fe2000c761270 */
[----:B------:R-:W-:Y:S01]  /*23470*/  ULDC UR4, c[0x0][0x22c] ;  /* 0x00008b0000047ab9 */ /* 0x000fe20000000800 */
[----:B------:R-:W2:Y:S01]  /*23480*/  LDL.LU R5, [R1+0x8c0] ;  /* 0x0008c00001057983 */ /* 0x000ea20000300800 */
[----:B------:R-:W-:Y:S01]  /*23490*/  ISETP.LT.AND P5, PT, R27, UR4, !P0 ;  /* 0x000000041b007c0c */ /* 0x000fe2000c7a1270 */
[----:B------:R-:W-:Y:S02]  /*234a0*/  ULDC UR4, c[0x0][0x22c] ;  /* 0x00008b0000047ab9 */ /* 0x000fe40000000800 */
[----:B------:R-:W4:Y:S04]  /*234b0*/  LDL.LU R27, [R1+0x8cc] ;  /* 0x0008cc00011b7983 */ /* 0x000f280000300800 */
[----:B------:R-:W5:Y:S04]  /*234c0*/  LDL.LU R3, [R1+0x8c8] ;  /* 0x0008c80001037983 */ /* 0x000f680000300800 */
[----:B------:R0:W-:Y:S04]  /*234d0*/  @P4 STG.E.U16 desc[UR6][R22.64], R10 ;  /* 0x0000000a16004986 */ /* 0x0001e8000c101506 */
[----:B------:R1:W-:Y:S01]  /*234e0*/  @P3 STG.E.U16 desc[UR6][R20.64], R9 ;  /* 0x0000000914003986 */ /* 0x0003e2000c101506 */
        /* <DEDUP_REMOVED lines=8> */
[----:B---3--:R-:W-:Y:S02]  /*23570*/  ISETP.LT.AND P4, PT, R28, UR5, !P0 ;  /* 0x000000051c007c0c */ /* 0x008fe4000c781270 */
[----:B------:R-:W-:Y:S01]  /*23580*/  PRMT R26, R15, 0x7632, R26 ;  /* 0x000076320f1a7816 */ /* 0x000fe2000000001a */
[----:B------:R0:W-:Y:S01]  /*23590*/  @P5 STG.E.U16 desc[UR6][R22.64], R8 ;  /* 0x0000000816005986 */ /* 0x0001e2000c101506 */
[----:B----4-:R-:W-:Y:S01]  /*235a0*/  ISETP.LT.AND P5, PT, R27, UR4, !P0 ;  /* 0x000000041b007c0c */ /* 0x010fe2000c7a1270 */
[----:B------:R-:W-:Y:S01]  /*235b0*/  ULDC UR4, c[0x0][0x22c] ;  /* 0x00008b0000047ab9 */ /* 0x000fe20000000800 */
[----:B------:R-:W-:Y:S01]  /*235c0*/  PRMT R25, R7, 0x7632, R25 ;  /* 0x0000763207197816 */ /* 0x000fe20000000019 */
[----:B------:R-:W3:Y:S01]  /*235d0*/  LDL.LU R28, [R1+0x8d4] ;  /* 0x0008d400011c7983 */ /* 0x000ee20000300800 */
[----:B------:R-:W-:Y:S01]  /*235e0*/  IMAD R3, R29, 0x2, R20 ;  /* 0x000000021d037824 */ /* 0x000fe200078e0214 */
[----:B------:R-:W-:-:S02]  /*235f0*/  ULDC UR5, c[0x0][0x22c] ;  /* 0x00008b0000057ab9 */ /* 0x000fc40000000800 */
[----:B------:R-:W4:Y:S01]  /*23600*/  LDL.LU R27, [R1+0x8d8] ;  /* 0x0008d800011b7983 */ /* 0x000f220000300800 */
[----:B0-----:R-:W-:-:S03]  /*23610*/  LEA R22, P6, R20, R0, 0x1 ;  /* 0x0000000014167211 */ /* 0x001fc600078c08ff */
[----:B------:R-:W5:Y:S01]  /*23620*/  LDL.LU R15, [R1+0x9fc] ;  /* 0x0009fc00010f7983 */ /* 0x000f620000300800 */
[----:B------:R-:W-:-:S03]  /*23630*/  LEA.HI.X.SX32 R23, R20, R2, 0x1, P6 ;  /* 0x0000000214177211 */ /* 0x000fc600030f0eff */
[----:B------:R-:W5:Y:S04]  /*23640*/  LDL.LU R7, [R1+0x8dc] ;  /* 0x0008dc0001077983 */ /* 0x000f680000300800 */
[----:B------:R0:W-:Y:S01]  /*23650*/  @P2 STG.E.U16 desc[UR6][R22.64], R26 ;  /* 0x0000001a16002986 */ /* 0x0001e2000c101506 */
[----:B------:R-:W-:Y:S01]  /*23660*/  LEA R20, P6, R3, R0, 0x1 ;  /* 0x0000000003147211 */ /* 0x000fe200078c08ff */
[----:B------:R-:W-:Y:S01]  /*23670*/  IMAD R24, R29, 0x2, R3 ;  /* 0x000000021d187824 */ /* 0x000fe200078e0203 */
[----:B--2---:R-:W-:Y:S01]  /*23680*/  ISETP.LT.AND P2, PT, R5, UR4, !P0 ;  /* 0x0000000405007c0c */ /* 0x004fe2000c741270 */
[----:B------:R-:W-:Y:S01]  /*23690*/  ULDC UR4, c[0x0][0x22c] ;  /* 0x00008b0000047ab9 */ /* 0x000fe20000000800 */
[----:B------:R-:W2:Y:S01]  /*236a0*/  LDL.LU R5, [R1+0x8e0] ;  /* 0x0008e00001057983 */ /* 0x000ea20000300800 */
[----:B------:R-:W-:-:S02]  /*236b0*/  LEA.HI.X.SX32 R21, R3, R2, 0x1, P6 ;  /* 0x0000000203157211 */ /* 0x000fc400030f0eff */
[C---:B0-----:R-:W-:Y:S01]  /*236c0*/  LEA R22, P6, R24.reuse, R0, 0x1 ;  /* 0x0000000018167211 */ /* 0x041fe200078c08ff */
[----:B------:R-:W-:Y:S02]  /*236d0*/  IMAD R3, R29, 0x2, R24 ;  /* 0x000000021d037824 */ /* 0x000fe400078e0218 */
[----:B------:R0:W-:Y:S01]  /*236e0*/  @P4 STG.E.U16 desc[UR6][R20.64], R25 ;  /* 0x0000001914004986 */ /* 0x0001e2000c101506 */
[----:B------:R-:W-:Y:S02]  /*236f0*/  LEA.HI.X.SX32 R23, R24, R2, 0x1, P6 ;  /* 0x0000000218177211 */ /* 0x000fe400030f0eff */
[----:B0-----:R-:W-:Y:S02]  /*23700*/  PRMT R21, R4, 0x7632, R21 ;  /* 0x0000763204157816 */ /* 0x001fe40000000015 */
[----:B------:R-:W-:Y:S01]  /*23710*/  LEA R20, P6, R3, R0, 0x1 ;  /* 0x0000000003147211 */ /* 0x000fe200078c08ff */
[----:B------:R-:W2:Y:S04]  /*23720*/  LDL.LU R4, [R1+0x9f8] ;  /* 0x0009f80001047983 */ /* 0x000ea80000300800 */
[----:B------:R0:W-:Y:S01]  /*23730*/  @P3 STG.E.U16 desc[UR6][R22.64], R21 ;  /* 0x0000001516003986 */ /* 0x0001e2000c101506 */
[----:B---3--:R-:W-:Y:S01]  /*23740*/  ISETP.LT.AND P4, PT, R28, UR4, !P0 ;  /* 0x000000041c007c0c */ /* 0x008fe2000c781270 */
[----:B------:R-:W-:Y:S01]  /*23750*/  ULDC UR4, c[0x0][0x22c] ;  /* 0x00008b0000047ab9 */ /* 0x000fe20000000800 */
[----:B0-----:R-:W-:Y:S01]  /*23760*/  IMAD R22, R29, 0x2, R3 ;  /* 0x000000021d167824 */ /* 0x001fe200078e0203 */
[----:B------:R-:W-:-:S02]  /*23770*/  LEA.HI.X.SX32 R21, R3, R2, 0x1, P6 ;  /* 0x0000000203157211 */ /* 0x000fc400030f0eff */
[----:B------:R-:W-:Y:S02]  /*23780*/  PRMT R23, R11, 0x7632, R23 ;  /* 0x000076320b177816 */ /* 0x000fe40000000017 */
[C---:B------:R-:W-:Y:S01]  /*23790*/  LEA R24, P6, R22.reuse, R0, 0x1 ;  /* 0x0000000016187211 */ /* 0x040fe200078c08ff */
[--C-:B------:R-:W-:Y:S01]  /*237a0*/  IMAD R3, R29, 0x2, R22.reuse ;  /* 0x000000021d037824 */ /* 0x100fe200078e0216 */
[----:B----4-:R-:W-:Y:S01]  /*237b0*/  ISETP.LT.AND P3, PT, R27, UR4, !P0 ;  /* 0x000000041b007c0c */ /* 0x010fe2000c761270 */
[----:B------:R-:W-:Y:S01]  /*237c0*/  ULDC UR4, c[0x0][0x22c] ;  /* 0x00008b0000047ab9 */ /* 0x000fe20000000800 */
[----:B------:R-:W-:Y:S01]  /*237d0*/  LEA.HI.X.SX32 R25, R22, R2, 0x1, P6 ;  /* 0x0000000216197211 */ /* 0x000fe200030f0eff */
[----:B------:R-:W3:Y:S01]  /*237e0*/  LDL.LU R11, [R1+0x8e4] ;  /* 0x0008e400010b7983 */ /* 0x000ee20000300800 */
[----:B------:R-:W-:-:S03]  /*237f0*/  PRMT R22, R6, 0x7632, R22 ;  /* 0x0000763206167816 */ /* 0x000fc60000000016 */
[----:B------:R0:W-:Y:S01]  /*23800*/  @P5 STG.E.U16 desc[UR6][R20.64], R23 ;  /* 0x0000001714005986 */ /* 0x0001e2000c101506 */
[----:B-----5:R-:W-:Y:S01]  /*23810*/  ISETP.LT.AND P5, PT, R7, UR4, !P0 ;  /* 0x0000000407007c0c */ /* 0x020fe2000c7a1270 */
[----:B------:R-:W-:Y:S02]  /*23820*/  ULDC UR4, c[0x0][0x22c] ;  /* 0x00008b0000047ab9 */ /* 0x000fe40000000800 */
[----:B------:R1:W-:Y:S01]  /*23830*/  @P2 STG.E.U16 desc[UR6][R24.64], R22 ;  /* 0x0000001618002986 */ /* 0x0003e2000c101506 */
[----:B0-----:R-:W-:-:S03]  /*23840*/  PRMT R23, R10, 0x7632, R23 ;  /* 0x000076320a177816 */ /* 0x001fc60000000017 */
[----:B------:R-:W4:Y:S01]  /*23850*/  LDL.LU R10, [R1+0x8e8] ;  /* 0x0008e800010a7983 */ /* 0x000f220000300800 */
[----:B--2---:R-:W-:Y:S02]  /*23860*/  ISETP.LT.AND P2, PT, R5, UR4, !P0 ;  /* 0x0000000405007c0c */ /* 0x004fe4000c741270 */
[----:B------:R-:W-:Y:S01]  /*23870*/  LEA R20, P6, R3, R0, 0x1 ;  /* 0x0000000003147211 */ /* 0x000fe200078c08ff */
[----:B------:R-:W2:Y:S01]  /*23880*/  LDL.LU R5, [R1+0x8ec] ;  /* 0x0008ec0001057983 */ /* 0x000ea20000300800 */
[----:B-1----:R-:W-:Y:S01]  /*23890*/  IMAD R22, R29, 0x2, R3 ;  /* 0x000000021d167824 */ /* 0x002fe200078e0203 */
[----:B------:R-:W-:Y:S01]  /*238a0*/  PRMT R26, R9, 0x7632, R26 ;  /* 0x00007632091a7816 */ /* 0x000fe2000000001a */
[----:B------:R-:W-:Y:S01]  /*238b0*/  ULDC UR4, c[0x0][0x22c] ;  /* 0x00008b0000047ab9 */ /* 0x000fe20000000800 */
[----:B------:R-:W-:Y:S01]  /*238c0*/  LEA.HI.X.SX32 R21, R3, R2, 0x1, P6 ;  /* 0x0000000203157211 */ /* 0x000fe200030f0eff */
[----:B------:R-:W-:Y:S01]  /*238d0*/  IMAD R3, R29, 0x2, R22 ;  /* 0x000000021d037824 */ /* 0x000fe200078e0216 */
[----:B------:R-:W5:Y:S04]  /*238e0*/  LDL.LU R6, [R1+0x20] ;  /* 0x0000200001067983 */ /* 0x000f680000300800 */
[----:B------:R0:W-:Y:S01]  /*238f0*/  @P4 STG.E.U16 desc[UR6][R20.64], R23 ;  /* 0x0000001714004986 */ /* 0x0001e2000c101506 */
[----:B------:R-:W-:-:S03]  /*23900*/  PRMT R25, R8, 0x7632, R25 ;  /* 0x0000763208197816 */ /* 0x000fc60000000019 */
[----:B------:R-:W5:Y:S01]  /*23910*/  LDL.LU R7, [R1+0x24] ;  /* 0x0000240001077983 */ /* 0x000f620000300800 */
[----:B0-----:R-:W-:-:S04]  /*23920*/  LEA R20, P6, R22, R0, 0x1 ;  /* 0x0000000016147211 */ /* 0x001fc800078c08ff */
[----:B------:R-:W-:Y:S02]  /*23930*/  LEA.HI.X.SX32 R21, R22, R2, 0x1, P6 ;  /* 0x0000000216157211 */ /* 0x000fe400030f0eff */
[----:B------:R-:W-:-:S04]  /*23940*/  LEA R22, P6, R3, R0, 0x1 ;  /* 0x0000000003167211 */ /* 0x000fc800078c08ff */
[----:B------:R-:W-:Y:S01]  /*23950*/  LEA.HI.X.SX32 R23, R3, R2, 0x1, P6 ;  /* 0x0000000203177211 */ /* 0x000fe200030f0eff */
[----:B------:R-:W-:Y:S04]  /*23960*/  @P3 STG.E.U16 desc[UR6][R20.64], R26 ;  /* 0x0000001a14003986 */ /* 0x000fe8000c101506 */
[----:B------:R0:W-:Y:S01]  /*23970*/  @P5 STG.E.U16 desc[UR6][R22.64], R25 ;  /* 0x0000001916005986 */ /* 0x0001e2000c101506 */
[----:B---3--:R-:W-:Y:S01]  /*23980*/  ISETP.LT.AND P4, PT, R11, UR4, !P0 ;  /* 0x000000040b007c0c */ /* 0x008fe2000c781270 */
[----:B------:R-:W-:Y:S02]  /*23990*/  ULDC UR4, c[0x0][0x22c] ;  /* 0x00008b0000047ab9 */ /* 0x000fe40000000800 */
[----:B------:R-:W3:Y:S04]  /*239a0*/  LDL.LU R11, [R1+0x8f0] ;  /* 0x0008f000010b7983 */ /* 0x000ee80000300800 */
[----:B------:R-:W3:Y:S04]  /*239b0*/  LDL.LU R8, [R1+0x28] ;  /* 0x0000280001087983 */ /* 0x000ee80000300800 */
[----:B------:R-:W3:Y:S01]  /*239c0*/  LDL.LU R9, [R1+0x2c] ;  /* 0x00002c0001097983 */ /* 0x000ee20000300800 */
[----:B----4-:R-:W-:Y:S01]  /*239d0*/  ISETP.LT.AND P3, PT, R10, UR4, !P0 ;  /* 0x000000040a007c0c */ /* 0x010fe2000c761270 */
[----:B------:R-:W-:-:S02]  /*239e0*/  ULDC UR4, c[0x0][0x22c] ;  /* 0x00008b0000047ab9 */ /* 0x000fc40000000800 */
[----:B--2---:R-:W-:Y:S01]  /*239f0*/  ISETP.LT.AND P5, PT, R5, UR4, !P0 ;  /* 0x0000000405007c0c */ /* 0x004fe2000c7a1270 */
[C---:B------:R-:W-:Y:S01]  /*23a00*/  IMAD R24, R29.reuse, 0x2, R3 ;  /* 0x000000021d187824 */ /* 0x040fe200078e0203 */
[----:B------:R-:W2:Y:S01]  /*23a10*/  LDL.LU R5, [R1+0x8f4] ;  /* 0x0008f40001057983 */ /* 0x000ea20000300800 */
[----:B------:R-:W-:Y:S02]  /*23a20*/  ULDC UR4, c[0x0][0x22c] ;  /* 0x00008b0000047ab9 */ /* 0x000fe40000000800 */
[C---:B0-----:R-:W-:Y:S01]  /*23a30*/  IMAD R23, R29.reuse, 0x2, R24 ;  /* 0x000000021d177824 */ /* 0x041fe200078e0218 */
[C---:B------:R-:W-:Y:S01]  /*23a40*/  LEA R20, P6, R24.reuse, R0, 0x1 ;  /* 0x0000000018147211 */ /* 0x040fe200078c08ff */
[----:B------:R-:W4:Y:S03]  /*23a50*/  LDL.LU R10, [R1+0x30] ;  /* 0x00003000010a7983 */ /* 0x000f260000300800 */
[----:B------:R-:W-:Y:S01]  /*23a60*/  LEA.HI.X.SX32 R21, R24, R2, 0x1, P6 ;  /* 0x0000000218157211 */ /* 0x000fe200030f0eff */
[----:B------:R-:W-:Y:S01]  /*23a70*/  IMAD R3, R29, 0x2, R23 ;  /* 0x000000021d037824 */ /* 0x000fe200078e0217 */
[----:B------:R-:W-:Y:S01]  /*23a80*/  LEA R22, P6, R23, R0, 0x1 ;  /* 0x0000000017167211 */ /* 0x000fe200078c08ff */
[----:B------:R-:W4:Y:S02]  /*23a90*/  LDL.LU R28, [R1+0x34] ;  /* 0x00003400011c7983 */ /* 0x000f240000300800 */
[----:B------:R-:W-:Y:S01]  /*23aa0*/  IMAD R24, R29, 0x2, R3 ;  /* 0x000000021d187824 */ /* 0x000fe200078e0203 */
[----:B------:R-:W-:Y:S01]  /*23ab0*/  LEA.HI.X.SX32 R23, R23, R2, 0x1, P6 ;  /* 0x0000000217177211 */ /* 0x000fe200030f0eff */
[----:B-----5:R0:W-:Y:S04]  /*23ac0*/  @P2 STG.E.U16 desc[UR6][R20.64], R6 ;  /* 0x0000000614002986 */ /* 0x0201e8000c101506 */
[----:B------:R1:W-:Y:S01]  /*23ad0*/  @P4 STG.E.U16 desc[UR6][R22.64], R7 ;  /* 0x0000000716004986 */ /* 0x0003e2000c101506 */
[----:B0-----:R-:W-:-:S02]  /*23ae0*/  LEA R20, P6, R3, R0, 0x1 ;  /* 0x0000000003147211 */ /* 0x001fc400078c08ff */
[C---:B-1----:R-:W-:Y:S02]  /*23af0*/  LEA R22, P4, R24.reuse, R0, 0x1 ;  /* 0x0000000018167211 */ /* 0x042fe400078808ff */
[-C--:B------:R-:W-:Y:S02]  /*23b00*/  LEA.HI.X.SX32 R21, R3, R2.reuse, 0x1, P6 ;  /* 0x0000000203157211 */ /* 0x080fe400030f0eff */
[----:B------:R-:W-:Y:S02]  /*23b10*/  LEA.HI.X.SX32 R23, R24, R2, 0x1, P4 ;  /* 0x0000000218177211 */ /* 0x000fe400020f0eff */
[----:B---3--:R-:W-:Y:S01]  /*23b20*/  ISETP.LT.AND P2, PT, R11, UR4, !P0 ;  /* 0x000000040b007c0c */ /* 0x008fe2000c741270 */
[----:B------:R-:W-:Y:S01]  /*23b30*/  ULDC UR4, c[0x0][0x22c] ;  /* 0x00008b0000047ab9 */ /* 0x000fe20000000800 */
[----:B------:R-:W3:Y:S04]  /*23b40*/  LDL.LU R11, [R1+0x38] ;  /* 0x00003800010b7983 */ /* 0x000ee80000300800 */
[----:B------:R-:W5:Y:S04]  /*23b50*/  LDL.LU R27, [R1+0x3c] ;  /* 0x00003c00011b7983 */ /* 0x000f680000300800 */
[----:B------:R0:W-:Y:S01]  /*23b60*/  @P3 STG.E.U16 desc[UR6][R20.64], R8 ;  /* 0x0000000814003986 */ /* 0x0001e2000c101506 */
[----:B--2---:R-:W-:Y:S01]  /*23b70*/  ISETP.LT.AND P4, PT, R5, UR4, !P0 ;  /* 0x0000000405007c0c */ /* 0x004fe2000c781270 */
[----:B------:R-:W-:-:S02]  /*23b80*/  IMAD R3, R29, 0x2, R24 ;  /* 0x000000021d037824 */ /* 0x000fc400078e0218 */
[----:B------:R-:W2:Y:S01]  /*23b90*/  LDL.LU R5, [R1+0x908] ;  /* 0x0009080001057983 */ /* 0x000ea20000300800 */
[----:B------:R-:W-:-:S03]  /*23ba0*/  ULDC UR4, c[0x0][0x22c] ;  /* 0x00008b0000047ab9 */ /* 0x000fc60000000800 */
[----:B0-----:R-:W4:Y:S04]  /*23bb0*/  LDL.LU R21, [R1+0x8fc] ;  /* 0x0008fc0001157983 */ /* 0x001f280000300800 */
[----:B------:R0:W-:Y:S01]  /*23bc0*/  @P5 STG.E.U16 desc[UR6][R22.64], R9 ;  /* 0x0000000916005986 */ /* 0x0001e2000c101506 */
[----:B------:R-:W-:Y:S01]  /*23bd0*/  LEA R20, P5, R3, R0, 0x1 ;  /* 0x0000000003147211 */ /* 0x000fe200078a08ff */
[----:B------:R-:W-:Y:S01]  /*23be0*/  IMAD R24, R29, 0x2, R3 ;  /* 0x000000021d187824 */ /* 0x000fe200078e0203 */
[----:B----4-:R-:W-:Y:S01]  /*23bf0*/  ISETP.LT.AND P3, PT, R21, UR4, !P0 ;  /* 0x0000000415007c0c */ /* 0x010fe2000c761270 */
[----:B------:R-:W-:Y:S01]  /*23c00*/  ULDC UR4, c[0x0][0x22c] ;  /* 0x00008b0000047ab9 */ /* 0x000fe20000000800 */
[----:B------:R-:W-:Y:S02]  /*23c10*/  LEA.HI.X.SX32 R21, R3, R2, 0x1, P5 ;  /* 0x0000000203157211 */ /* 0x000fe400028f0eff */
[----:B------:R-:W4:Y:S01]  /*23c20*/  LDL.LU R3, [R1+0x8f8] ;  /* 0x0008f80001037983 */ /* 0x000f220000300800 */
[----:B0-----:R-:W-:-:S03]  /*23c30*/  LEA R22, P6, R24, R0, 0x1 ;  /* 0x0000000018167211 */ /* 0x001fc600078c08ff */
[----:B------:R0:W-:Y:S01]  /*23c40*/  @P2 STG.E.U16 desc[UR6][R20.64], R10 ;  /* 0x0000000a14002986 */ /* 0x0001e2000c101506 */
[----:B------:R-:W-:-:S05]  /*23c50*/  LEA.HI.X.SX32 R23, R24, R2, 0x1, P6 ;  /* 0x0000000218177211 */ /* 0x000fca00030f0eff */
[----:B------:R1:W-:Y:S01]  /*23c60*/  @P4 STG.E.U16 desc[UR6][R22.64], R28 ;  /* 0x0000001c16004986 */ /* 0x0003e2000c101506 */
[----:B----4-:R-:W-:Y:S01]  /*23c70*/  ISETP.LT.AND P5, PT, R3, UR4, !P0 ;  /* 0x0000000403007c0c */ /* 0x010fe2000c7a1270 */
[----:B------:R-:W-:Y:S01]  /*23c80*/  IMAD R3, R29, 0x2, R24 ;  /* 0x000000021d037824 */ /* 0x000fe200078e0218 */
[----:B------:R-:W-:-:S04]  /*23c90*/  ULDC UR4, c[0x0][0x22c] ;  /* 0x00008b0000047ab9 */ /* 0x000fc80000000800 */
[----:B0-----:R-:W-:Y:S01]  /*23ca0*/  LEA R20, P2, R3, R0, 0x1 ;  /* 0x0000000003147211 */ /* 0x001fe200078408ff */
[----:B------:R-:W-:-:S03]  /*23cb0*/  IMAD R24, R29, 0x2, R3 ;  /* 0x000000021d187824 */ /* 0x000fc600078e0203 */
[----:B------:R-:W-:Y:S02]  /*23cc0*/  LEA.HI.X.SX32 R21, R3, R2, 0x1, P2 ;  /* 0x0000000203157211 */ /* 0x000fe400010f0eff */
[----:B------:R-:W4:Y:S04]  /*23cd0*/  LDL.LU R3, [R1+0x900] ;  /* 0x0009000001037983 */ /* 0x000f280000300800 */
[----:B-1----:R-:W5:Y:S01]  /*23ce0*/  LDL.LU R23, [R1+0x904] ;  /* 0x0009040001177983 */ /* 0x002f620000300800 */
[----:B--2---:R-:W-:Y:S01]  /*23cf0*/  ISETP.LT.AND P2, PT, R5, UR4, !P0 ;  /* 0x0000000405007c0c */ /* 0x004fe2000c741270 */
[----:B------:R-:W-:Y:S02]  /*23d00*/  ULDC UR4, c[0x0][0x22c] ;  /* 0x00008b0000047ab9 */ /* 0x000fe40000000800 */
[----:B------:R-:W2:Y:S04]  /*23d10*/  LDL.LU R5, [R1+0x9f4] ;  /* 0x0009f40001057983 */ /* 0x000ea80000300800 */
[----:B---3--:R0:W-:Y:S04]  /*23d20*/  @P3 STG.E.U16 desc[UR6][R20.64], R11 ;  /* 0x0000000b14003986 */ /* 0x0081e8000c101506 */
[----:B0-----:R-:W3:Y:S01]  /*23d30*/  LDL.LU R21, [R1+0x90c] ;  /* 0x00090c0001157983 */ /* 0x001ee20000300800 */
[----:B------:R-:W-:Y:S01]  /*23d40*/  LEA R22, P6, R24, R0, 0x1 ;  /* 0x0000000018167211 */ /* 0x000fe200078c08ff */
[----:B------:R-:W-:Y:S01]  /*23d50*/  IMAD R20, R29, 0x2, R24 ;  /* 0x000000021d147824 */ /* 0x000fe200078e0218 */
[----:B------:R-:W-:-:S02]  /*23d60*/  PRMT R26, R6, 0x7632, R26 ;  /* 0x00007632061a7816 */ /* 0x000fc4000000001a */
[----:B------:R-:W-:Y:S01]  /*23d70*/  PRMT R25, R7, 0x7632, R25 ;  /* 0x0000763207197816 */ /* 0x000fe20000000019 */
[----:B------:R-:W2:Y:S04]  /*23d80*/  LDL.LU R6, [R1+0x9f0] ;  /* 0x0009f00001067983 */ /* 0x000ea80000300800 */
[----:B------:R-:W2:Y:S01]  /*23d90*/  LDL.LU R7, [R1+0x9ec] ;  /* 0x0009ec0001077983 */ /* 0x000ea20000300800 */
[----:B-----5:R-:W-:Y:S01]  /*23da0*/  ISETP.LT.AND P4, PT, R23, UR5, !P0 ;  /* 0x0000000517007c0c */ /* 0x020fe2000c781270 */
[----:B------:R-:W-:Y:S01]  /*23db0*/  ULDC UR5, c[0x0][0x22c] ;  /* 0x00008b0000057ab9 */ /* 0x000fe20000000800 */
[----:B------:R-:W-:Y:S02]  /*23dc0*/  LEA.HI.X.SX32 R23, R24, R2, 0x1, P6 ;  /* 0x0000000218177211 */ /* 0x000fe400030f0eff */
[----:B----4-:R-:W-:Y:S01]  /*23dd0*/  ISETP.LT.AND P3, PT, R3, UR4, !P0 ;  /* 0x0000000403007c0c */ /* 0x010fe2000c761270 */
[----:B------:R-:W-:Y:S01]  /*23de0*/  IMAD R3, R29, 0x2, R20 ;  /* 0x000000021d037824 */ /* 0x000fe200078e0214 */
[----:B------:R-:W-:Y:S01]  /*23df0*/  ULDC UR4, c[0x0][0x22c] ;  /* 0x00008b0000047ab9 */ /* 0x000fe20000000800 */
[----:B------:R0:W-:Y:S02]  /*23e00*/  @P5 STG.E.U16 desc[UR6][R22.64], R27 ;  /* 0x0000001b16005986 */ /* 0x0001e4000c101506 */
[----:B0-----:R-:W-:-:S04]  /*23e10*/  LEA R22, P6, R20, R0, 0x1 ;  /* 0x0000000014167211 */ /* 0x001fc800078c08ff */
[----:B------:R-:W-:Y:S02]  /*23e20*/  LEA.HI.X.SX32 R23, R20, R2, 0x1, P6 ;  /* 0x0000000214177211 */ /* 0x000fe400030f0eff */
[----:B------:R-:W-:Y:S02]  /*23e30*/  LEA R20, P6, R3, R0, 0x1 ;  /* 0x0000000003147211 */ /* 0x000fe400078c08ff */
[----:B---3--:R-:W-:Y:S01]  /*23e40*/  ISETP.LT.AND P5, PT, R21, UR4, !P0 ;  /* 0x0000000415007c0c */ /* 0x008fe2000c7a1270 */
[----:B------:R-:W-:Y:S01]  /*23e50*/  IMAD R24, R29, 0x2, R3 ;  /* 0x000000021d187824 */ /* 0x000fe200078e0203 */
[----:B------:R-:W-:Y:S01]  /*23e60*/  LEA.HI.X.SX32 R21, R3, R2, 0x1, P6 ;  /* 0x0000000203157211 */ /* 0x000fe200030f0eff */
[----:B------:R0:W-:Y:S01]  /*23e70*/  @P2 STG.E.U16 desc[UR6][R22.64], R26 ;  /* 0x0000001a16002986 */ /* 0x0001e2000c101506 */
[----:B------:R-:W-:-:S03]  /*23e80*/  ULDC UR4, c[0x0][0x22c] ;  /* 0x00008b0000047ab9 */ /* 0x000fc60000000800 */
[----:B------:R-:W3:Y:S04]  /*23e90*/  LDL.LU R3, [R1+0x910] ;  /* 0x0009100001037983 */ /* 0x000ee80000300800 */
[----:B------:R1:W-:Y:S04]  /*23ea0*/  @P4 STG.E.U16 desc[UR6][R20.64], R25 ;  /* 0x0000001914004986 */ /* 0x0003e8000c101506 */
[----:B0-----:R-:W4:Y:S04]  /*23eb0*/  LDL.LU R26, [R1+0x918] ;  /* 0x00091800011a7983 */ /* 0x001f280000300800 */
[----:B-1----:R-:W5:Y:S01]  /*23ec0*/  LDL.LU R20, [R1+0x914] ;  /* 0x0009140001147983 */ /* 0x002f620000300800 */
[----:B------:R-:W-:-:S02]  /*23ed0*/  LEA R22, P6, R24, R0, 0x1 ;  /* 0x0000000018167211 */ /* 0x000fc400078c08ff */
[----:B------:R-:W-:Y:S02]  /*23ee0*/  PRMT R21, R8, 0x7632, R21 ;  /* 0x0000763208157816 */ /* 0x000fe40000000015 */
[----:B------:R-:W-:Y:S01]  /*23ef0*/  LEA.HI.X.SX32 R23, R24, R2, 0x1, P6 ;  /* 0x0000000218177211 */ /* 0x000fe200030f0eff */
[----:B------:R-:W2:Y:S04]  /*23f00*/  LDL.LU R8, [R1+0x9e8] ;  /* 0x0009e80001087983 */ /* 0x000ea80000300800 */
[----:B------:R0:W-:Y:S02]  /*23f10*/  @P3 STG.E.U16 desc[UR6][R22.64], R21 ;  /* 0x0000001516003986 */ /* 0x0001e4000c101506 */
[----:B0-----:R-:W-:Y:S02]  /*23f20*/  PRMT R23, R9, 0x7632, R23 ;  /* 0x0000763209177816 */ /* 0x001fe40000000017 */
[----:B---3--:R-:W-:Y:S01]  /*23f30*/  ISETP.LT.AND P2, PT, R3, UR4, !P0 ;  /* 0x0000000403007c0c */ /* 0x008fe2000c741270 */
[----:B------:R-:W-:-:S02]  /*23f40*/  ULDC UR4, c[0x0][0x22c] ;  /* 0x00008b0000047ab9 */ /* 0x000fc40000000800 */
[----:B-----5:R-:W-:Y:S01]  /*23f50*/  ISETP.LT.AND P4, PT, R20, UR4, !P0 ;  /* 0x0000000414007c0c */ /* 0x020fe2000c781270 */
[----:B------:R-:W-:Y:S02]  /*23f60*/  ULDC UR4, c[0x0][0x22c] ;  /* 0x00008b0000047ab9 */ /* 0x000fe40000000800 */
[----:B----4-:R-:W-:Y:S01]  /*23f70*/  ISETP.LT.AND P3, PT, R26, UR4, !P0 ;  /* 0x000000041a007c0c */ /* 0x010fe2000c761270 */
[----:B------:R-:W-:Y:S01]  /*23f80*/  IMAD R3, R29, 0x2, R24 ;  /* 0x000000021d037824 */ /* 0x000fe200078e0218 */
[----:B------:R-:W3:Y:S01]  /*23f90*/  LDL.LU R26, [R1+0x920] ;  /* 0x00092000011a7983 */ /* 0x000ee20000300800 */
[----:B------:R-:W-:-:S03]  /*23fa0*/  ULDC UR4, c[0x0][0x22c] ;  /* 0x00008b0000047ab9 */ /* 0x000fc60000000800 */
[----:B------:R-:W4:Y:S04]  /*23fb0*/  LDL.LU R9, [R1+0x9e4] ;  /* 0x0009e40001097983 */ /* 0x000f280000300800 */
[----:B------:R-:W5:Y:S01]  /*23fc0*/  LDL.LU R25, [R1+0x91c] ;  /* 0x00091c0001197983 */ /* 0x000f620000300800 */
[----:B------:R-:W-:Y:S01]  /*23fd0*/  LEA R20, P6, R3, R0, 0x1 ;  /* 0x0000000003147211 */ /* 0x000fe200078c08ff */
[----:B------:R-:W-:-:S03]  /*23fe0*/  IMAD R22, R29, 0x2, R3 ;  /* 0x000000021d167824 */ /* 0x000fc600078e0203 */
[----:B------:R-:W-:Y:S02]  /*23ff0*/  LEA.HI.X.SX32 R21, R3, R2, 0x1, P6 ;  /* 0x0000000203157211 */ /* 0x000fe400030f0eff */
[----:B------:R-:W-:-:S03]  /*24000*/  LEA R24, P6, R22, R0, 0x1 ;  /* 0x0000000016187211 */ /* 0x000fc600078c08ff */
[----:B------:R0:W-:Y:S01]  /*24010*/  @P5 STG.E.U16 desc[UR6][R20.64], R23 ;  /* 0x0000001714005986 */ /* 0x0001e2000c101506 */
[----:B------:R-:W-:Y:S01]  /*24020*/  IMAD R3, R29, 0x2, R22 ;  /* 0x000000021d037824 */ /* 0x000fe200078e0216 */
[----:B0-----:R-:W-:Y:S02]  /*24030*/  PRMT R23, R10, 0x7632, R23 ;  /* 0x000076320a177816 */ /* 0x001fe40000000017 */
[----:B------:R-:W4:Y:S01]  /*24040*/  LDL.LU R10, [R1+0x9e0] ;  /* 0x0009e000010a7983 */ /* 0x000f220000300800 */
[----:B-----5:R-:W-:Y:S01]  /*24050*/  ISETP.LT.AND P5, PT, R25, UR4, !P0 ;  /* 0x0000000419007c0c */ /* 0x020fe2000c7a1270 */
[----:B------:R-:W-:Y:S01]  /*24060*/  ULDC UR4, c[0x0][0x22c] ;  /* 0x00008b0000047ab9 */ /* 0x000fe20000000800 */
[----:B------:R-:W-:-:S05]  /*24070*/  LEA.HI.X.SX32 R25, R22, R2, 0x1, P6 ;  /* 0x0000000216197211 */ /* 0x000fca00030f0eff */
[----:B------:R0:W-:Y:S01]  /*24080*/  @P2 STG.E.U16 desc[UR6][R24.64], R23 ;  /* 0x0000001718002986 */ /* 0x0001e2000c101506 */
[----:B------:R-:W-:Y:S02]  /*24090*/  PRMT R22, R28, 0x7632, R22 ;  /* 0x000076321c167816 */ /* 0x000fe40000000016 */
[----:B---3--:R-:W-:Y:S01]  /*240a0*/  ISETP.LT.AND P2, PT, R26, UR4, !P0 ;  /* 0x000000041a007c0c */ /* 0x008fe2000c741270 */
[----:B------:R-:W-:Y:S01]  /*240b0*/  ULDC UR4, c[0x0][0x22c] ;  /* 0x00008b0000047ab9 */ /* 0x000fe20000000800 */
[----:B0-----:R-:W3:Y:S04]  /*240c0*/  LDL.LU R24, [R1+0x924] ;  /* 0x0009240001187983 */ /* 0x001ee80000300800 */
[----:B------:R-:W5:Y:S04]  /*240d0*/  LDL.LU R28, [R1+0x928] ;  /* 0x00092800011c7983 */ /* 0x000f680000300800 */
[----:B------:R-:W2:Y:S01]  /*240e0*/  LDL.LU R26, [R1+0x92c] ;  /* 0x00092c00011a7983 */ /* 0x000ea20000300800 */
[----:B------:R-:W-:-:S04]  /*240f0*/  LEA R20, P6, R3, R0, 0x1 ;  /* 0x0000000003147211 */ /* 0x000fc800078c08ff */
[----:B------:R-:W-:Y:S01]  /*24100*/  LEA.HI.X.SX32 R21, R3, R2, 0x1, P6 ;  /* 0x0000000203157211 */ /* 0x000fe200030f0eff */
[----:B------:R-:W-:-:S04]  /*24110*/  IMAD R3, R29, 0x2, R3 ;  /* 0x000000021d037824 */ /* 0x000fc800078e0203 */
[----:B------:R0:W-:Y:S01]  /*24120*/  @P4 STG.E.U16 desc[UR6][R20.64], R22 ;  /* 0x0000001614004986 */ /* 0x0001e2000c101506 */
[----:B------:R-:W-:Y:S01]  /*24130*/  IMAD R23, R29, 0x2, R3 ;  /* 0x000000021d177824 */ /* 0x000fe200078e0203 */
[----:B------:R-:W-:Y:S02]  /*24140*/  PRMT R25, R11, 0x7632, R25 ;  /* 0x000076320b197816 */ /* 0x000fe40000000019 */
[----:B------:R-:W4:Y:S01]  /*24150*/  LDL.LU R11, [R1+0x9dc] ;  /* 0x0009dc00010b7983 */ /* 0x000f220000300800 */
[----:B0-----:R-:W-:-:S04]  /*24160*/  LEA R20, P6, R3, R0, 0x1 ;  /* 0x0000000003147211 */ /* 0x001fc800078c08ff */
[----:B------:R-:W-:Y:S02]  /*24170*/  LEA.HI.X.SX32 R21, R3, R2, 0x1, P6 ;  /* 0x0000000203157211 */ /* 0x000fe400030f0eff */
[----:B------:R-:W-:Y:S02]  /*24180*/  LEA R22, P6, R23, R0, 0x1 ;  /* 0x0000000017167211 */ /* 0x000fe400078c08ff */
[----:B------:R-:W-:Y:S01]  /*24190*/  PRMT R3, R27, 0x7632, R3 ;  /* 0x000076321b037816 */ /* 0x000fe20000000003 */
[----:B------:R0:W-:Y:S04]  /*241a0*/  @P3 STG.E.U16 desc[UR6][R20.64], R25 ;  /* 0x0000001914003986 */ /* 0x0001e8000c101506 */
[----:B------:R-:W4:Y:S01]  /*241b0*/  LDL.LU R27, [R1+0x930] ;  /* 0x00093000011b7983 */ /* 0x000f220000300800 */
[----:B---3--:R-:W-:Y:S01]  /*241c0*/  ISETP.LT.AND P4, PT, R24, UR4, !P0 ;  /* 0x0000000418007c0c */ /* 0x008fe2000c781270 */
[----:B------:R-:W-:Y:S01]  /*241d0*/  IMAD R24, R29, 0x2, R23 ;  /* 0x000000021d187824 */ /* 0x000fe200078e0217 */
[----:B------:R-:W-:Y:S01]  /*241e0*/  LEA.HI.X.SX32 R23, R23, R2, 0x1, P6 ;  /* 0x0000000217177211 */ /* 0x000fe200030f0eff */
[----:B------:R-:W-:-:S02]  /*241f0*/  ULDC UR4, c[0x0][0x22c] ;  /* 0x00008b0000047ab9 */ /* 0x000fc40000000800 */
[----:B-----5:R-:W-:Y:S01]  /*24200*/  ISETP.LT.AND P3, PT, R28, UR4, !P0 ;  /* 0x000000041c007c0c */ /* 0x020fe2000c761270 */
[----:B------:R-:W-:Y:S01]  /*24210*/  ULDC UR4, c[0x0][0x22c] ;  /* 0x00008b0000047ab9 */ /* 0x000fe20000000800 */
[----:B------:R1:W-:Y:S01]  /*24220*/  @P5 STG.E.U16 desc[UR6][R22.64], R3 ;  /* 0x0000000316005986 */ /* 0x0003e2000c101506 */
[----:B--2---:R-:W-:Y:S01]  /*24230*/  ISETP.LT.AND P5, PT, R26, UR4, !P0 ;  /* 0x000000041a007c0c */ /* 0x004fe2000c7a1270 */
[----:B------:R-:W-:Y:S02]  /*24240*/  ULDC UR4, c[0x0][0x22c] ;  /* 0x00008b0000047ab9 */ /* 0x000fe40000000800 */
[----:B------:R-:W2:Y:S04]  /*24250*/  LDL.LU R26, [R1+0x934] ;  /* 0x00093400011a7983 */ /* 0x000ea80000300800 */
[----:B0-----:R-:W3:Y:S01]  /*24260*/  LDL.LU R25, [R1+0x93c] ;  /* 0x00093c0001197983 */ /* 0x001ee20000300800 */
[----:B------:R-:W-:Y:S01]  /*24270*/  LEA R20, P6, R24, R0, 0x1 ;  /* 0x0000000018147211 */ /* 0x000fe200078c08ff */
[----:B-1----:R-:W-:-:S03]  /*24280*/  IMAD R23, R29, 0x2, R24 ;  /* 0x000000021d177824 */ /* 0x002fc600078e0218 */
[----:B------:R-:W-:Y:S01]  /*24290*/  LEA.HI.X.SX32 R21, R24, R2, 0x1, P6 ;  /* 0x0000000218157211 */ /* 0x000fe200030f0eff */
[----:B------:R-:W-:Y:S01]  /*242a0*/  IMAD R3, R29, 0x2, R23 ;  /* 0x000000021d037824 */ /* 0x000fe200078e0217 */
[----:B------:R-:W-:-:S03]  /*242b0*/  LEA R22, P6, R23, R0, 0x1 ;  /* 0x0000000017167211 */ /* 0x000fc600078c08ff */
[----:B------:R0:W-:Y:S01]  /*242c0*/  @P2 STG.E.U16 desc[UR6][R20.64], R8 ;  /* 0x0000000814002986 */ /* 0x0001e2000c101506 */
[----:B------:R-:W-:Y:S01]  /*242d0*/  IMAD R24, R29, 0x2, R3 ;  /* 0x000000021d187824 */ /* 0x000fe200078e0203 */
[----:B------:R-:W-:-:S05]  /*242e0*/  LEA.HI.X.SX32 R23, R23, R2, 0x1, P6 ;  /* 0x0000000217177211 */ /* 0x000fca00030f0eff */
[----:B----4-:R1:W-:Y:S01]  /*242f0*/  @P4 STG.E.U16 desc[UR6][R22.64], R9 ;  /* 0x0000000916004986 */ /* 0x0103e2000c101506 */
[----:B0-----:R-:W-:-:S04]  /*24300*/  LEA R20, P6, R3, R0, 0x1 ;  /* 0x0000000003147211 */ /* 0x001fc800078c08ff */
[----:B------:R-:W-:Y:S02]  /*24310*/  LEA.HI.X.SX32 R21, R3, R2, 0x1, P6 ;  /* 0x0000000203157211 */ /* 0x000fe400030f0eff */
[----:B------:R-:W-:Y:S01]  /*24320*/  ISETP.LT.AND P2, PT, R27, UR4, !P0 ;  /* 0x000000041b007c0c */ /* 0x000fe2000c741270 */
[----:B------:R-:W-:Y:S01]  /*24330*/  ULDC UR4, c[0x0][0x22c] ;  /* 0x00008b0000047ab9 */ /* 0x000fe20000000800 */
[C---:B-1----:R-:W-:Y:S01]  /*24340*/  LEA R22, P4, R24.reuse, R0, 0x1 ;  /* 0x0000000018167211 */ /* 0x042fe200078808ff */
[----:B------:R-:W4:Y:S03]  /*24350*/  LDL.LU R27, [R1+0x938] ;  /* 0x00093800011b7983 */ /* 0x000f260000300800 */
[----:B------:R-:W-:Y:S01]  /*24360*/  LEA.HI.X.SX32 R23, R24, R2, 0x1, P4 ;  /* 0x0000000218177211 */ /* 0x000fe200020f0eff */
[----:B------:R0:W-:Y:S01]  /*24370*/  @P3 STG.E.U16 desc[UR6][R20.64], R10 ;  /* 0x0000000a14003986 */ /* 0x0001e2000c101506 */
[----:B--2---:R-:W-:Y:S01]  /*24380*/  ISETP.LT.AND P4, PT, R26, UR4, !P0 ;  /* 0x000000041a007c0c */ /* 0x004fe2000c781270 */
[----:B------:R-:W-:-:S02]  /*24390*/  ULDC UR4, c[0x0][0x22c] ;  /* 0x00008b0000047ab9 */ /* 0x000fc40000000800 */
[----:B------:R-:W2:Y:S01]  /*243a0*/  LDL.LU R26, [R1+0x94c] ;  /* 0x00094c00011a7983 */ /* 0x000ea20000300800 */
[----:B---3--:R-:W-:Y:S01]  /*243b0*/  ISETP.LT.AND P3, PT, R25, UR4, !P0 ;  /* 0x0000000419007c0c */ /* 0x008fe2000c761270 */
[C---:B------:R-:W-:Y:S02]  /*243c0*/  IMAD R3, R29.reuse, 0x2, R24 ;  /* 0x000000021d037824 */ /* 0x040fe400078e0218 */
[----:B------:R-:W3:Y:S01]  /*243d0*/  LDL.LU R25, [R1+0x948] ;  /* 0x0009480001197983 */ /* 0x000ee20000300800 */
[----:B------:R-:W-:Y:S01]  /*243e0*/  ULDC UR4, c[0x0][0x22c] ;  /* 0x00008b0000047ab9 */ /* 0x000fe20000000800 */
[----:B------:R-:W-:Y:S02]  /*243f0*/  IMAD R24, R29, 0x2, R3 ;  /* 0x000000021d187824 */ /* 0x000fe400078e0203 */
[----:B------:R1:W-:Y:S01]  /*24400*/  @P5 STG.E.U16 desc[UR6][R22.64], R11 ;  /* 0x0000000b16005986 */ /* 0x0003e2000c101506 */
[----:B0-----:R-:W-:-:S03]  /*24410*/  LEA R20, P5, R3, R0, 0x1 ;  /* 0x0000000003147211 */ /* 0x001fc600078a08ff */
[----:B------:R-:W5:Y:S01]  /*24420*/  LDL.LU R28, [R1+0x944] ;  /* 0x00094400011c7983 */ /* 0x000f620000300800 */
[----:B------:R-:W-:Y:S02]  /*24430*/  LEA.HI.X.SX32 R21, R3, R2, 0x1, P5 ;  /* 0x0000000203157211 */ /* 0x000fe400028f0eff */
[----:B-1----:R-:W-:-:S04]  /*24440*/  LEA R22, P6, R24, R0, 0x1 ;  /* 0x0000000018167211 */ /* 0x002fc800078c08ff */
[----:B------:R-:W-:Y:S01]  /*24450*/  LEA.HI.X.SX32 R23, R24, R2, 0x1, P6 ;  /* 0x0000000218177211 */ /* 0x000fe200030f0eff */
[----:B------:R-:W-:Y:S01]  /*24460*/  IMAD R24, R29, 0x2, R24 ;  /* 0x000000021d187824 */ /* 0x000fe200078e0218 */
[----:B------:R0:W-:Y:S01]  /*24470*/  @P2 STG.E.U16 desc[UR6][R20.64], R4 ;  /* 0x0000000414002986 */ /* 0x0001e2000c101506 */
[----:B----4-:R-:W-:Y:S01]  /*24480*/  ISETP.LT.AND P5, PT, R27, UR4, !P0 ;  /* 0x000000041b007c0c */ /* 0x010fe2000c7a1270 */
[----:B------:R-:W-:Y:S02]  /*24490*/  ULDC UR4, c[0x0][0x22c] ;  /* 0x00008b0000047ab9 */ /* 0x000fe40000000800 */
[----:B------:R-:W4:Y:S01]  /*244a0*/  LDL.LU R27, [R1+0x940] ;  /* 0x00094000011b7983 */ /* 0x000f220000300800 */
[----:B0-----:R-:W-:-:S03]  /*244b0*/  LEA R20, P2, R24, R0, 0x1 ;  /* 0x0000000018147211 */ /* 0x001fc600078408ff */
[----:B------:R0:W-:Y:S01]  /*244c0*/  @P4 STG.E.U16 desc[UR6][R22.64], R5 ;  /* 0x0000000516004986 */ /* 0x0001e2000c101506 */
[----:B------:R-:W-:Y:S02]  /*244d0*/  LEA.HI.X.SX32 R21, R24, R2, 0x1, P2 ;  /* 0x0000000218157211 */ /* 0x000fe400010f0eff */
[----:B--2---:R-:W-:Y:S02]  /*244e0*/  ISETP.LT.AND P2, PT, R26, UR4, !P0 ;  /* 0x000000041a007c0c */ /* 0x004fe4000c741270 */
[----:B---3--:R-:W-:Y:S01]  /*244f0*/  ISETP.LT.AND P4, PT, R25, UR5, !P0 ;  /* 0x0000000519007c0c */ /* 0x008fe2000c781270 */
[----:B------:R-:W2:Y:S01]  /*24500*/  LDL.LU R26, [R1+0x954] ;  /* 0x00095400011a7983 */ /* 0x000ea20000300800 */
[----:B------:R-:W-:Y:S01]  /*24510*/  IMAD R3, R29, 0x2, R24 ;  /* 0x000000021d037824 */ /* 0x000fe200078e0218 */
[----:B------:R-:W-:Y:S01]  /*24520*/  ULDC UR4, c[0x0][0x22c] ;  /* 0x00008b0000047ab9 */ /* 0x000fe20000000800 */
[----:B0-----:R-:W-:Y:S01]  /*24530*/  PRMT R5, R8, 0x7632, R5 ;  /* 0x0000763208057816 */ /* 0x001fe20000000005 */
[----:B------:R-:W3:Y:S01]  /*24540*/  LDL.LU R25, [R1+0x958] ;  /* 0x0009580001197983 */ /* 0x000ee20000300800 */
[----:B------:R-:W-:Y:S01]  /*24550*/  PRMT R4, R9, 0x7632, R4 ;  /* 0x0000763209047816 */ /* 0x000fe20000000004 */
[----:B------:R-:W-:Y:S01]  /*24560*/  ULDC UR5, c[0x0][0x22c] ;  /* 0x00008b0000057ab9 */ /* 0x000fe20000000800 */
[C---:B------:R-:W-:Y:S01]  /*24570*/  LEA R22, P6, R3.reuse, R0, 0x1 ;  /* 0x0000000003167211 */ /* 0x040fe200078c08ff */
[----:B------:R0:W-:Y:S03]  /*24580*/  @P3 STG.E.U16 desc[UR6][R20.64], R6 ;  /* 0x0000000614003986 */ /* 0x0001e6000c101506 */
[----:B------:R-:W-:Y:S01]  /*24590*/  LEA.HI.X.SX32 R23, R3, R2, 0x1, P6 ;  /* 0x0000000203177211 */ /* 0x000fe200030f0eff */
[----:B------:R-:W-:Y:S01]  /*245a0*/  IMAD R3, R29, 0x2, R3 ;  /* 0x000000021d037824 */ /* 0x000fe200078e0203 */
[----:B------:R-:W3:Y:S04]  /*245b0*/  LDL.LU R24, [R1+0x960] ;  /* 0x0009600001187983 */ /* 0x000ee80000300800 */
[----:B------:R1:W-:Y:S01]  /*245c0*/  @P5 STG.E.U16 desc[UR6][R22.64], R7 ;  /* 0x0000000716005986 */ /* 0x0003e2000c101506 */
[----:B0-----:R-:W-:-:S02]  /*245d0*/  LEA R20, P6, R3, R0, 0x1 ;  /* 0x0000000003147211 */ /* 0x001fc400078c08ff */
[----:B-----5:R-:W-:Y:S01]  /*245e0*/  ISETP.LT.AND P3, PT, R28, UR4, !P0 ;  /* 0x000000041c007c0c */ /* 0x020fe2000c761270 */
[----:B------:R-:W-:Y:S01]  /*245f0*/  ULDC UR4, c[0x0][0x22c] ;  /* 0x00008b0000047ab9 */ /* 0x000fe20000000800 */
[----:B------:R-:W-:Y:S01]  /*24600*/  LEA.HI.X.SX32 R21, R3, R2, 0x1, P6 ;  /* 0x0000000203157211 */ /* 0x000fe200030f0eff */
[----:B-1----:R-:W-:Y:S01]  /*24610*/  IMAD R22, R29, 0x2, R3 ;  /* 0x000000021d167824 */ /* 0x002fe200078e0203 */
[----:B----4-:R-:W-:Y:S01]  /*24620*/  ISETP.LT.AND P5, PT, R27, UR4, !P0 ;  /* 0x000000041b007c0c */ /* 0x010fe2000c7a1270 */
[----:B------:R-:W4:Y:S01]  /*24630*/  LDL.LU R23, [R1+0x964] ;  /* 0x0009640001177983 */ /* 0x000f220000300800 */
[----:B------:R-:W-:Y:S02]  /*24640*/  ULDC UR4, c[0x0][0x22c] ;  /* 0x00008b0000047ab9 */ /* 0x000fe40000000800 */
[C---:B------:R-:W-:Y:S01]  /*24650*/  LEA R8, P6, R22.reuse, R0, 0x1 ;  /* 0x0000000016087211 */ /* 0x040fe200078c08ff */
[----:B------:R-:W-:Y:S03]  /*24660*/  @P2 STG.E.U16 desc[UR6][R20.64], R5 ;  /* 0x0000000514002986 */ /* 0x000fe6000c101506 */
[----:B------:R-:W-:Y:S01]  /*24670*/  LEA.HI.X.SX32 R9, R22, R2, 0x1, P6 ;  /* 0x0000000216097211 */ /* 0x000fe200030f0eff */
[----:B------:R-:W-:-:S04]  /*24680*/  IMAD R3, R29, 0x2, R22 ;  /* 0x000000021d037824 */ /* 0x000fc800078e0216 */
[----:B------:R0:W-:Y:S01]  /*24690*/  @P4 STG.E.U16 desc[UR6][R8.64], R4 ;  /* 0x0000000408004986 */ /* 0x0001e2000c101506 */
[----:B--2---:R-:W-:Y:S01]  /*246a0*/  ISETP.LT.AND P2, PT, R26, UR4, !P0 ;  /* 0x000000041a007c0c */ /* 0x004fe2000c741270 */
[----:B------:R-:W-:Y:S02]  /*246b0*/  ULDC UR4, c[0x0][0x22c] ;  /* 0x00008b0000047ab9 */ /* 0x000fe40000000800 */
[----:B------:R-:W2:Y:S01]  /*246c0*/  LDL.LU R26, [R1+0x970] ;  /* 0x00097000011a7983 */ /* 0x000ea20000300800 */
[----:B---3--:R-:W-:Y:S01]  /*246d0*/  ISETP.LT.AND P4, PT, R25, UR4, !P0 ;  /* 0x0000000419007c0c */ /* 0x008fe2000c781270 */
[----:B0-----:R-:W-:Y:S02]  /*246e0*/  IMAD R9, R29, 0x2, R3 ;  /* 0x000000021d097824 */ /* 0x001fe400078e0203 */
[----:B------:R-:W3:Y:S01]  /*246f0*/  LDL.LU R25, [R1+0x96c] ;  /* 0x00096c0001197983 */ /* 0x000ee20000300800 */
[----:B------:R-:W-:Y:S01]  /*24700*/  LEA R20, P6, R3, R0, 0x1 ;  /* 0x0000000003147211 */ /* 0x000fe200078c08ff */
[----:B------:R-:W-:-:S02]  /*24710*/  ULDC UR4, c[0x0][0x22c] ;  /* 0x00008b0000047ab9 */ /* 0x000fc40000000800 */
[----:B------:R-:W5:Y:S01]  /*24720*/  LDL.LU R22, [R1+0x978] ;  /* 0x0009780001167983 */ /* 0x000f620000300800 */
[----:B------:R-:W-:Y:S01]  /*24730*/  LEA.HI.X.SX32 R21, R3, R2, 0x1, P6 ;  /* 0x0000000203157211 */ /* 0x000fe200030f0eff */
[----:B------:R-:W-:Y:S01]  /*24740*/  IMAD R3, R29, 0x2, R9 ;  /* 0x000000021d037824 */ /* 0x000fe200078e0209 */
[----:B------:R-:W-:Y:S02]  /*24750*/  PRMT R10, R10, 0x7632, R10 ;  /* 0x000076320a0a7816 */ /* 0x000fe4000000000a */
[----:B------:R-:W-:Y:S02]  /*24760*/  LEA R8, P6, R9, R0, 0x1 ;  /* 0x0000000009087211 */ /* 0x000fe400078c08ff */
[----:B------:R-:W-:Y:S01]  /*24770*/  PRMT R11, R11, 0x7632, R11 ;  /* 0x000076320b0b7816 */ /* 0x000fe2000000000b */
[----:B------:R0:W-:Y:S01]  /*24780*/  @P3 STG.E.U16 desc[UR6][R20.64], R10 ;  /* 0x0000000a14003986 */ /* 0x0001e2000c101506 */
[----:B------:R-:W-:-:S05]  /*24790*/  LEA.HI.X.SX32 R9, R9, R2, 0x1, P6 ;  /* 0x0000000209097211 */ /* 0x000fca00030f0eff */
[----:B------:R1:W-:Y:S01]  /*247a0*/  @P5 STG.E.U16 desc[UR6][R8.64], R11 ;  /* 0x0000000b08005986 */ /* 0x0003e2000c101506 */
[----:B0-----:R-:W-:Y:S01]  /*247b0*/  IMAD R20, R29, 0x2, R3 ;  /* 0x000000021d147824 */ /* 0x001fe200078e0203 */
[----:B------:R-:W-:-:S04]  /*247c0*/  LEA R10, P6, R3, R0, 0x1 ;  /* 0x00000000030a7211 */ /* 0x000fc800078c08ff */
[----:B-1----:R-:W-:Y:S02]  /*247d0*/  LEA.HI.X.SX32 R11, R3, R2, 0x1, P6 ;  /* 0x00000002030b7211 */ /* 0x002fe400030f0eff */
[----:B------:R-:W-:Y:S02]  /*247e0*/  LEA R8, P6, R20, R0, 0x1 ;  /* 0x0000000014087211 */ /* 0x000fe400078c08ff */
[----:B------:R-:W-:Y:S02]  /*247f0*/  PRMT R4, R4, 0x7632, R4 ;  /* 0x0000763204047816 */ /* 0x000fe40000000004 */
[----:B------:R-:W-:Y:S01]  /*24800*/  LEA.HI.X.SX32 R9, R20, R2, 0x1, P6 ;  /* 0x0000000214097211 */ /* 0x000fe200030f0eff */
[----:B------:R-:W-:Y:S01]  /*24810*/  IMAD R20, R29, 0x2, R20 ;  /* 0x000000021d147824 */ /* 0x000fe200078e0214 */
[----:B------:R-:W-:Y:S01]  /*24820*/  ISETP.LT.AND P3, PT, R24, UR4, !P0 ;  /* 0x0000000418007c0c */ /* 0x000fe2000c761270 */
[----:B------:R-:W-:Y:S01]  /*24830*/  ULDC UR4, c[0x0][0x22c] ;  /* 0x00008b0000047ab9 */ /* 0x000fe20000000800 */
[----:B------:R-:W5:Y:S01]  /*24840*/  LDL.LU R24, [R1+0x97c] ;  /* 0x00097c0001187983 */ /* 0x000f620000300800 */
[----:B------:R-:W-:-:S03]  /*24850*/  PRMT R5, R5, 0x7632, R5 ;  /* 0x0000763205057816 */ /* 0x000fc60000000005 */
[----:B------:R0:W-:Y:S01]  /*24860*/  @P2 STG.E.U16 desc[UR6][R10.64], R4 ;  /* 0x000000040a002986 */ /* 0x0001e2000c101506 */
[----:B----4-:R-:W-:Y:S01]  /*24870*/  ISETP.LT.AND P5, PT, R23, UR4, !P0 ;  /* 0x0000000417007c0c */ /* 0x010fe2000c7a1270 */
[----:B------:R-:W-:Y:S02]  /*24880*/  ULDC UR4, c[0x0][0x22c] ;  /* 0x00008b0000047ab9 */ /* 0x000fe40000000800 */
[----:B------:R1:W-:Y:S04]  /*24890*/  @P4 STG.E.U16 desc[UR6][R8.64], R5 ;  /* 0x0000000508004986 */ /* 0x0003e8000c101506 */
[----:B------:R-:W4:Y:S01]  /*248a0*/  LDL.LU R23, [R1+0x980] ;  /* 0x0009800001177983 */ /* 0x000f220000300800 */
[----:B0-----:R-:W-:-:S03]  /*248b0*/  LEA R4, P6, R20, R0, 0x1 ;  /* 0x0000000014047211 */ /* 0x001fc600078c08ff */
[----:B------:R-:W4:Y:S01]  /*248c0*/  LDL.LU R21, [R1+0x984] ;  /* 0x0009840001157983 */ /* 0x000f220000300800 */
[----:B------:R-:W-:Y:S02]  /*248d0*/  PRMT R10, R6, 0x7632, R10 ;  /* 0x00007632060a7816 */ /* 0x000fe4000000000a */
[----:B-1----:R-:W-:Y:S01]  /*248e0*/  LEA.HI.X.SX32 R5, R20, R2, 0x1, P6 ;  /* 0x0000000214057211 */ /* 0x002fe200030f0eff */
[----:B------:R-:W-:-:S04]  /*248f0*/  IMAD R3, R29, 0x2, R20 ;  /* 0x000000021d037824 */ /* 0x000fc800078e0214 */
[----:B------:R0:W-:Y:S01]  /*24900*/  @P3 STG.E.U16 desc[UR6][R4.64], R10 ;  /* 0x0000000a04003986 */ /* 0x0001e2000c101506 */
[----:B--2---:R-:W-:Y:S01]  /*24910*/  ISETP.LT.AND P2, PT, R26, UR4, !P0 ;  /* 0x000000041a007c0c */ /* 0x004fe2000c741270 */
[----:B------:R-:W-:Y:S02]  /*24920*/  ULDC UR4, c[0x0][0x22c] ;  /* 0x00008b0000047ab9 */ /* 0x000fe40000000800 */
[----:B---3--:R-:W-:Y:S01]  /*24930*/  ISETP.LT.AND P4, PT, R25, UR4, !P0 ;  /* 0x0000000419007c0c */ /* 0x008fe2000c781270 */
[----:B------:R-:W-:Y:S02]  /*24940*/  ULDC UR4, c[0x0][0x22c] ;  /* 0x00008b0000047ab9 */ /* 0x000fe40000000800 */
[----:B-----5:R-:W-:Y:S02]  /*24950*/  ISETP.LT.AND P3, PT, R22, UR4, !P0 ;  /* 0x0000000416007c0c */ /* 0x020fe4000c761270 */
[----:B------:R-:W-:Y:S01]  /*24960*/  PRMT R8, R7, 0x7632, R8 ;  /* 0x0000763207087816 */ /* 0x000fe20000000008 */
[----:B------:R-:W2:Y:S01]  /*24970*/  LDL.LU R22, [R1+0x98c] ;  /* 0x00098c0001167983 */ /* 0x000ea20000300800 */
[----:B------:R-:W-:Y:S01]  /*24980*/  LEA R6, P6, R3, R0, 0x1 ;  /* 0x0000000003067211 */ /* 0x000fe200078c08ff */
[----:B------:R-:W-:Y:S01]  /*24990*/  IMAD R9, R29, 0x2, R3 ;  /* 0x000000021d097824 */ /* 0x000fe200078e0203 */
[----:B------:R-:W-:Y:S01]  /*249a0*/  ULDC UR4, c[0x0][0x22c] ;  /* 0x00008b0000047ab9 */ /* 0x000fe20000000800 */
[----:B------:R-:W3:Y:S01]  /*249b0*/  LDL.LU R20, [R1+0x988] ;  /* 0x0009880001147983 */ /* 0x000ee20000300800 */
[----:B------:R-:W-:-:S02]  /*249c0*/  LEA.HI.X.SX32 R7, R3, R2, 0x1, P6 ;  /* 0x0000000203077211 */ /* 0x000fc400030f0eff */
[C---:B0-----:R-:W-:Y:S01]  /*249d0*/  LEA R4, P6, R9.reuse, R0, 0x1 ;  /* 0x0000000009047211 */ /* 0x041fe200078c08ff */
[----:B------:R-:W5:Y:S04]  /*249e0*/  LDL.LU R11, [R1+0x99c] ;  /* 0x00099c00010b7983 */ /* 0x000f680000300800 */
[----:B------:R0:W-:Y:S01]  /*249f0*/  @P5 STG.E.U16 desc[UR6][R6.64], R8 ;  /* 0x0000000806005986 */ /* 0x0001e2000c101506 */
[----:B------:R-:W-:-:S03]  /*24a00*/  LEA.HI.X.SX32 R5, R9, R2, 0x1, P6 ;  /* 0x0000000209057211 */ /* 0x000fc600030f0eff */
[----:B------:R-:W5:Y:S01]  /*24a10*/  LDL.LU R10, [R1+0x998] ;  /* 0x00099800010a7983 */ /* 0x000f620000300800 */
[----:B0-----:R-:W-:-:S03]  /*24a20*/  IMAD R7, R29, 0x2, R9 ;  /* 0x000000021d077824 */ /* 0x001fc600078e0209 */
[----:B------:R0:W-:Y:S01]  /*24a30*/  @P2 STG.E.U16 desc[UR6][R4.64], R12 ;  /* 0x0000000c04002986 */ /* 0x0001e2000c101506 */
[----:B------:R-:W-:Y:S01]  /*24a40*/  IMAD R3, R29, 0x2, R7 ;  /* 0x000000021d037824 */ /* 0x000fe200078e0207 */
[----:B------:R-:W-:Y:S02]  /*24a50*/  LEA R6, P6, R7, R0, 0x1 ;  /* 0x0000000007067211 */ /* 0x000fe400078c08ff */
[----:B------:R-:W5:Y:S01]  /*24a60*/  LDL.LU R9, [R1+0x994] ;  /* 0x0009940001097983 */ /* 0x000f620000300800 */
[----:B------:R-:W-:Y:S01]  /*24a70*/  IMAD R8, R29, 0x2, R3 ;  /* 0x000000021d087824 */ /* 0x000fe200078e0203 */
[----:B------:R-:W-:Y:S02]  /*24a80*/  LEA.HI.X.SX32 R7, R7, R2, 0x1, P6 ;  /* 0x0000000207077211 */ /* 0x000fe400030f0eff */
[----:B------:R-:W-:Y:S01]  /*24a90*/  ISETP.LT.AND P5, PT, R24, UR4, !P0 ;  /* 0x0000000418007c0c */ /* 0x000fe2000c7a1270 */
[----:B------:R-:W-:Y:S01]  /*24aa0*/  ULDC UR4, c[0x0][0x22c] ;  /* 0x00008b0000047ab9 */ /* 0x000fe20000000800 */
[C---:B0-----:R-:W-:Y:S01]  /*24ab0*/  LEA R4, P6, R3.reuse, R0, 0x1 ;  /* 0x0000000003047211 */ /* 0x041fe200078c08ff */
[----:B------:R0:W-:Y:S03]  /*24ac0*/  @P4 STG.E.U16 desc[UR6][R6.64], R13 ;  /* 0x0000000d06004986 */ /* 0x0001e6000c101506 */
[----:B------:R-:W-:Y:S01]  /*24ad0*/  LEA.HI.X.SX32 R5, R3, R2, 0x1, P6 ;  /* 0x0000000203057211 */ /* 0x000fe200030f0eff */
[----:B------:R-:W-:Y:S01]  /*24ae0*/  IMAD R3, R29, 0x2, R8 ;  /* 0x000000021d037824 */ /* 0x000fe200078e0208 */
[----:B----4-:R-:W-:Y:S01]  /*24af0*/  ISETP.LT.AND P2, PT, R23, UR4, !P0 ;  /* 0x0000000417007c0c */ /* 0x010fe2000c741270 */
[----:B------:R-:W-:Y:S01]  /*24b00*/  ULDC UR4, c[0x0][0x22c] ;  /* 0x00008b0000047ab9 */ /* 0x000fe20000000800 */
[C---:B0-----:R-:W-:Y:S01]  /*24b10*/  LEA R6, P4, R8.reuse, R0, 0x1 ;  /* 0x0000000008067211 */ /* 0x041fe200078808ff */
[----:B------:R0:W-:Y:S03]  /*24b20*/  @P3 STG.E.U16 desc[UR6][R4.64], R14 ;  /* 0x0000000e04003986 */ /* 0x0001e6000c101506 */
[----:B------:R-:W-:-:S02]  /*24b30*/  LEA.HI.X.SX32 R7, R8, R2, 0x1, P4 ;  /* 0x0000000208077211 */ /* 0x000fc400020f0eff */
[----:B------:R-:W-:Y:S01]  /*24b40*/  ISETP.LT.AND P4, PT, R21, UR4, !P0 ;  /* 0x0000000415007c0c */ /* 0x000fe2000c781270 */
[----:B------:R-:W-:Y:S01]  /*24b50*/  ULDC UR4, c[0x0][0x22c] ;  /* 0x00008b0000047ab9 */ /* 0x000fe20000000800 */
[----:B------:R-:W4:Y:S04]  /*24b60*/  LDL.LU R21, [R1+0x990] ;  /* 0x0009900001157983 */ /* 0x000f280000300800 */
[----:B------:R1:W-:Y:S01]  /*24b70*/  @P5 STG.E.U16 desc[UR6][R6.64], R15 ;  /* 0x0000000f06005986 */ /* 0x0003e2000c101506 */
[----:B0-----:R-:W-:-:S04]  /*24b80*/  LEA R4, P3, R3, R0, 0x1 ;  /* 0x0000000003047211 */ /* 0x001fc800078608ff */
[----:B------:R-:W-:Y:S02]  /*24b90*/  LEA.HI.X.SX32 R5, R3, R2, 0x1, P3 ;  /* 0x0000000203057211 */ /* 0x000fe400018f0eff */
[----:B--2---:R-:W-:Y:S01]  /*24ba0*/  ISETP.LT.AND P5, PT, R22, UR4, !P0 ;  /* 0x0000000416007c0c */ /* 0x004fe2000c7a1270 */
[----:B------:R-:W-:Y:S02]  /*24bb0*/  ULDC UR4, c[0x0][0x22c] ;  /* 0x00008b0000047ab9 */ /* 0x000fe40000000800 */
[----:B---3--:R-:W-:Y:S01]  /*24bc0*/  ISETP.LT.AND P3, PT, R20, UR4, !P0 ;  /* 0x0000000414007c0c */ /* 0x008fe2000c761270 */
[----:B------:R-:W-:Y:S01]  /*24bd0*/  IMAD R8, R29, 0x2, R3 ;  /* 0x000000021d087824 */ /* 0x000fe200078e0203 */
[----:B------:R-:W2:Y:S01]  /*24be0*/  LDL.LU R20, [R1+0x974] ;  /* 0x0009740001147983 */ /* 0x000ea20000300800 */
[----:B------:R-:W-:-:S03]  /*24bf0*/  ULDC UR4, c[0x0][0x22c] ;  /* 0x00008b0000047ab9 */ /* 0x000fc60000000800 */
[----:B-1----:R-:W-:-:S04]  /*24c00*/  LEA R6, P6, R8, R0, 0x1 ;  /* 0x0000000008067211 */ /* 0x002fc800078c08ff */
[----:B------:R-:W-:Y:S01]  /*24c10*/  LEA.HI.X.SX32 R7, R8, R2, 0x1, P6 ;  /* 0x0000000208077211 */ /* 0x000fe200030f0eff */
[C---:B------:R-:W-:Y:S01]  /*24c20*/  IMAD R8, R29.reuse, 0x2, R8 ;  /* 0x000000021d087824 */ /* 0x040fe200078e0208 */
[----:B------:R0:W-:Y:S03]  /*24c30*/  @P2 STG.E.U16 desc[UR6][R4.64], R16 ;  /* 0x0000001004002986 */ /* 0x0001e6000c101506 */
[----:B------:R-:W-:Y:S01]  /*24c40*/  IMAD R3, R29, 0x2, R8 ;  /* 0x000000021d037824 */ /* 0x000fe200078e0208 */
[----:B------:R1:W-:Y:S01]  /*24c50*/  @P4 STG.E.U16 desc[UR6][R6.64], R17 ;  /* 0x0000001106004986 */ /* 0x0003e2000c101506 */
[----:B0-----:R-:W-:-:S03]  /*24c60*/  LEA R4, P2, R8, R0, 0x1 ;  /* 0x0000000008047211 */ /* 0x001fc600078408ff */
[C---:B-1----:R-:W-:Y:S02]  /*24c70*/  LEA R6, P6, R3.reuse, R0, 0x1 ;  /* 0x0000000003067211 */ /* 0x042fe400078c08ff */
[-C--:B------:R-:W-:Y:S02]  /*24c80*/  LEA.HI.X.SX32 R5, R8, R2.reuse, 0x1, P2 ;  /* 0x0000000208057211 */ /* 0x080fe400010f0eff */
[----:B------:R-:W-:Y:S01]  /*24c90*/  LEA.HI.X.SX32 R7, R3, R2, 0x1, P6 ;  /* 0x0000000203077211 */ /* 0x000fe200030f0eff */
[----:B------:R-:W-:Y:S01]  /*24ca0*/  IMAD R3, R29, 0x2, R3 ;  /* 0x000000021d037824 */ /* 0x000fe200078e0203 */
[----:B-----5:R-:W-:Y:S01]  /*24cb0*/  ISETP.LT.AND P4, PT, R11, UR4, !P0 ;  /* 0x000000040b007c0c */ /* 0x020fe2000c781270 */
[----:B------:R0:W-:Y:S01]  /*24cc0*/  @P5 STG.E.U16 desc[UR6][R4.64], R18 ;  /* 0x0000001204005986 */ /* 0x0001e2000c101506 */
[----:B------:R-:W-:Y:S01]  /*24cd0*/  ISETP.LT.AND P2, PT, R10, UR5, !P0 ;  /* 0x000000050a007c0c */ /* 0x000fe2000c741270 */
[----:B------:R-:W-:Y:S02]  /*24ce0*/  ULDC UR4, c[0x0][0x22c] ;  /* 0x00008b0000047ab9 */ /* 0x000fe40000000800 */
[----:B------:R-:W3:Y:S04]  /*24cf0*/  LDL.LU R11, [R1+0x968] ;  /* 0x00096800010b7983 */ /* 0x000ee80000300800 */
[----:B------:R1:W-:Y:S01]  /*24d00*/  @P3 STG.E.U16 desc[UR6][R6.64], R19 ;  /* 0x0000001306003986 */ /* 0x0003e2000c101506 */
[----:B------:R-:W-:Y:S01]  /*24d10*/  ISETP.LT.AND P5, PT, R9, UR4, !P0 ;  /* 0x0000000409007c0c */ /* 0x000fe2000c7a1270 */
[----:B------:R-:W-:Y:S01]  /*24d20*/  ULDC UR4, c[0x0][0x22c] ;  /* 0x00008b0000047ab9 */ /* 0x000fe20000000800 */
[C---:B0-----:R-:W-:Y:S01]  /*24d30*/  LEA R4, P6, R3.reuse, R0, 0x1 ;  /* 0x0000000003047211 */ /* 0x041fe200078c08ff */
[----:B------:R-:W5:Y:S03]  /*24d40*/  LDL.LU R10, [R1+0x95c] ;  /* 0x00095c00010a7983 */ /* 0x000f660000300800 */
[----:B------:R-:W-:Y:S01]  /*24d50*/  LEA.HI.X.SX32 R5, R3, R2, 0x1, P6 ;  /* 0x0000000203057211 */ /* 0x000fe200030f0eff */
[----:B------:R-:W5:Y:S01]  /*24d60*/  LDL.LU R9, [R1+0x950] ;  /* 0x0009500001097983 */ /* 0x000f620000300800 */
[----:B-1----:R-:W-:Y:S01]  /*24d70*/  IMAD R7, R29, 0x2, R3 ;  /* 0x000000021d077824 */ /* 0x002fe200078e0203 */
[----:B----4-:R-:W-:Y:S01]  /*24d80*/  ISETP.LT.AND P3, PT, R21, UR4, !P0 ;  /* 0x0000000415007c0c */ /* 0x010fe2000c761270 */
[----:B------:R-:W-:Y:S01]  /*24d90*/  ULDC UR4, c[0x0][0x22c] ;  /* 0x00008b0000047ab9 */ /* 0x000fe20000000800 */
[----:B------:R-:W4:Y:S02]  /*24da0*/  LDL.LU R28, [R1+0xa0] ;  /* 0x0000a000011c7983 */ /* 0x000f240000300800 */
[----:B------:R-:W-:Y:S01]  /*24db0*/  LEA R6, P6, R7, R0, 0x1 ;  /* 0x0000000007067211 */ /* 0x000fe200078c08ff */
[----:B------:R-:W-:-:S03]  /*24dc0*/  IMAD R3, R29, 0x2, R7 ;  /* 0x000000021d037824 */ /* 0x000fc600078e0207 */
[----:B------:R-:W-:Y:S02]  /*24dd0*/  LEA.HI.X.SX32 R7, R7, R2, 0x1, P6 ;  /* 0x0000000207077211 */ /* 0x000fe400030f0eff */
[----:B--2---:R-:W-:Y:S02]  /*24de0*/  ISETP.LT.AND P6, PT, R20, UR4, !P0 ;  /* 0x0000000414007c0c */ /* 0x004fe4000c7c1270 */
[----:B------:R-:W-:Y:S01]  /*24df0*/  PRMT R12, R12, 0x7632, R12 ;  /* 0x000076320c0c7816 */ /* 0x000fe2000000000c */
[----:B------:R-:W2:Y:S01]  /*24e00*/  LDL.LU R20, [R1+0x9ac] ;  /* 0x0009ac0001147983 */ /* 0x000ea20000300800 */
[----:B------:R-:W-:Y:S02]  /*24e10*/  PRMT R13, R13, 0x7632, R13 ;  /* 0x000076320d0d7816 */ /* 0x000fe4000000000d */
[----:B------:R-:W-:Y:S01]  /*24e20*/  PRMT R14, R14, 0x7632, R14 ;  /* 0x000076320e0e7816 */ /* 0x000fe2000000000e */
[----:B------:R0:W-:Y:S01]  /*24e30*/  @P4 STG.E.U16 desc[UR6][R4.64], R12 ;  /* 0x0000000c04004986 */ /* 0x0001e2000c101506 */
[----:B------:R-:W-:Y:S01]  /*24e40*/  IMAD R8, R29, 0x2, R3 ;  /* 0x000000021d087824 */ /* 0x000fe200078e0203 */
[----:B------:R-:W-:Y:S01]  /*24e50*/  PRMT R15, R15, 0x7632, R15 ;  /* 0x000076320f0f7816 */ /* 0x000fe2000000000f */
[----:B------:R-:W-:Y:S01]  /*24e60*/  ULDC UR4, c[0x0][0x22c] ;  /* 0x00008b0000047ab9 */ /* 0x000fe20000000800 */
[----:B------:R-:W-:Y:S01]  /*24e70*/  @P2 STG.E.U16 desc[UR6][R6.64], R13 ;  /* 0x0000000d06002986 */ /* 0x000fe2000c101506 */
[----:B0-----:R-:W-:-:S03]  /*24e80*/  LEA R4, P4, R3, R0, 0x1 ;  /* 0x0000000003047211 */ /* 0x001fc600078808ff */
[----:B------:R-:W2:Y:S01]  /*24e90*/  LDL.LU R12, [R1+0x9a8] ;  /* 0x0009a800010c7983 */ /* 0x000ea20000300800 */
[----:B------:R-:W-:-:S05]  /*24ea0*/  LEA.HI.X.SX32 R5, R3, R2, 0x1, P4 ;  /* 0x0000000203057211 */ /* 0x000fca00020f0eff */
[----:B------:R0:W-:Y:S04]  /*24eb0*/  @P5 STG.E.U16 desc[UR6][R4.64], R14 ;  /* 0x0000000e04005986 */ /* 0x0001e8000c101506 */
[----:B0-----:R-:W2:Y:S01]  /*24ec0*/  LDL.LU R14, [R1+0x9a4] ;  /* 0x0009a400010e7983 */ /* 0x001ea20000300800 */
[C---:B------:R-:W-:Y:S01]  /*24ed0*/  LEA R6, P4, R8.reuse, R0, 0x1 ;  /* 0x0000000008067211 */ /* 0x040fe200078808ff */
[----:B------:R-:W-:Y:S01]  /*24ee0*/  IMAD R3, R29, 0x2, R8 ;  /* 0x000000021d037824 */ /* 0x000fe200078e0208 */
[----:B---3--:R-:W-:Y:S01]  /*24ef0*/  ISETP.LT.AND P2, PT, R11, UR4, !P0 ;  /* 0x000000040b007c0c */ /* 0x008fe2000c741270 */
[----:B------:R-:W3:Y:S01]  /*24f00*/  LDL.LU R24, [R1+0x9c4] ;  /* 0x0009c40001187983 */ /* 0x000ee20000300800 */
[----:B------:R-:W-:Y:S01]  /*24f10*/  LEA.HI.X.SX32 R7, R8, R2, 0x1, P4 ;  /* 0x0000000208077211 */ /* 0x000fe200020f0eff */
[----:B------:R-:W-:Y:S01]  /*24f20*/  ULDC UR4, c[0x0][0x22c] ;  /* 0x00008b0000047ab9 */ /* 0x000fe20000000800 */
[----:B------:R-:W-:Y:S01]  /*24f30*/  IMAD R11, R29, 0x2, R3 ;  /* 0x000000021d0b7824 */ /* 0x000fe200078e0203 */
[----:B-----5:R-:W-:Y:S01]  /*24f40*/  ISETP.LT.AND P5, PT, R10, UR4, !P0 ;  /* 0x000000040a007c0c */ /* 0x020fe2000c7a1270 */
[----:B------:R-:W-:Y:S01]  /*24f50*/  ULDC UR4, c[0x0][0x22c] ;  /* 0x00008b0000047ab9 */ /* 0x000fe20000000800 */
[----:B------:R-:W-:Y:S01]  /*24f60*/  @P3 STG.E.U16 desc[UR6][R6.64], R15 ;  /* 0x0000000f06003986 */ /* 0x000fe2000c101506 */
[----:B------:R-:W-:-:S02]  /*24f70*/  LEA R8, P3, R3, R0, 0x1 ;  /* 0x0000000003087211 */ /* 0x000fc400078608ff */
[----:B------:R-:W-:Y:S01]  /*24f80*/  ISETP.LT.AND P4, PT, R9, UR4, !P0 ;  /* 0x0000000409007c0c */ /* 0x000fe2000c781270 */
[----:B------:R-:W5:Y:S01]  /*24f90*/  LDL.LU R23, [R1+0x9c0] ;  /* 0x0009c00001177983 */ /* 0x000f620000300800 */
[----:B------:R-:W-:Y:S01]  /*24fa0*/  LEA.HI.X.SX32 R9, R3, R2, 0x1, P3 ;  /* 0x0000000203097211 */ /* 0x000fe200018f0eff */
[----:B------:R-:W-:Y:S01]  /*24fb0*/  ULDC UR4, c[0x0][0x22c] ;  /* 0x00008b0000047ab9 */ /* 0x000fe20000000800 */
[----:B------:R-:W-:Y:S01]  /*24fc0*/  LEA R10, P3, R11, R0, 0x1 ;  /* 0x000000000b0a7211 */ /* 0x000fe200078608ff */
[----:B------:R-:W5:Y:S01]  /*24fd0*/  LDL.LU R22, [R1+0x9c8] ;  /* 0x0009c80001167983 */ /* 0x000f620000300800 */
[----:B------:R-:W-:Y:S02]  /*24fe0*/  IMAD R3, R29, 0x2, R11 ;  /* 0x000000021d037824 */ /* 0x000fe400078e020b */
[----:B------:R-:W-:Y:S01]  /*24ff0*/  LEA.HI.X.SX32 R11, R11, R2, 0x1, P3 ;  /* 0x000000020b0b7211 */ /* 0x000fe200018f0eff */
[----:B------:R-:W5:Y:S01]  /*25000*/  LDL.LU R21, [R1+0x9cc] ;  /* 0x0009cc0001157983 */ /* 0x000f620000300800 */
[----:B------:R-:W-:-:S03]  /*25010*/  PRMT R16, R16, 0x7632, R16 ;  /* 0x0000763210107816 */ /* 0x000fc60000000010 */
[----:B----4-:R-:W0:Y:S01]  /*25020*/  LDS.128 R4, [R28] ;  /* 0x000000001c047984 */ /* 0x010e220000000c00 */
[----:B--2---:R-:W-:Y:S02]  /*25030*/  ISETP.LT.AND P3, PT, R20, UR4, !P0 ;  /* 0x0000000414007c0c */ /* 0x004fe4000c761270 */
[----:B------:R-:W-:Y:S01]  /*25040*/  PRMT R17, R17, 0x7632, R17 ;  /* 0x0000763211117816 */ /* 0x000fe20000000011 */
[----:B------:R-:W2:Y:S01]  /*25050*/  LDL.LU R20, [R1+0x9d4] ;  /* 0x0009d40001147983 */ /* 0x000ea20000300800 */
[----:B------:R-:W-:-:S03]  /*25060*/  ULDC UR4, c[0x0][0x22c] ;  /* 0x00008b0000047ab9 */ /* 0x000fc60000000800 */
[----:B------:R1:W-:Y:S04]  /*25070*/  @P6 STG.E.U16 desc[UR6][R8.64], R16 ;  /* 0x0000001008006986 */ /* 0x0003e8000c101506 */
[----:B------:R4:W-:Y:S01]  /*25080*/  @P2 STG.E.U16 desc[UR6][R10.64], R17 ;  /* 0x000000110a002986 */ /* 0x0009e2000c101506 */
[----:B------:R-:W-:Y:S02]  /*25090*/  PRMT R18, R18, 0x7632, R18 ;  /* 0x0000763212127816 */ /* 0x000fe40000000012 */
[----:B-1----:R-:W-:Y:S01]  /*250a0*/  LEA R8, P6, R3, R0, 0x1 ;  /* 0x0000000003087211 */ /* 0x002fe200078c08ff */
[----:B----4-:R-:W-:-:S03]  /*250b0*/  IMAD R10, R29, 0x2, R3 ;  /* 0x000000021d0a7824 */ /* 0x010fc600078e0203 */
[----:B------:R-:W-:Y:S02]  /*250c0*/  LEA.HI.X.SX32 R9, R3, R2, 0x1, P6 ;  /* 0x0000000203097211 */ /* 0x000fe400030f0eff */
[----:B------:R-:W-:Y:S01]  /*250d0*/  ISETP.LT.AND P2, PT, R12, UR4, !P0 ;  /* 0x000000040c007c0c */ /* 0x000fe2000c741270 */
[----:B------:R-:W-:Y:S01]  /*250e0*/  IMAD R3, R29, 0x2, R10 ;  /* 0x000000021d037824 */ /* 0x000fe200078e020a */
[C---:B------:R-:W-:Y:S01]  /*250f0*/  LEA R12, P6, R10.reuse, R0, 0x1 ;  /* 0x000000000a0c7211 */ /* 0x040fe200078c08ff */
[----:B------:R-:W-:Y:S01]  /*25100*/  ULDC UR4, c[0x0][0x22c] ;  /* 0x00008b0000047ab9 */ /* 0x000fe20000000800 */
[----:B------:R-:W-:Y:S01]  /*25110*/  @P5 STG.E.U16 desc[UR6][R8.64], R18 ;  /* 0x0000001208005986 */ /* 0x000fe2000c101506 */
[----:B------:R-:W-:Y:S01]  /*25120*/  PRMT R19, R19, 0x7632, R19 ;  /* 0x0000763213137816 */ /* 0x000fe20000000013 */
[----:B------:R-:W-:Y:S01]  /*25130*/  IMAD R16, R29, 0x2, R3 ;  /* 0x000000021d107824 */ /* 0x000fe200078e0203 */
[----:B------:R-:W-:Y:S02]  /*25140*/  LEA.HI.X.SX32 R13, R10, R2, 0x1, P6 ;  /* 0x000000020a0d7211 */ /* 0x000fe400030f0eff */
[----:B------:R-:W1:Y:S01]  /*25150*/  LDS.128 R8, [R28+0x400] ;  /* 0x000400001c087984 */ /* 0x000e620000000c00 */
[----:B------:R-:W-:Y:S01]  /*25160*/  ISETP.LT.AND P5, PT, R14, UR4, !P0 ;  /* 0x000000040e007c0c */ /* 0x000fe2000c7a1270 */
[----:B------:R-:W-:Y:S01]  /*25170*/  ULDC UR4, c[0x0][0x22c] ;  /* 0x00008b0000047ab9 */ /* 0x000fe20000000800 */
[C---:B------:R-:W-:Y:S01]  /*25180*/  LEA R14, P6, R3.reuse, R0, 0x1 ;  /* 0x00000000030e7211 */ /* 0x040fe200078c08ff */
[----:B------:R4:W-:Y:S03]  /*25190*/  @P4 STG.E.U16 desc[UR6][R12.64], R19 ;  /* 0x000000130c004986 */ /* 0x0009e6000c101506 */
[----:B------:R-:W-:Y:S01]  /*251a0*/  LEA.HI.X.SX32 R15, R3, R2, 0x1, P6 ;  /* 0x00000002030f7211 */ /* 0x000fe200030f0eff */
[----:B------:R-:W-:Y:S01]  /*251b0*/  IMAD R3, R29, 0x2, R16 ;  /* 0x000000021d037824 */ /* 0x000fe200078e0210 */
[C---:B----4-:R-:W-:Y:S01]  /*251c0*/  LEA R12, P6, R16.reuse, R0, 0x1 ;  /* 0x00000000100c7211 */ /* 0x050fe200078c08ff */
[----:B------:R-:W4:Y:S03]  /*251d0*/  LDL.LU R19, [R1+0x9d0] ;  /* 0x0009d00001137983 */ /* 0x000f260000300800 */
[----:B------:R-:W-:-:S02]  /*251e0*/  LEA.HI.X.SX32 R13, R16, R2, 0x1, P6 ;  /* 0x00000002100d7211 */ /* 0x000fc400030f0eff */
[----:B------:R-:W4:Y:S04]  /*251f0*/  LDL.LU R16, [R1+0x9d8] ;  /* 0x0009d80001107983 */ /* 0x000f280000300800 */
[----:B------:R-:W4:Y:S01]  /*25200*/  LDL.LU R18, [R1+0x9bc] ;  /* 0x0009bc0001127983 */ /* 0x000f220000300800 */
[----:B------:R-:W-:Y:S01]  /*25210*/  IMAD R17, R29, 0x2, R3 ;  /* 0x000000021d117824 */ /* 0x000fe200078e0203 */
[----:B---3--:R-:W-:Y:S01]  /*25220*/  ISETP.LT.AND P4, PT, R24, UR4, !P0 ;  /* 0x0000000418007c0c */ /* 0x008fe2000c781270 */
[----:B------:R-:W-:Y:S01]  /*25230*/  ULDC UR4, c[0x0][0x22c] ;  /* 0x00008b0000047ab9 */ /* 0x000fe20000000800 */
[----:B0-----:R0:W-:Y:S01]  /*25240*/  @P3 STG.E.U16 desc[UR6][R14.64], R4 ;  /* 0x000000040e003986 */ /* 0x0011e2000c101506 */
[----:B-----5:R-:W-:Y:S01]  /*25250*/  ISETP.LT.AND P3, PT, R23, UR4, !P0 ;  /* 0x0000000417007c0c */ /* 0x020fe2000c761270 */
[----:B------:R-:W-:-:S02]  /*25260*/  ULDC UR4, c[0x0][0x22c] ;  /* 0x00008b0000047ab9 */ /* 0x000fc40000000800 */
[----:B------:R3:W-:Y:S01]  /*25270*/  @P2 STG.E.U16 desc[UR6][R12.64], R5 ;  /* 0x000000050c002986 */ /* 0x0007e2000c101506 */
[----:B0-----:R-:W-:-:S03]  /*25280*/  LEA R14, P6, R3, R0, 0x1 ;  /* 0x00000000030e7211 */ /* 0x001fc600078c08ff */
[----:B------:R-:W5:Y:S01]  /*25290*/  LDL.LU R23, [R1+0x9b8] ;  /* 0x0009b80001177983 */ /* 0x000f620000300800 */
[----:B------:R-:W-:Y:S02]  /*252a0*/  LEA.HI.X.SX32 R15, R3, R2, 0x1, P6 ;  /* 0x00000002030f7211 */ /* 0x000fe400030f0eff */
[C---:B---3--:R-:W-:Y:S02]  /*252b0*/  LEA R12, P6, R17.reuse, R0, 0x1 ;  /* 0x00000000110c7211 */ /* 0x048fe400078c08ff */
[----:B------:R-:W-:Y:S01]  /*252c0*/  ISETP.LT.AND P2, PT, R22, UR4, !P0 ;  /* 0x0000000416007c0c */ /* 0x000fe2000c741270 */
[----:B------:R-:W-:Y:S01]  /*252d0*/  ULDC UR4, c[0x0][0x22c] ;  /* 0x00008b0000047ab9 */ /* 0x000fe20000000800 */
[----:B------:R-:W-:Y:S01]  /*252e0*/  LEA.HI.X.SX32 R13, R17, R2, 0x1, P6 ;  /* 0x00000002110d7211 */ /* 0x000fe200030f0eff */
[----:B------:R0:W-:Y:S01]  /*252f0*/  @P5 STG.E.U16 desc[UR6][R14.64], R6 ;  /* 0x000000060e005986 */ /* 0x0001e2000c101506 */
[----:B------:R-:W-:Y:S01]  /*25300*/  ISETP.LT.AND P5, PT, R21, UR4, !P0 ;  /* 0x0000000415007c0c */ /* 0x000fe2000c7a1270 */
[----:B------:R-:W-:-:S02]  /*25310*/  ULDC UR4, c[0x0][0x22c] ;  /* 0x00008b0000047ab9 */ /* 0x000fc40000000800 */
[----:B------:R3:W-:Y:S01]  /*25320*/  @P4 STG.E.U16 desc[UR6][R12.64], R7 ;  /* 0x000000070c004986 */ /* 0x0007e2000c101506 */
[----:B--2---:R-:W-:Y:S01]  /*25330*/  ISETP.LT.AND P4, PT, R20, UR4, !P0 ;  /* 0x0000000414007c0c */ /* 0x004fe2000c781270 */
[----:B------:R-:W-:Y:S02]  /*25340*/  IMAD R3, R29, 0x2, R17 ;  /* 0x000000021d037824 */ /* 0x000fe400078e0211 */
[----:B------:R-:W2:Y:S01]  /*25350*/  LDL.LU R20, [R1+0x9b4] ;  /* 0x0009b40001147983 */ /* 0x000ea20000300800 */
[----:B------:R-:W-:-:S03]  /*25360*/  ULDC UR4, c[0x0][0x22c] ;  /* 0x00008b0000047ab9 */ /* 0x000fc60000000800 */
[----:B------:R-:W2:Y:S04]  /*25370*/  LDL.LU R24, [R1+0x9b0] ;  /* 0x0009b00001187983 */ /* 0x000ea80000300800 */
[----:B------:R-:W2:Y:S01]  /*25380*/  LDL.LU R22, [R1+0x9a0] ;  /* 0x0009a00001167983 */ /* 0x000ea20000300800 */
[----:B------:R-:W-:Y:S01]  /*25390*/  IMAD R17, R29, 0x2, R3 ;  /* 0x000000021d117824 */ /* 0x000fe200078e0203 */
[----:B0-----:R-:W-:-:S04]  /*253a0*/  LEA R14, P6, R3, R0, 0x1 ;  /* 0x00000000030e7211 */ /* 0x001fc800078c08ff */
[----:B------:R-:W-:Y:S01]  /*253b0*/  LEA.HI.X.SX32 R15, R3, R2, 0x1, P6 ;  /* 0x00000002030f7211 */ /* 0x000fe200030f0eff */
[----:B------:R-:W-:Y:S01]  /*253c0*/  IMAD R3, R29, 0x2, R17 ;  /* 0x000000021d037824 */ /* 0x000fe200078e0211 */
[----:B---3--:R-:W-:-:S03]  /*253d0*/  LEA R12, P6, R17, R0, 0x1 ;  /* 0x00000000110c7211 */ /* 0x008fc600078c08ff */
[----:B-1----:R0:W-:Y:S01]  /*253e0*/  @P3 STG.E.U16 desc[UR6][R14.64], R8 ;  /* 0x000000080e003986 */ /* 0x0021e2000c101506 */
[----:B------:R-:W-:Y:S01]  /*253f0*/  LEA.HI.X.SX32 R13, R17, R2, 0x1, P6 ;  /* 0x00000002110d7211 */ /* 0x000fe200030f0eff */
[----:B------:R-:W-:-:S04]  /*25400*/  IMAD R17, R29, 0x2, R3 ;  /* 0x000000021d117824 */ /* 0x000fc800078e0203 */
[----:B------:R1:W-:Y:S01]  /*25410*/  @P2 STG.E.U16 desc[UR6][R12.64], R9 ;  /* 0x000000090c002986 */ /* 0x0003e2000c101506 */
[----:B0-----:R-:W-:-:S04]  /*25420*/  LEA R14, P6, R3, R0, 0x1 ;  /* 0x00000000030e7211 */ /* 0x001fc800078c08ff */
[----:B------:R-:W-:Y:S01]  /*25430*/  LEA.HI.X.SX32 R15, R3, R2, 0x1, P6 ;  /* 0x00000002030f7211 */ /* 0x000fe200030f0eff */
[----:B------:R-:W-:-:S04]  /*25440*/  IMAD R3, R29, 0x2, R17 ;  /* 0x000000021d037824 */ /* 0x000fc800078e0211 */
[----:B------:R0:W-:Y:S01]  /*25450*/  @P5 STG.E.U16 desc[UR6][R14.64], R10 ;  /* 0x0000000a0e005986 */ /* 0x0001e2000c101506 */
[----:B-1----:R-:W-:Y:S01]  /*25460*/  IMAD R13, R29, 0x2, R3 ;  /* 0x000000021d0d7824 */ /* 0x002fe200078e0203 */
[----:B----4-:R-:W-:Y:S01]  /*25470*/  ISETP.LT.AND P3, PT, R19, UR4, !P0 ;  /* 0x0000000413007c0c */ /* 0x010fe2000c761270 */
[----:B------:R-:W-:Y:S02]  /*25480*/  ULDC UR4, c[0x0][0x22c] ;  /* 0x00008b0000047ab9 */ /* 0x000fe40000000800 */
[----:B------:R-:W-:Y:S01]  /*25490*/  ISETP.LT.AND P2, PT, R16, UR4, !P0 ;  /* 0x0000000410007c0c */ /* 0x000fe2000c741270 */
[----:B------:R-:W-:Y:S01]  /*254a0*/  ULDC UR4, c[0x0][0x22c] ;  /* 0x00008b0000047ab9 */ /* 0x000fe20000000800 */
[----:B------:R-:W-:Y:S02]  /*254b0*/  LEA R16, P6, R17, R0, 0x1 ;  /* 0x0000000011107211 */ /* 0x000fe400078c08ff */
[----:B------:R-:W-:Y:S01]  /*254c0*/  ISETP.LT.AND P5, PT, R18, UR4, !P0 ;  /* 0x0000000412007c0c */ /* 0x000fe2000c7a1270 */
[----:B------:R-:W-:Y:S01]  /*254d0*/  IMAD R21, R29, 0x2, R13 ;  /* 0x000000021d157824 */ /* 0x000fe200078e020d */
[----:B------:R-:W-:Y:S01]  /*254e0*/  LEA.HI.X.SX32 R17, R17, R2, 0x1, P6 ;  /* 0x0000000211117211 */ /* 0x000fe200030f0eff */
[----:B------:R-:W-:Y:S01]  /*254f0*/  ULDC UR4, c[0x0][0x22c] ;  /* 0x00008b0000047ab9 */ /* 0x000fe20000000800 */
[----:B------:R-:W-:Y:S01]  /*25500*/  LEA R18, P6, R3, R0, 0x1 ;  /* 0x0000000003127211 */ /* 0x000fe200078c08ff */
[----:B0-----:R-:W-:-:S03]  /*25510*/  IMAD R15, R29, 0x2, R21 ;  /* 0x000000021d0f7824 */ /* 0x001fc600078e0215 */
[----:B------:R-:W-:Y:S02]  /*25520*/  LEA.HI.X.SX32 R19, R3, R2, 0x1, P6 ;  /* 0x0000000203137211 */ /* 0x000fe400030f0eff */
[----:B------:R-:W-:Y:S02]  /*25530*/  LEA R12, P6, R13, R0, 0x1 ;  /* 0x000000000d0c7211 */ /* 0x000fe400078c08ff */
[----:B------:R-:W-:Y:S01]  /*25540*/  PRMT R9, R4, 0x7632, R9 ;  /* 0x0000763204097816 */ /* 0x000fe20000000009 */
[----:B------:R-:W-:Y:S01]  /*25550*/  IMAD R3, R29, 0x2, R15 ;  /* 0x000000021d037824 */ /* 0x000fe200078e020f */
[----:B------:R-:W-:Y:S02]  /*25560*/  LEA.HI.X.SX32 R13, R13, R2, 0x1, P6 ;  /* 0x000000020d0d7211 */ /* 0x000fe400030f0eff */
[----:B------:R-:W-:Y:S01]  /*25570*/  PRMT R6, R5, 0x7632, R6 ;  /* 0x0000763205067816 */ /* 0x000fe20000000006 */
[----:B------:R-:W-:Y:S01]  /*25580*/  @P4 STG.E.U16 desc[UR6][R16.64], R11 ;  /* 0x0000000b10004986 */ /* 0x000fe2000c101506 */
[----:B-----5:R-:W-:Y:S01]  /*25590*/  ISETP.LT.AND P4, PT, R23, UR4, !P0 ;  /* 0x0000000417007c0c */ /* 0x020fe2000c781270 */
[----:B------:R-:W-:Y:S01]  /*255a0*/  IMAD R23, R29, 0x2, R3 ;  /* 0x000000021d177824 */ /* 0x000fe200078e0203 */
[----:B------:R-:W-:Y:S01]  /*255b0*/  LEA R4, P6, R21, R0, 0x1 ;  /* 0x0000000015047211 */ /* 0x000fe200078c08ff */
[----:B------:R0:W-:Y:S01]  /*255c0*/  @P3 STG.E.U16 desc[UR6][R18.64], R9 ;  /* 0x0000000912003986 */ /* 0x0001e2000c101506 */
[----:B------:R-:W-:-:S03]  /*255d0*/  ULDC UR4, c[0x0][0x22c] ;  /* 0x00008b0000047ab9 */ /* 0x000fc60000000800 */
[----:B------:R1:W-:Y:S01]  /*255e0*/  @P2 STG.E.U16 desc[UR6][R12.64], R6 ;  /* 0x000000060c002986 */ /* 0x0003e2000c101506 */
[----:B------:R-:W-:Y:S01]  /*255f0*/  LEA R14, P2, R15, R0, 0x1 ;  /* 0x000000000f0e7211 */ /* 0x000fe200078408ff */
[----:B------:R-:W-:Y:S01]  /*25600*/  IMAD R25, R29, 0x2, R23 ;  /* 0x000000021d197824 */ /* 0x000fe200078e0217 */
[-C--:B------:R-:W-:Y:S02]  /*25610*/  LEA.HI.X.SX32 R5, R21, R2.reuse, 0x1, P6 ;  /* 0x0000000215057211 */ /* 0x080fe400030f0eff */
[----:B------:R-:W-:Y:S01]  /*25620*/  LEA.HI.X.SX32 R15, R15, R2, 0x1, P2 ;  /* 0x000000020f0f7211 */ /* 0x000fe200010f0eff */
[----:B------:R-:W-:Y:S01]  /*25630*/  IMAD R21, R29, 0x2, R25 ;  /* 0x000000021d157824 */ /* 0x000fe200078e0219 */
[-C--:B0-----:R-:W-:Y:S02]  /*25640*/  LEA R18, P2, R23, R0.reuse, 0x1 ;  /* 0x0000000017127211 */ /* 0x081fe400078408ff */
[----:B------:R-:W-:Y:S02]  /*25650*/  LEA R16, P6, R3, R0, 0x1 ;  /* 0x0000000003107211 */ /* 0x000fe400078c08ff */
[----:B------:R-:W-:-:S02]  /*25660*/  LEA.HI.X.SX32 R19, R23, R2, 0x1, P2 ;  /* 0x0000000217137211 */ /* 0x000fc400010f0eff */
[----:B------:R-:W-:Y:S02]  /*25670*/  LEA.HI.X.SX32 R17, R3, R2, 0x1, P6 ;  /* 0x0000000203117211 */ /* 0x000fe400030f0eff */
[----:B-1----:R-:W-:Y:S02]  /*25680*/  PRMT R6, R6, 0x7632, R6 ;  /* 0x0000763206067816 */ /* 0x002fe40000000006 */
[----:B------:R-:W-:Y:S02]  /*25690*/  PRMT R7, R7, 0x7632, R7 ;  /* 0x0000763207077816 */ /* 0x000fe40000000007 */
[----:B------:R-:W-:Y:S02]  /*256a0*/  PRMT R8, R8, 0x7632, R8 ;  /* 0x0000763208087816 */ /* 0x000fe40000000008 */
[----:B------:R-:W-:Y:S01]  /*256b0*/  PRMT R9, R9, 0x7632, R9 ;  /* 0x0000763209097816 */ /* 0x000fe20000000009 */
[----:B------:R0:W-:Y:S01]  /*256c0*/  @P5 STG.E.U16 desc[UR6][R4.64], R6 ;  /* 0x0000000604005986 */ /* 0x0001e2000c101506 */
[----:B------:R-:W-:-:S03]  /*256d0*/  PRMT R10, R10, 0x7632, R10 ;  /* 0x000076320a0a7816 */ /* 0x000fc6000000000a */
[----:B------:R0:W-:Y:S01]  /*256e0*/  @P4 STG.E.U16 desc[UR6][R14.64], R7 ;  /* 0x000000070e004986 */ /* 0x0001e2000c101506 */
[----:B--2---:R-:W-:Y:S01]  /*256f0*/  ISETP.LT.AND P3, PT, R20, UR4, !P0 ;  /* 0x0000000414007c0c */ /* 0x004fe2000c761270 */
[----:B------:R-:W-:Y:S01]  /*25700*/  ULDC UR4, c[0x0][0x22c] ;  /* 0x00008b0000047ab9 */ /* 0x000fe20000000800 */
[C---:B------:R-:W-:Y:S02]  /*25710*/  LEA R20, P6, R21.reuse, R0, 0x1 ;  /* 0x0000000015147211 */ /* 0x040fe400078c08ff */
[----:B------:R-:W-:Y:S01]  /*25720*/  ISETP.LT.AND P2, PT, R24, UR4, !P0 ;  /* 0x0000000418007c0c */ /* 0x000fe2000c741270 */
[----:B------:R-:W-:Y:S02]  /*25730*/  ULDC UR4, c[0x0][0x22c] ;  /* 0x00008b0000047ab9 */ /* 0x000fe40000000800 */
[----:B------:R-:W-:Y:S02]  /*25740*/  ISETP.LT.AND P0, PT, R22, UR4, !P0 ;  /* 0x0000000416007c0c */ /* 0x000fe4000c701270 */
[----:B------:R-:W-:-:S02]  /*25750*/  LEA.HI.X.SX32 R21, R21, R2, 0x1, P6 ;  /* 0x0000000215157211 */ /* 0x000fc400030f0eff */
[C---:B------:R-:W-:Y:S02]  /*25760*/  LEA R12, P6, R25.reuse, R0, 0x1 ;  /* 0x00000000190c7211 */ /* 0x040fe400078c08ff */
[----:B------:R0:W-:Y:S02]  /*25770*/  @P3 STG.E.U16 desc[UR6][R16.64], R8 ;  /* 0x0000000810003986 */ /* 0x0001e4000c101506 */
[----:B------:R-:W-:Y:S02]  /*25780*/  LEA.HI.X.SX32 R13, R25, R2, 0x1, P6 ;  /* 0x00000002190d7211 */ /* 0x000fe400030f0eff */
[----:B------:R0:W-:Y:S04]  /*25790*/  @P2 STG.E.U16 desc[UR6][R18.64], R9 ;  /* 0x0000000912002986 */ /* 0x0001e8000c101506 */
[----:B------:R0:W-:Y:S01]  /*257a0*/  @P0 STG.E.U16 desc[UR6][R12.64], R10 ;  /* 0x0000000a0c000986 */ /* 0x0001e2000c101506 */
[----:B------:R-:W-:Y:S05]  /*257b0*/  @!P1 EXIT ;  /* 0x000000000000994d */ /* 0x000fea0003800000 */
[----:B0-----:R-:W-:-:S05]  /*257c0*/  PRMT R10, R11, 0x7632, R10 ;  /* 0x000076320b0a7816 */ /* 0x001fca000000000a */
[----:B------:R-:W-:Y:S01]  /*257d0*/  STG.E.U16 desc[UR6][R20.64], R10 ;  /* 0x0000000a14007986 */ /* 0x000fe2000c101506 */
[----:B------:R-:W-:Y:S05]  /*257e0*/  EXIT ;  /* 0x000000000000794d */ /* 0x000fea0003800000 */
.L_x_3:
[----:B------:R-:W-:-:S00]  /*257f0*/  BRA `(.L_x_3) ;  /* 0xfffffffc00fc7947 */ /* 0x000fc0000383ffff */
[----:B------:R-:W-:-:S00]  /*25800*/  NOP ;  /* 0x0000000000007918 */ /* 0x000fc00000000000 */
[----:B------:R-:W-:-:S00]  /*25810*/  NOP ;  /* 0x0000000000007918 */ /* 0x000fc00000000000 */
[----:B------:R-:W-:-:S00]  /*25820*/  NOP ;  /* 0x0000000000007918 */ /* 0x000fc00000000000 */
[----:B------:R-:W-:-:S00]  /*25830*/  NOP ;  /* 0x0000000000007918 */ /* 0x000fc00000000000 */
[----:B------:R-:W-:-:S00]  /*25840*/  NOP ;  /* 0x0000000000007918 */ /* 0x000fc00000000000 */
[----:B------:R-:W-:-:S00]  /*25850*/  NOP ;  /* 0x0000000000007918 */ /* 0x000fc00000000000 */
[----:B------:R-:W-:-:S00]  /*25860*/  NOP ;  /* 0x0000000000007918 */ /* 0x000fc00000000000 */
[----:B------:R-:W-:-:S00]  /*25870*/  NOP ;  /* 0x0000000000007918 */ /* 0x000fc00000000000 */
.L_x_4:


//--------------------- .nv.shared.matmul_kernel  --------------------------
	.section	.nv.shared.matmul_kernel,"aw",@nobits
	.sectionflags	@""
	.align	16
	.zero		1024


//--------------------- .nv.shared.reserved.0     --------------------------
	.section	.nv.shared.reserved.0,"aw",@nobits
	.weak		__nv_reservedSMEM_offset_0_alias
	.size		__nv_reservedSMEM_offset_0_alias, 0, 0
	.other		__nv_reservedSMEM_offset_0_alias,@"STO_CUDA_RESERVED_SHARED STV_DEFAULT"
__nv_reservedSMEM_offset_0_alias:
	.zero		0


//--------------------- .nv.constant0.matmul_kernel --------------------------
	.section	.nv.constant0.matmul_kernel,"a",@progbits
	.sectionflags	@""
	.align	4
.nv.constant0.matmul_kernel:
	.zero		608


//--------------------- SYMBOLS --------------------------

	.type		.nv.reservedSmem.offset0,@object
	.size		.nv.reservedSmem.offset0,0x4
